// auto-generated by cutlass_sweep.gemm — config: {"arch": "sm_100", "cluster_m": 4, "cluster_n": 4, "dtype": "fp16", "dtype_b": "fp16", "layout": "nt", "stages": 0, "tile_k": 64, "tile_m": 256, "tile_n": 256}
#include "cutlass/cutlass.h"
#include "cutlass/gemm/collective/collective_builder.hpp"
#include "cutlass/gemm/device/gemm_universal_adapter.h"
#include "cutlass/gemm/kernel/gemm_universal.hpp"
#include "cutlass/epilogue/collective/collective_builder.hpp"

using ElemA = cutlass::half_t;
using ElemB = cutlass::half_t;
using ElemCD = cutlass::half_t;
using Acc  = float;
using TileShape    = cute::Shape<cute::_256, cute::_256, cute::_64>;
using ClusterShape = cute::Shape<cute::_4, cute::_4, cute::_1>;

using CollectiveEpilogue = typename cutlass::epilogue::collective::CollectiveBuilder<
    cutlass::arch::Sm100, cutlass::arch::OpClassTensorOp,
    TileShape, ClusterShape,
    cutlass::epilogue::collective::EpilogueTileAuto,
    Acc, Acc,
    ElemCD, cutlass::layout::RowMajor, 128 / cutlass::sizeof_bits<ElemCD>::value,
    ElemCD, cutlass::layout::RowMajor, 128 / cutlass::sizeof_bits<ElemCD>::value,
    cutlass::epilogue::collective::EpilogueScheduleAuto
  >::CollectiveOp;

using CollectiveMainloop = typename cutlass::gemm::collective::CollectiveBuilder<
    cutlass::arch::Sm100, cutlass::arch::OpClassTensorOp,
    ElemA, cutlass::layout::RowMajor, 128 / cutlass::sizeof_bits<ElemA>::value,
    ElemB, cutlass::layout::ColumnMajor, 128 / cutlass::sizeof_bits<ElemB>::value,
    Acc,
    TileShape, ClusterShape,
    cutlass::gemm::collective::StageCountAutoCarveout<static_cast<int>(sizeof(typename CollectiveEpilogue::SharedStorage))>,
    cutlass::gemm::collective::KernelScheduleAuto
  >::CollectiveOp;

using GemmKernel = cutlass::gemm::kernel::GemmUniversal<
    cute::Shape<int,int,int,int>,
    CollectiveMainloop,
    CollectiveEpilogue
>;
using Gemm = cutlass::gemm::device::GemmUniversalAdapter<GemmKernel>;

// Force the device kernel symbol into the cubin without needing a host main.
auto* _anchor = &cutlass::device_kernel<GemmKernel>;


// ===== COMPILED SASS (sm_100a) =====

	.target	sm_100a

	.elftype	@"ET_EXEC"


//--------------------- .note.nv.tkinfo           --------------------------
	.section	.note.nv.tkinfo,"",@"SHT_NOTE"
	.sectionflags	@"SHF_NOTE_NV_TKINFO"
	.tkinfo
        /*0018*/ 	.word	0x00000002
        /*0030*/ 	.string	""
        /*0030*/ 	.string	"ptxas"
        /*0030*/ 	.string	"Cuda compilation tools, release 13.0, V13.0.88"
        /*0030*/ 	.string	"Build cuda_13.0.r13.0/compiler.36424714_0"
        /*0030*/ 	.string	"-arch sm_100a -m 64 "



//--------------------- .note.nv.cuinfo           --------------------------
	.section	.note.nv.cuinfo,"",@"SHT_NOTE"
	.sectionflags	@"SHF_NOTE_NV_CUINFO"
        /*0018*/ 	.short	0x0002
        /*001a*/ 	.short	0x0064
        /*001c*/ 	.short	0x0082
	.zero		2


//--------------------- .nv.info                  --------------------------
	.section	.nv.info,"",@"SHT_CUDA_INFO"
	.align	4


	//----- nvinfo : EIATTR_REGCOUNT
	.align		4
        /*0000*/ 	.byte	0x04, 0x2f
        /*0002*/ 	.short	(.L_19 - .L_18)
	.align		4
.L_18:
        /*0004*/ 	.word	index@(_ZN7cutlass13device_kernelINS_4gemm6kernel13GemmUniversalIN4cute5tupleIJiiiiEEENS1_10collective13CollectiveMmaINS1_35MainloopSm100TmaUmmaWarpSpecializedILi5ELi2ELi2ENS5_IJNS4_1CILi4EEESB_NSA_ILi1EEEEEEEENS5_IJNSA_ILi256EEESF_NSA_ILi64EEEEEENS_6half_tENS5_IJlSC_lEEESI_SJ_NS4_8TiledMMAINS4_8MMA_AtomIJNS4_26SM100_MMA_F16BF16_2x1SM_SSISI_SI_fLi256ELi256ELNS4_4UMMA5MajorE0ELSO_0ELNSN_7ScaleInE0ELSP_0EEEEEENS4_6LayoutINS5_IJSC_SC_SC_EEENS5_IJNSA_ILi0EEESU_SU_EEEEENS5_IJNS4_10UnderscoreESX_SX_EEEEENS4_28SM100_TMA_2SM_LOAD_MULTICASTENS4_14ComposedLayoutINS4_7SwizzleILi3ELi4ELi3EEENS4_18smem_ptr_flag_bitsILi16EEENSS_INS5_IJNSA_ILi8EEESG_EEENS5_IJSG_SC_EEEEEEEvNS4_8identityES10_S1A_vS1B_EENS_8epilogue10collective18CollectiveEpilogueINS1D_23Sm100TmaWarpSpecializedILi4ELi2ELi64ELb1ELb0EEEJNS5_IJNSA_ILi128EEESF_SG_EEENS5_IJNSS_IS1I_SC_EENSS_ISG_SC_EEEEESI_SJ_SI_SJ_NS1D_6fusion15FusionCallbacksIS1H_NS1N_17LinearCombinationISI_fSI_fLNS_15FloatRoundStyleE2EEES1J_S1M_JEEENS4_5SM1004TMEM4LOAD26SM100_TMEM_LOAD_32dp32b64xENS4_13SM90_TMA_LOADES1A_NS4_39AutoVectorizingCopyWithAssumedAlignmentILi128EEENS4_14SM90_TMA_STOREES1A_S1Z_S1Z_EEEvvEEEEvNT_6ParamsE)
        /*0008*/ 	.word	0x000000ae


	//----- nvinfo : EIATTR_FRAME_SIZE
	.align		4
.L_19:
        /*000c*/ 	.byte	0x04, 0x11
        /*000e*/ 	.short	(.L_21 - .L_20)
	.align		4
.L_20:
        /*0010*/ 	.word	index@($__internal_2_$__cuda_sm10x_tcgen05_guardrail_trap_unallocated_columns_being_dealloced)
        /*0014*/ 	.word	0x00000000


	//----- nvinfo : EIATTR_FRAME_SIZE
	.align		4
.L_21:
        /*0018*/ 	.byte	0x04, 0x11
        /*001a*/ 	.short	(.L_23 - .L_22)
	.align		4
.L_22:
        /*001c*/ 	.word	index@($__internal_1_$__cuda_sm10x_tcgen05_guardrail_trap_phase_invalid_during_alloc)
        /*0020*/ 	.word	0x00000000


	//----- nvinfo : EIATTR_FRAME_SIZE
	.align		4
.L_23:
        /*0024*/ 	.byte	0x04, 0x11
        /*0026*/ 	.short	(.L_25 - .L_24)
	.align		4
.L_24:
        /*0028*/ 	.word	index@($__internal_0_$__cuda_sm10x_tcgen05_guardrail_trap_col_being_dealloced_not_returned_by_alloc)
        /*002c*/ 	.word	0x00000000


	//----- nvinfo : EIATTR_FRAME_SIZE
	.align		4
.L_25:
        /*0030*/ 	.byte	0x04, 0x11
        /*0032*/ 	.short	(.L_27 - .L_26)
	.align		4
.L_26:
        /*0034*/ 	.word	index@(_ZN7cutlass13device_kernelINS_4gemm6kernel13GemmUniversalIN4cute5tupleIJiiiiEEENS1_10collective13CollectiveMmaINS1_35MainloopSm100TmaUmmaWarpSpecializedILi5ELi2ELi2ENS5_IJNS4_1CILi4EEESB_NSA_ILi1EEEEEEEENS5_IJNSA_ILi256EEESF_NSA_ILi64EEEEEENS_6half_tENS5_IJlSC_lEEESI_SJ_NS4_8TiledMMAINS4_8MMA_AtomIJNS4_26SM100_MMA_F16BF16_2x1SM_SSISI_SI_fLi256ELi256ELNS4_4UMMA5MajorE0ELSO_0ELNSN_7ScaleInE0ELSP_0EEEEEENS4_6LayoutINS5_IJSC_SC_SC_EEENS5_IJNSA_ILi0EEESU_SU_EEEEENS5_IJNS4_10UnderscoreESX_SX_EEEEENS4_28SM100_TMA_2SM_LOAD_MULTICASTENS4_14ComposedLayoutINS4_7SwizzleILi3ELi4ELi3EEENS4_18smem_ptr_flag_bitsILi16EEENSS_INS5_IJNSA_ILi8EEESG_EEENS5_IJSG_SC_EEEEEEEvNS4_8identityES10_S1A_vS1B_EENS_8epilogue10collective18CollectiveEpilogueINS1D_23Sm100TmaWarpSpecializedILi4ELi2ELi64ELb1ELb0EEEJNS5_IJNSA_ILi128EEESF_SG_EEENS5_IJNSS_IS1I_SC_EENSS_ISG_SC_EEEEESI_SJ_SI_SJ_NS1D_6fusion15FusionCallbacksIS1H_NS1N_17LinearCombinationISI_fSI_fLNS_15FloatRoundStyleE2EEES1J_S1M_JEEENS4_5SM1004TMEM4LOAD26SM100_TMEM_LOAD_32dp32b64xENS4_13SM90_TMA_LOADES1A_NS4_39AutoVectorizingCopyWithAssumedAlignmentILi128EEENS4_14SM90_TMA_STOREES1A_S1Z_S1Z_EEEvvEEEEvNT_6ParamsE)
        /*0038*/ 	.word	0x00000000


	//----- nvinfo : EIATTR_MIN_STACK_SIZE
	.align		4
.L_27:
        /*003c*/ 	.byte	0x04, 0x12
        /*003e*/ 	.short	(.L_29 - .L_28)
	.align		4
.L_28:
        /*0040*/ 	.word	index@(_ZN7cutlass13device_kernelINS_4gemm6kernel13GemmUniversalIN4cute5tupleIJiiiiEEENS1_10collective13CollectiveMmaINS1_35MainloopSm100TmaUmmaWarpSpecializedILi5ELi2ELi2ENS5_IJNS4_1CILi4EEESB_NSA_ILi1EEEEEEEENS5_IJNSA_ILi256EEESF_NSA_ILi64EEEEEENS_6half_tENS5_IJlSC_lEEESI_SJ_NS4_8TiledMMAINS4_8MMA_AtomIJNS4_26SM100_MMA_F16BF16_2x1SM_SSISI_SI_fLi256ELi256ELNS4_4UMMA5MajorE0ELSO_0ELNSN_7ScaleInE0ELSP_0EEEEEENS4_6LayoutINS5_IJSC_SC_SC_EEENS5_IJNSA_ILi0EEESU_SU_EEEEENS5_IJNS4_10UnderscoreESX_SX_EEEEENS4_28SM100_TMA_2SM_LOAD_MULTICASTENS4_14ComposedLayoutINS4_7SwizzleILi3ELi4ELi3EEENS4_18smem_ptr_flag_bitsILi16EEENSS_INS5_IJNSA_ILi8EEESG_EEENS5_IJSG_SC_EEEEEEEvNS4_8identityES10_S1A_vS1B_EENS_8epilogue10collective18CollectiveEpilogueINS1D_23Sm100TmaWarpSpecializedILi4ELi2ELi64ELb1ELb0EEEJNS5_IJNSA_ILi128EEESF_SG_EEENS5_IJNSS_IS1I_SC_EENSS_ISG_SC_EEEEESI_SJ_SI_SJ_NS1D_6fusion15FusionCallbacksIS1H_NS1N_17LinearCombinationISI_fSI_fLNS_15FloatRoundStyleE2EEES1J_S1M_JEEENS4_5SM1004TMEM4LOAD26SM100_TMEM_LOAD_32dp32b64xENS4_13SM90_TMA_LOADES1A_NS4_39AutoVectorizingCopyWithAssumedAlignmentILi128EEENS4_14SM90_TMA_STOREES1A_S1Z_S1Z_EEEvvEEEEvNT_6ParamsE)
        /*0044*/ 	.word	0x00000000
.L_29:


//--------------------- .nv.compat                --------------------------
	.section	.nv.compat,"",@"SHT_CUDA_COMPAT_INFO"
	.align	4
        /*0000*/ 	.byte	0x02, 0x09, 0x01, 0x00, 0x02, 0x02, 0x02, 0x00, 0x02, 0x05, 0x05, 0x00, 0x03, 0x07, 0x01, 0x01
        /*0010*/ 	.byte	0x02, 0x03, 0x01, 0x00, 0x02, 0x06, 0x01, 0x00, 0x04, 0x0b, 0x08, 0x00, 0x09, 0x00, 0x00, 0x00
        /*0020*/ 	.byte	0x00, 0x00, 0x00, 0x00


//--------------------- .nv.info._ZN7cutlass13device_kernelINS_4gemm6kernel13GemmUniversalIN4cute5tupleIJiiiiEEENS1_10collective13CollectiveMmaINS1_35MainloopSm100TmaUmmaWarpSpecializedILi5ELi2ELi2ENS5_IJNS4_1CILi4EEESB_NSA_ILi1EEEEEEEENS5_IJNSA_ILi256EEESF_NSA_ILi64EEEEEENS_6half_tENS5_IJlSC_lEEESI_SJ_NS4_8TiledMMAINS4_8MMA_AtomIJNS4_26SM100_MMA_F16BF16_2x1SM_SSISI_SI_fLi256ELi256ELNS4_4UMMA5MajorE0ELSO_0ELNSN_7ScaleInE0ELSP_0EEEEEENS4_6LayoutINS5_IJSC_SC_SC_EEENS5_IJNSA_ILi0EEESU_SU_EEEEENS5_IJNS4_10UnderscoreESX_SX_EEEEENS4_28SM100_TMA_2SM_LOAD_MULTICASTENS4_14ComposedLayoutINS4_7SwizzleILi3ELi4ELi3EEENS4_18smem_ptr_flag_bitsILi16EEENSS_INS5_IJNSA_ILi8EEESG_EEENS5_IJSG_SC_EEEEEEEvNS4_8identityES10_S1A_vS1B_EENS_8epilogue10collective18CollectiveEpilogueINS1D_23Sm100TmaWarpSpecializedILi4ELi2ELi64ELb1ELb0EEEJNS5_IJNSA_ILi128EEESF_SG_EEENS5_IJNSS_IS1I_SC_EENSS_ISG_SC_EEEEESI_SJ_SI_SJ_NS1D_6fusion15FusionCallbacksIS1H_NS1N_17LinearCombinationISI_fSI_fLNS_15FloatRoundStyleE2EEES1J_S1M_JEEENS4_5SM1004TMEM4LOAD26SM100_TMEM_LOAD_32dp32b64xENS4_13SM90_TMA_LOADES1A_NS4_39AutoVectorizingCopyWithAssumedAlignmentILi128EEENS4_14SM90_TMA_STOREES1A_S1Z_S1Z_EEEvvEEEEvNT_6ParamsE --------------------------
	.section	.nv.info._ZN7cutlass13device_kernelINS_4gemm6kernel13GemmUniversalIN4cute5tupleIJiiiiEEENS1_10collective13CollectiveMmaINS1_35MainloopSm100TmaUmmaWarpSpecializedILi5ELi2ELi2ENS5_IJNS4_1CILi4EEESB_NSA_ILi1EEEEEEEENS5_IJNSA_ILi256EEESF_NSA_ILi64EEEEEENS_6half_tENS5_IJlSC_lEEESI_SJ_NS4_8TiledMMAINS4_8MMA_AtomIJNS4_26SM100_MMA_F16BF16_2x1SM_SSISI_SI_fLi256ELi256ELNS4_4UMMA5MajorE0ELSO_0ELNSN_7ScaleInE0ELSP_0EEEEEENS4_6LayoutINS5_IJSC_SC_SC_EEENS5_IJNSA_ILi0EEESU_SU_EEEEENS5_IJNS4_10UnderscoreESX_SX_EEEEENS4_28SM100_TMA_2SM_LOAD_MULTICASTENS4_14ComposedLayoutINS4_7SwizzleILi3ELi4ELi3EEENS4_18smem_ptr_flag_bitsILi16EEENSS_INS5_IJNSA_ILi8EEESG_EEENS5_IJSG_SC_EEEEEEEvNS4_8identityES10_S1A_vS1B_EENS_8epilogue10collective18CollectiveEpilogueINS1D_23Sm100TmaWarpSpecializedILi4ELi2ELi64ELb1ELb0EEEJNS5_IJNSA_ILi128EEESF_SG_EEENS5_IJNSS_IS1I_SC_EENSS_ISG_SC_EEEEESI_SJ_SI_SJ_NS1D_6fusion15FusionCallbacksIS1H_NS1N_17LinearCombinationISI_fSI_fLNS_15FloatRoundStyleE2EEES1J_S1M_JEEENS4_5SM1004TMEM4LOAD26SM100_TMEM_LOAD_32dp32b64xENS4_13SM90_TMA_LOADES1A_NS4_39AutoVectorizingCopyWithAssumedAlignmentILi128EEENS4_14SM90_TMA_STOREES1A_S1Z_S1Z_EEEvvEEEEvNT_6ParamsE,"",@"SHT_CUDA_INFO"
	.sectionflags	@""
	.align	4


	//----- nvinfo : EIATTR_CUDA_API_VERSION
	.align		4
        /*0000*/ 	.byte	0x04, 0x37
        /*0002*/ 	.short	(.L_31 - .L_30)
.L_30:
        /*0004*/ 	.word	0x00000082


	//----- nvinfo : EIATTR_KPARAM_INFO
	.align		4
.L_31:
        /*0008*/ 	.byte	0x04, 0x17
        /*000a*/ 	.short	(.L_33 - .L_32)
.L_32:
        /*000c*/ 	.word	0x00000000
        /*0010*/ 	.short	0x0000
        /*0012*/ 	.short	0x0000
        /*0014*/ 	.byte	0x00, 0xf0, 0x01, 0x20


	//----- nvinfo : EIATTR_AT_ENTRY_FRAGMENTS
	.align		4
.L_33:
        /*0018*/ 	.byte	0x04, 0x4f
        /*001a*/ 	.short	(.L_35 - .L_34)


	//   ....[0]....
.L_34:
        /*001c*/ 	.word	0x00000007


	//----- nvinfo : EIATTR_RESERVED_SMEM_USED
	.align		4
.L_35:
        /*0020*/ 	.byte	0x01, 0x41
	.zero		2


	//----- nvinfo : EIATTR_SPARSE_MMA_MASK
	.align		4
        /*0024*/ 	.byte	0x03, 0x50
        /*0026*/ 	.short	0x0000


	//----- nvinfo : EIATTR_TCGEN05_2CTA_USED
	.align		4
        /*0028*/ 	.byte	0x01, 0x52
	.zero		2


	//----- nvinfo : EIATTR_MAXREG_COUNT
	.align		4
        /*002c*/ 	.byte	0x03, 0x1b
        /*002e*/ 	.short	0x00ff


	//----- nvinfo : EIATTR_NUM_BARRIERS
	.align		4
        /*0030*/ 	.byte	0x02, 0x4c
        /*0032*/ 	.byte	0x07
	.zero		1


	//----- nvinfo : EIATTR_EXTERNS
	.align		4
        /*0034*/ 	.byte	0x04, 0x0f
        /*0036*/ 	.short	(.L_37 - .L_36)


	//   ....[0]....
	.align		4
.L_36:
        /*0038*/ 	.word	index@(__assertfail)


	//----- nvinfo : EIATTR_MERCURY_ISA_VERSION
	.align		4
.L_37:
        /*003c*/ 	.byte	0x03, 0x5f
        /*003e*/ 	.short	0x0101


	//----- nvinfo : EIATTR_INT_WARP_WIDE_INSTR_OFFSETS
	.align		4
        /*0040*/ 	.byte	0x04, 0x31
        /*0042*/ 	.short	(.L_39 - .L_38)


	//   ....[0]....
.L_38:
        /*0044*/ 	.word	0x00000d40


	//   ....[1]....
        /*0048*/ 	.word	0x00000de0


	//   ....[2]....
        /*004c*/ 	.word	0x00004530


	//   ....[3]....
        /*0050*/ 	.word	0x00004550


	//   ....[4]....
        /*0054*/ 	.word	0x00004580


	//   ....[5]....
        /*0058*/ 	.word	0x000050c0


	//   ....[6]....
        /*005c*/ 	.word	0x00005130


	//   ....[7]....
        /*0060*/ 	.word	0x00005210


	//   ....[8]....
        /*0064*/ 	.word	0x00005290


	//   ....[9]....
        /*0068*/ 	.word	0x00005390


	//   ....[10]....
        /*006c*/ 	.word	0x00005410


	//   ....[11]....
        /*0070*/ 	.word	0x00005500


	//   ....[12]....
        /*0074*/ 	.word	0x000055b0


	//----- nvinfo : EIATTR_COOP_GROUP_MASK_REGIDS
	.align		4
.L_39:
        /*0078*/ 	.byte	0x04, 0x29
        /*007a*/ 	.short	(.L_41 - .L_40)


	//   ....[0]....
.L_40:
        /*007c*/ 	.word	0xffffffff


	//   ....[1]....
        /*0080*/ 	.word	0xffffffff


	//   ....[2]....
        /*0084*/ 	.word	0xffffffff


	//   ....[3]....
        /*0088*/ 	.word	0xffffffff


	//   ....[4]....
        /*008c*/ 	.word	0xffffffff


	//   ....[5]....
        /*0090*/ 	.word	0xffffffff


	//   ....[6]....
        /*0094*/ 	.word	0xffffffff


	//   ....[7]....
        /*0098*/ 	.word	0xffffffff


	//   ....[8]....
        /*009c*/ 	.word	0xffffffff


	//   ....[9]....
        /*00a0*/ 	.word	0xffffffff


	//   ....[10]....
        /*00a4*/ 	.word	0xffffffff


	//   ....[11]....
        /*00a8*/ 	.word	0xffffffff


	//   ....[12]....
        /*00ac*/ 	.word	0xffffffff


	//   ....[13]....
        /*00b0*/ 	.word	0xffffffff


	//----- nvinfo : EIATTR_COOP_GROUP_INSTR_OFFSETS
	.align		4
.L_41:
        /*00b4*/ 	.byte	0x04, 0x28
        /*00b6*/ 	.short	(.L_43 - .L_42)


	//   ....[0]....
.L_42:
        /*00b8*/ 	.word	0x000000b0


	//   ....[1]....
        /*00bc*/ 	.word	0x00000510


	//   ....[2]....
        /*00c0*/ 	.word	0x000006f0


	//   ....[3]....
        /*00c4*/ 	.word	0x00000880


	//   ....[4]....
        /*00c8*/ 	.word	0x00000970


	//   ....[5]....
        /*00cc*/ 	.word	0x00000ad0


	//   ....[6]....
        /*00d0*/ 	.word	0x00000c20


	//   ....[7]....
        /*00d4*/ 	.word	0x00000e60


	//   ....[8]....
        /*00d8*/ 	.word	0x000024f0


	//   ....[9]....
        /*00dc*/ 	.word	0x00003430


	//   ....[10]....
        /*00e0*/ 	.word	0x00003900


	//   ....[11]....
        /*00e4*/ 	.word	0x00003930


	//   ....[12]....
        /*00e8*/ 	.word	0x00004430


	//   ....[13]....
        /*00ec*/ 	.word	0x00004640


	//----- nvinfo : EIATTR_VRC_CTA_INIT_COUNT
	.align		4
.L_43:
        /*00f0*/ 	.byte	0x02, 0x4a
        /*00f2*/ 	.byte	0x80
	.zero		1


	//----- nvinfo : EIATTR_SYSCALL_OFFSETS
	.align		4
        /*00f4*/ 	.byte	0x04, 0x46
        /*00f6*/ 	.short	(.L_45 - .L_44)


	//   ....[0]....
.L_44:
        /*00f8*/ 	.word	0x00006220


	//   ....[1]....
        /*00fc*/ 	.word	0x00006310


	//   ....[2]....
        /*0100*/ 	.word	0x00006c70


	//   ....[3]....
        /*0104*/ 	.word	0x00008130


	//   ....[4]....
        /*0108*/ 	.word	0x00009560


	//   ....[5]....
        /*010c*/ 	.word	0x0000a980


	//----- nvinfo : EIATTR_MBARRIER_INSTR_OFFSETS
	.align		4
.L_45:
        /*0110*/ 	.byte	0x04, 0x39
        /*0112*/ 	.short	(.L_47 - .L_46)


	//   ....[0]....
.L_46:
        /*0114*/ 	.word	0x00000640
        /*0118*/ 	.word	0x000000ff
        /*011c*/ 	.word	0x00000000
        /*0120*/ 	.short	0x0100
        /*0122*/ 	.byte	0x04
	.zero		1


	//   ....[1]....
        /*0124*/ 	.word	0x00000650
        /*0128*/ 	.word	0x000000ff
        /*012c*/ 	.word	0x00000028
        /*0130*/ 	.short	0x0100
        /*0132*/ 	.byte	0x04
	.zero		1


	//   ....[2]....
        /*0134*/ 	.word	0x00000660
        /*0138*/ 	.word	0x000000ff
        /*013c*/ 	.word	0x00000008
        /*0140*/ 	.short	0x0100
        /*0142*/ 	.byte	0x04
	.zero		1


	//   ....[3]....
        /*0144*/ 	.word	0x00000670
        /*0148*/ 	.word	0x000000ff
        /*014c*/ 	.word	0x00000030
        /*0150*/ 	.short	0x0100
        /*0152*/ 	.byte	0x04
	.zero		1


	//   ....[4]....
        /*0154*/ 	.word	0x00000680
        /*0158*/ 	.word	0x000000ff
        /*015c*/ 	.word	0x00000010
        /*0160*/ 	.short	0x0100
        /*0162*/ 	.byte	0x04
	.zero		1


	//   ....[5]....
        /*0164*/ 	.word	0x00000690
        /*0168*/ 	.word	0x000000ff
        /*016c*/ 	.word	0x00000038
        /*0170*/ 	.short	0x0100
        /*0172*/ 	.byte	0x04
	.zero		1


	//   ....[6]....
        /*0174*/ 	.word	0x000006a0
        /*0178*/ 	.word	0x000000ff
        /*017c*/ 	.word	0x00000018
        /*0180*/ 	.short	0x0100
        /*0182*/ 	.byte	0x04
	.zero		1


	//   ....[7]....
        /*0184*/ 	.word	0x000006b0
        /*0188*/ 	.word	0x000000ff
        /*018c*/ 	.word	0x00000040
        /*0190*/ 	.short	0x0100
        /*0192*/ 	.byte	0x04
	.zero		1


	//   ....[8]....
        /*0194*/ 	.word	0x000006c0
        /*0198*/ 	.word	0x000000ff
        /*019c*/ 	.word	0x00000020
        /*01a0*/ 	.short	0x0100
        /*01a2*/ 	.byte	0x04
	.zero		1


	//   ....[9]....
        /*01a4*/ 	.word	0x000006d0
        /*01a8*/ 	.word	0x000000ff
        /*01ac*/ 	.word	0x00000048
        /*01b0*/ 	.short	0x0100
        /*01b2*/ 	.byte	0x04
	.zero		1


	//   ....[10]....
        /*01b4*/ 	.word	0x000007f0
        /*01b8*/ 	.word	0x000000ff
        /*01bc*/ 	.word	0x00000050
        /*01c0*/ 	.short	0x0100
        /*01c2*/ 	.byte	0x04
	.zero		1


	//   ....[11]....
        /*01c4*/ 	.word	0x00000800
        /*01c8*/ 	.word	0x000000ff
        /*01cc*/ 	.word	0x00000070
        /*01d0*/ 	.short	0x0100
        /*01d2*/ 	.byte	0x04
	.zero		1


	//   ....[12]....
        /*01d4*/ 	.word	0x00000810
        /*01d8*/ 	.word	0x000000ff
        /*01dc*/ 	.word	0x00000058
        /*01e0*/ 	.short	0x0100
        /*01e2*/ 	.byte	0x04
	.zero		1


	//   ....[13]....
        /*01e4*/ 	.word	0x00000820
        /*01e8*/ 	.word	0x000000ff
        /*01ec*/ 	.word	0x00000078
        /*01f0*/ 	.short	0x0100
        /*01f2*/ 	.byte	0x04
	.zero		1


	//   ....[14]....
        /*01f4*/ 	.word	0x00000830
        /*01f8*/ 	.word	0x000000ff
        /*01fc*/ 	.word	0x00000060
        /*0200*/ 	.short	0x0100
        /*0202*/ 	.byte	0x04
	.zero		1


	//   ....[15]....
        /*0204*/ 	.word	0x00000840
        /*0208*/ 	.word	0x000000ff
        /*020c*/ 	.word	0x00000080
        /*0210*/ 	.short	0x0100
        /*0212*/ 	.byte	0x04
	.zero		1


	//   ....[16]....
        /*0214*/ 	.word	0x00000850
        /*0218*/ 	.word	0x000000ff
        /*021c*/ 	.word	0x00000068
        /*0220*/ 	.short	0x0100
        /*0222*/ 	.byte	0x04
	.zero		1


	//   ....[17]....
        /*0224*/ 	.word	0x00000860
        /*0228*/ 	.word	0x000000ff
        /*022c*/ 	.word	0x00000088
        /*0230*/ 	.short	0x0100
        /*0232*/ 	.byte	0x04
	.zero		1


	//   ....[18]....
        /*0234*/ 	.word	0x00000940
        /*0238*/ 	.word	0x000000ff
        /*023c*/ 	.word	0x00000090
        /*0240*/ 	.short	0x0100
        /*0242*/ 	.byte	0x06
	.zero		1


	//   ....[19]....
        /*0244*/ 	.word	0x00000950
        /*0248*/ 	.word	0x000000ff
        /*024c*/ 	.word	0x00000098
        /*0250*/ 	.short	0x0100
        /*0252*/ 	.byte	0x06
	.zero		1


	//   ....[20]....
        /*0254*/ 	.word	0x00000a80
        /*0258*/ 	.word	0x000000ff
        /*025c*/ 	.word	0x000000a0
        /*0260*/ 	.short	0x0100
        /*0262*/ 	.byte	0x06
	.zero		1


	//   ....[21]....
        /*0264*/ 	.word	0x00000a90
        /*0268*/ 	.word	0x000000ff
        /*026c*/ 	.word	0x000000b0
        /*0270*/ 	.short	0x0100
        /*0272*/ 	.byte	0x06
	.zero		1


	//   ....[22]....
        /*0274*/ 	.word	0x00000aa0
        /*0278*/ 	.word	0x000000ff
        /*027c*/ 	.word	0x000000a8
        /*0280*/ 	.short	0x0100
        /*0282*/ 	.byte	0x06
	.zero		1


	//   ....[23]....
        /*0284*/ 	.word	0x00000ab0
        /*0288*/ 	.word	0x000000ff
        /*028c*/ 	.word	0x000000b8
        /*0290*/ 	.short	0x0100
        /*0292*/ 	.byte	0x06
	.zero		1


	//   ....[24]....
        /*0294*/ 	.word	0x00000bd0
        /*0298*/ 	.word	0x000000ff
        /*029c*/ 	.word	0x000000c0
        /*02a0*/ 	.short	0x0100
        /*02a2*/ 	.byte	0x04
	.zero		1


	//   ....[25]....
        /*02a4*/ 	.word	0x00000be0
        /*02a8*/ 	.word	0x000000ff
        /*02ac*/ 	.word	0x000000d0
        /*02b0*/ 	.short	0x0100
        /*02b2*/ 	.byte	0x04
	.zero		1


	//   ....[26]....
        /*02b4*/ 	.word	0x00000bf0
        /*02b8*/ 	.word	0x000000ff
        /*02bc*/ 	.word	0x000000c8
        /*02c0*/ 	.short	0x0100
        /*02c2*/ 	.byte	0x04
	.zero		1


	//   ....[27]....
        /*02c4*/ 	.word	0x00000c00
        /*02c8*/ 	.word	0x000000ff
        /*02cc*/ 	.word	0x000000d8
        /*02d0*/ 	.short	0x0100
        /*02d2*/ 	.byte	0x04
	.zero		1


	//   ....[28]....
        /*02d4*/ 	.word	0x00000cf0
        /*02d8*/ 	.word	0x000000ff
        /*02dc*/ 	.word	0x000000e0
        /*02e0*/ 	.short	0x0100
        /*02e2*/ 	.byte	0x04
	.zero		1


	//   ....[29]....
        /*02e4*/ 	.word	0x00000d00
        /*02e8*/ 	.word	0x000000ff
        /*02ec*/ 	.word	0x000000f0
        /*02f0*/ 	.short	0x0100
        /*02f2*/ 	.byte	0x04
	.zero		1


	//   ....[30]....
        /*02f4*/ 	.word	0x00000d10
        /*02f8*/ 	.word	0x000000ff
        /*02fc*/ 	.word	0x000000e8
        /*0300*/ 	.short	0x0100
        /*0302*/ 	.byte	0x04
	.zero		1


	//   ....[31]....
        /*0304*/ 	.word	0x00000d20
        /*0308*/ 	.word	0x000000ff
        /*030c*/ 	.word	0x000000f8
        /*0310*/ 	.short	0x0100
        /*0312*/ 	.byte	0x04
	.zero		1


	//   ....[32]....
        /*0314*/ 	.word	0x00000e20
        /*0318*/ 	.word	0x000000ff
        /*031c*/ 	.word	0x00000100
        /*0320*/ 	.short	0x0100
        /*0322*/ 	.byte	0x06
	.zero		1


	//   ....[33]....
        /*0324*/ 	.word	0x00001c90
        /*0328*/ 	.word	0x00000003
        /*032c*/ 	.word	0x000000f0
        /*0330*/ 	.short	0x010a
        /*0332*/ 	.byte	0xff
	.zero		1


	//   ....[34]....
        /*0334*/ 	.word	0x00001cc0
        /*0338*/ 	.word	0x00000003
        /*033c*/ 	.word	0x000000e0
        /*0340*/ 	.short	0x0101
        /*0342*/ 	.byte	0xff
	.zero		1


	//   ....[35]....
        /*0344*/ 	.word	0x00001d80
        /*0348*/ 	.word	0x000000ff
        /*034c*/ 	.word	0x00000028
        /*0350*/ 	.short	0x010a
        /*0352*/ 	.byte	0x04
	.zero		1


	//   ....[36]....
        /*0354*/ 	.word	0x00001e50
        /*0358*/ 	.word	0x000000ff
        /*035c*/ 	.word	0x00000028
        /*0360*/ 	.short	0x010a
        /*0362*/ 	.byte	0x21
	.zero		1


	//   ....[37]....
        /*0364*/ 	.word	0x00002000
        /*0368*/ 	.word	0x000000ff
        /*036c*/ 	.word	0x00000028
        /*0370*/ 	.short	0x010a
        /*0372*/ 	.byte	0x05
	.zero		1


	//   ....[38]....
        /*0374*/ 	.word	0x00002150
        /*0378*/ 	.word	0x000000ff
        /*037c*/ 	.word	0x00000098
        /*0380*/ 	.short	0x0101
        /*0382*/ 	.byte	0x06
	.zero		1


	//   ....[39]....
        /*0384*/ 	.word	0x00002170
        /*0388*/ 	.word	0x000000ff
        /*038c*/ 	.word	0x00000028
        /*0390*/ 	.short	0x010a
        /*0392*/ 	.byte	0x04
	.zero		1


	//   ....[40]....
        /*0394*/ 	.word	0x000021f0
        /*0398*/ 	.word	0x000000ff
        /*039c*/ 	.word	0x00000028
        /*03a0*/ 	.short	0x010a
        /*03a2*/ 	.byte	0x11
	.zero		1


	//   ....[41]....
        /*03a4*/ 	.word	0x00002380
        /*03a8*/ 	.word	0x000000ff
        /*03ac*/ 	.word	0x00000028
        /*03b0*/ 	.short	0x010a
        /*03b2*/ 	.byte	0x05
	.zero		1


	//   ....[42]....
        /*03b4*/ 	.word	0x00002520
        /*03b8*/ 	.word	0x00000003
        /*03bc*/ 	.word	0x000000a0
        /*03c0*/ 	.short	0x010a
        /*03c2*/ 	.byte	0xff
	.zero		1


	//   ....[43]....
        /*03c4*/ 	.word	0x00002670
        /*03c8*/ 	.word	0x00000000
        /*03cc*/ 	.word	0x00000000
        /*03d0*/ 	.short	0x0101
        /*03d2*/ 	.byte	0xff
	.zero		1


	//   ....[44]....
        /*03d4*/ 	.word	0x00002c20
        /*03d8*/ 	.word	0x000000ff
        /*03dc*/ 	.word	0x00000000
        /*03e0*/ 	.short	0x010a
        /*03e2*/ 	.byte	0x04
	.zero		1


	//   ....[45]....
        /*03e4*/ 	.word	0x00002cb0
        /*03e8*/ 	.word	0x000000ff
        /*03ec*/ 	.word	0x00000000
        /*03f0*/ 	.short	0x010a
        /*03f2*/ 	.byte	0x05
	.zero		1


	//   ....[46]....
        /*03f4*/ 	.word	0x00002d40
        /*03f8*/ 	.word	0x000000ff
        /*03fc*/ 	.word	0x00000000
        /*0400*/ 	.short	0x010a
        /*0402*/ 	.byte	0x05
	.zero		1


	//   ....[47]....
        /*0404*/ 	.word	0x00002dd0
        /*0408*/ 	.word	0x000000ff
        /*040c*/ 	.word	0x00000000
        /*0410*/ 	.short	0x010a
        /*0412*/ 	.byte	0x05
	.zero		1


	//   ....[48]....
        /*0414*/ 	.word	0x00002e70
        /*0418*/ 	.word	0x00000000
        /*041c*/ 	.word	0x00000000
        /*0420*/ 	.short	0x010a
        /*0422*/ 	.byte	0xff
	.zero		1


	//   ....[49]....
        /*0424*/ 	.word	0x00002f90
        /*0428*/ 	.word	0x00000002
        /*042c*/ 	.word	0x000000e0
        /*0430*/ 	.short	0x010a
        /*0432*/ 	.byte	0xff
	.zero		1


	//   ....[50]....
        /*0434*/ 	.word	0x00002ff0
        /*0438*/ 	.word	0x00000004
        /*043c*/ 	.word	0x00000000
        /*0440*/ 	.short	0x0101
        /*0442*/ 	.byte	0xff
	.zero		1


	//   ....[51]....
        /*0444*/ 	.word	0x00003010
        /*0448*/ 	.word	0x000000ff
        /*044c*/ 	.word	0x000000b0
        /*0450*/ 	.short	0x010a
        /*0452*/ 	.byte	0x04
	.zero		1


	//   ....[52]....
        /*0454*/ 	.word	0x00003130
        /*0458*/ 	.word	0x00000002
        /*045c*/ 	.word	0x000000a0
        /*0460*/ 	.short	0x010a
        /*0462*/ 	.byte	0xff
	.zero		1


	//   ....[53]....
        /*0464*/ 	.word	0x00003240
        /*0468*/ 	.word	0x00000002
        /*046c*/ 	.word	0x00000000
        /*0470*/ 	.short	0x0101
        /*0472*/ 	.byte	0xff
	.zero		1


	//   ....[54]....
        /*0474*/ 	.word	0x000032d0
        /*0478*/ 	.word	0x000000ff
        /*047c*/ 	.word	0x000000b0
        /*0480*/ 	.short	0x0106
        /*0482*/ 	.byte	0x04
	.zero		1


	//   ....[55]....
        /*0484*/ 	.word	0x000032f0
        /*0488*/ 	.word	0x000000ff
        /*048c*/ 	.word	0x000000b0
        /*0490*/ 	.short	0x010a
        /*0492*/ 	.byte	0x04
	.zero		1


	//   ....[56]....
        /*0494*/ 	.word	0x00003380
        /*0498*/ 	.word	0x000000ff
        /*049c*/ 	.word	0x000000b0
        /*04a0*/ 	.short	0x0106
        /*04a2*/ 	.byte	0x07
	.zero		1


	//   ....[57]....
        /*04a4*/ 	.word	0x000033c0
        /*04a8*/ 	.word	0x00000000
        /*04ac*/ 	.word	0x000000b0
        /*04b0*/ 	.short	0x010a
        /*04b2*/ 	.byte	0xff
	.zero		1


	//   ....[58]....
        /*04b4*/ 	.word	0x00003600
        /*04b8*/ 	.word	0x000000ff
        /*04bc*/ 	.word	0x00000008
        /*04c0*/ 	.short	0x010a
        /*04c2*/ 	.byte	0x05
	.zero		1


	//   ....[59]....
        /*04c4*/ 	.word	0x00003620
        /*04c8*/ 	.word	0x000000ff
        /*04cc*/ 	.word	0x00000008
        /*04d0*/ 	.short	0x010a
        /*04d2*/ 	.byte	0x05
	.zero		1


	//   ....[60]....
        /*04d4*/ 	.word	0x000037b0
        /*04d8*/ 	.word	0x000000ff
        /*04dc*/ 	.word	0x00000008
        /*04e0*/ 	.short	0x010a
        /*04e2*/ 	.byte	0x05
	.zero		1


	//   ....[61]....
        /*04e4*/ 	.word	0x000037d0
        /*04e8*/ 	.word	0x000000ff
        /*04ec*/ 	.word	0x00000008
        /*04f0*/ 	.short	0x010a
        /*04f2*/ 	.byte	0x05
	.zero		1


	//   ....[62]....
        /*04f4*/ 	.word	0x00003890
        /*04f8*/ 	.word	0x000000ff
        /*04fc*/ 	.word	0x00000000
        /*0500*/ 	.short	0x0101
        /*0502*/ 	.byte	0x04
	.zero		1


	//   ....[63]....
        /*0504*/ 	.word	0x00003bd0
        /*0508*/ 	.word	0x00000000
        /*050c*/ 	.word	0x000000a0
        /*0510*/ 	.short	0x010a
        /*0512*/ 	.byte	0xff
	.zero		1


	//   ....[64]....
        /*0514*/ 	.word	0x00003c90
        /*0518*/ 	.word	0x00000000
        /*051c*/ 	.word	0x00000000
        /*0520*/ 	.short	0x0101
        /*0522*/ 	.byte	0xff
	.zero		1


	//   ....[65]....
        /*0524*/ 	.word	0x00003d50
        /*0528*/ 	.word	0x000000ff
        /*052c*/ 	.word	0x00000000
        /*0530*/ 	.short	0x010a
        /*0532*/ 	.byte	0x04
	.zero		1


	//   ....[66]....
        /*0534*/ 	.word	0x00003d60
        /*0538*/ 	.word	0x000000ff
        /*053c*/ 	.word	0x000000d0
        /*0540*/ 	.short	0x010a
        /*0542*/ 	.byte	0x1f
	.zero		1


	//   ....[67]....
        /*0544*/ 	.word	0x00003e10
        /*0548*/ 	.word	0x000000ff
        /*054c*/ 	.word	0x00000000
        /*0550*/ 	.short	0x010a
        /*0552*/ 	.byte	0x05
	.zero		1


	//   ....[68]....
        /*0554*/ 	.word	0x00003f40
        /*0558*/ 	.word	0x000000ff
        /*055c*/ 	.word	0x00000000
        /*0560*/ 	.short	0x010a
        /*0562*/ 	.byte	0x04
	.zero		1


	//   ....[69]....
        /*0564*/ 	.word	0x00004240
        /*0568*/ 	.word	0x000000ff
        /*056c*/ 	.word	0x00000000
        /*0570*/ 	.short	0x010a
        /*0572*/ 	.byte	0x04
	.zero		1


	//   ....[70]....
        /*0574*/ 	.word	0x000042e0
        /*0578*/ 	.word	0x00000000
        /*057c*/ 	.word	0x00000000
        /*0580*/ 	.short	0x010a
        /*0582*/ 	.byte	0xff
	.zero		1


	//   ....[71]....
        /*0584*/ 	.word	0x00004320
        /*0588*/ 	.word	0x00000000
        /*058c*/ 	.word	0x00000000
        /*0590*/ 	.short	0x010a
        /*0592*/ 	.byte	0xff
	.zero		1


	//   ....[72]....
        /*0594*/ 	.word	0x00004390
        /*0598*/ 	.word	0x000000ff
        /*059c*/ 	.word	0x00000000
        /*05a0*/ 	.short	0x0101
        /*05a2*/ 	.byte	0x04
	.zero		1


	//   ....[73]....
        /*05a4*/ 	.word	0x000043d0
        /*05a8*/ 	.word	0x000000ff
        /*05ac*/ 	.word	0x00000100
        /*05b0*/ 	.short	0x010a
        /*05b2*/ 	.byte	0x1a
	.zero		1


	//   ....[74]....
        /*05b4*/ 	.word	0x00004420
        /*05b8*/ 	.word	0x000000ff
        /*05bc*/ 	.word	0x00000000
        /*05c0*/ 	.short	0x0101
        /*05c2*/ 	.byte	0x04
	.zero		1


	//   ....[75]....
        /*05c4*/ 	.word	0x000048c0
        /*05c8*/ 	.word	0x0000000c
        /*05cc*/ 	.word	0x000000a0
        /*05d0*/ 	.short	0x010a
        /*05d2*/ 	.byte	0xff
	.zero		1


	//   ....[76]....
        /*05d4*/ 	.word	0x00004a30
        /*05d8*/ 	.word	0x00000000
        /*05dc*/ 	.word	0x00000000
        /*05e0*/ 	.short	0x0101
        /*05e2*/ 	.byte	0xff
	.zero		1


	//   ....[77]....
        /*05e4*/ 	.word	0x00004ec0
        /*05e8*/ 	.word	0x000000ff
        /*05ec*/ 	.word	0x00000098
        /*05f0*/ 	.short	0x010a
        /*05f2*/ 	.byte	0x15
	.zero		1


	//   ....[78]....
        /*05f4*/ 	.word	0x00005040
        /*05f8*/ 	.word	0x000000ff
        /*05fc*/ 	.word	0x00000070
        /*0600*/ 	.short	0x010a
        /*0602*/ 	.byte	0x15
	.zero		1


	//   ....[79]....
        /*0604*/ 	.word	0x000051c0
        /*0608*/ 	.word	0x000000ff
        /*060c*/ 	.word	0x00000050
        /*0610*/ 	.short	0x010b
        /*0612*/ 	.byte	0x15
	.zero		1


	//   ....[80]....
        /*0614*/ 	.word	0x000051d0
        /*0618*/ 	.word	0x000000ff
        /*061c*/ 	.word	0x00000000
        /*0620*/ 	.short	0x0101
        /*0622*/ 	.byte	0x06
	.zero		1


	//   ....[81]....
        /*0624*/ 	.word	0x000051e0
        /*0628*/ 	.word	0x000000ff
        /*062c*/ 	.word	0x00000078
        /*0630*/ 	.short	0x010a
        /*0632*/ 	.byte	0x15
	.zero		1


	//   ....[82]....
        /*0634*/ 	.word	0x00005340
        /*0638*/ 	.word	0x000000ff
        /*063c*/ 	.word	0x00000058
        /*0640*/ 	.short	0x010b
        /*0642*/ 	.byte	0x15
	.zero		1


	//   ....[83]....
        /*0644*/ 	.word	0x00005350
        /*0648*/ 	.word	0x000000ff
        /*064c*/ 	.word	0x00000000
        /*0650*/ 	.short	0x0101
        /*0652*/ 	.byte	0x06
	.zero		1


	//   ....[84]....
        /*0654*/ 	.word	0x00005360
        /*0658*/ 	.word	0x000000ff
        /*065c*/ 	.word	0x00000080
        /*0660*/ 	.short	0x010a
        /*0662*/ 	.byte	0x15
	.zero		1


	//   ....[85]....
        /*0664*/ 	.word	0x000054b0
        /*0668*/ 	.word	0x000000ff
        /*066c*/ 	.word	0x00000060
        /*0670*/ 	.short	0x010b
        /*0672*/ 	.byte	0x15
	.zero		1


	//   ....[86]....
        /*0674*/ 	.word	0x000054c0
        /*0678*/ 	.word	0x000000ff
        /*067c*/ 	.word	0x00000000
        /*0680*/ 	.short	0x0101
        /*0682*/ 	.byte	0x06
	.zero		1


	//   ....[87]....
        /*0684*/ 	.word	0x000054d0
        /*0688*/ 	.word	0x000000ff
        /*068c*/ 	.word	0x00000088
        /*0690*/ 	.short	0x010a
        /*0692*/ 	.byte	0x15
	.zero		1


	//   ....[88]....
        /*0694*/ 	.word	0x000056c0
        /*0698*/ 	.word	0x000000ff
        /*069c*/ 	.word	0x00000068
        /*06a0*/ 	.short	0x010b
        /*06a2*/ 	.byte	0x15
	.zero		1


	//   ....[89]....
        /*06a4*/ 	.word	0x000056d0
        /*06a8*/ 	.word	0x000000ff
        /*06ac*/ 	.word	0x00000000
        /*06b0*/ 	.short	0x0101
        /*06b2*/ 	.byte	0x25
	.zero		1


	//   ....[90]....
        /*06b4*/ 	.word	0x00005700
        /*06b8*/ 	.word	0x000000ff
        /*06bc*/ 	.word	0x00000070
        /*06c0*/ 	.short	0x010a
        /*06c2*/ 	.byte	0x15
	.zero		1


	//   ....[91]....
        /*06c4*/ 	.word	0x00005720
        /*06c8*/ 	.word	0x000000ff
        /*06cc*/ 	.word	0x00000078
        /*06d0*/ 	.short	0x010a
        /*06d2*/ 	.byte	0x15
	.zero		1


	//   ....[92]....
        /*06d4*/ 	.word	0x00005740
        /*06d8*/ 	.word	0x000000ff
        /*06dc*/ 	.word	0x00000080
        /*06e0*/ 	.short	0x010a
        /*06e2*/ 	.byte	0x15
	.zero		1


	//   ....[93]....
        /*06e4*/ 	.word	0x00005780
        /*06e8*/ 	.word	0x00000000
        /*06ec*/ 	.word	0x00000088
        /*06f0*/ 	.short	0x010a
        /*06f2*/ 	.byte	0xff
	.zero		1


	//   ....[94]....
        /*06f4*/ 	.word	0x00005ab0
        /*06f8*/ 	.word	0x00000003
        /*06fc*/ 	.word	0x000000a0
        /*0700*/ 	.short	0x010a
        /*0702*/ 	.byte	0xff
	.zero		1


	//   ....[95]....
        /*0704*/ 	.word	0x00005c30
        /*0708*/ 	.word	0x00000000
        /*070c*/ 	.word	0x00000000
        /*0710*/ 	.short	0x0101
        /*0712*/ 	.byte	0xff
	.zero		1


	//   ....[96]....
        /*0714*/ 	.word	0x000067b0
        /*0718*/ 	.word	0x000000ff
        /*071c*/ 	.word	0x00000050
        /*0720*/ 	.short	0x010a
        /*0722*/ 	.byte	0x2c
	.zero		1


	//   ....[97]....
        /*0724*/ 	.word	0x00006850
        /*0728*/ 	.word	0x000000a7
        /*072c*/ 	.word	0x000000c0
        /*0730*/ 	.short	0x010a
        /*0732*/ 	.byte	0xff
	.zero		1


	//   ....[98]....
        /*0734*/ 	.word	0x00006980
        /*0738*/ 	.word	0x000000ff
        /*073c*/ 	.word	0x00000050
        /*0740*/ 	.short	0x010a
        /*0742*/ 	.byte	0x2c
	.zero		1


	//   ....[99]....
        /*0744*/ 	.word	0x00006b50
        /*0748*/ 	.word	0x000000a7
        /*074c*/ 	.word	0x000000c0
        /*0750*/ 	.short	0x010a
        /*0752*/ 	.byte	0xff
	.zero		1


	//   ....[100]....
        /*0754*/ 	.word	0x00007dd0
        /*0758*/ 	.word	0x00000000
        /*075c*/ 	.word	0x00000000
        /*0760*/ 	.short	0x0101
        /*0762*/ 	.byte	0xff
	.zero		1


	//   ....[101]....
        /*0764*/ 	.word	0x00007de0
        /*0768*/ 	.word	0x00000003
        /*076c*/ 	.word	0x00000050
        /*0770*/ 	.short	0x010a
        /*0772*/ 	.byte	0xff
	.zero		1


	//   ....[102]....
        /*0774*/ 	.word	0x00007ec0
        /*0778*/ 	.word	0x00000003
        /*077c*/ 	.word	0x00000050
        /*0780*/ 	.short	0x010a
        /*0782*/ 	.byte	0xff
	.zero		1


	//   ....[103]....
        /*0784*/ 	.word	0x00009200
        /*0788*/ 	.word	0x0000004d
        /*078c*/ 	.word	0x00000000
        /*0790*/ 	.short	0x0101
        /*0792*/ 	.byte	0xff
	.zero		1


	//   ....[104]....
        /*0794*/ 	.word	0x00009220
        /*0798*/ 	.word	0x00000000
        /*079c*/ 	.word	0x00000050
        /*07a0*/ 	.short	0x010a
        /*07a2*/ 	.byte	0xff
	.zero		1


	//   ....[105]....
        /*07a4*/ 	.word	0x000092f0
        /*07a8*/ 	.word	0x00000000
        /*07ac*/ 	.word	0x00000050
        /*07b0*/ 	.short	0x010a
        /*07b2*/ 	.byte	0xff
	.zero		1


	//   ....[106]....
        /*07b4*/ 	.word	0x0000a630
        /*07b8*/ 	.word	0x0000004a
        /*07bc*/ 	.word	0x00000000
        /*07c0*/ 	.short	0x0101
        /*07c2*/ 	.byte	0xff
	.zero		1


	//   ....[107]....
        /*07c4*/ 	.word	0x0000a650
        /*07c8*/ 	.word	0x00000003
        /*07cc*/ 	.word	0x00000050
        /*07d0*/ 	.short	0x010a
        /*07d2*/ 	.byte	0xff
	.zero		1


	//   ....[108]....
        /*07d4*/ 	.word	0x0000a720
        /*07d8*/ 	.word	0x00000003
        /*07dc*/ 	.word	0x00000050
        /*07e0*/ 	.short	0x010a
        /*07e2*/ 	.byte	0xff
	.zero		1


	//   ....[109]....
        /*07e4*/ 	.word	0x0000aa70
        /*07e8*/ 	.word	0x000000a7
        /*07ec*/ 	.word	0x00000000
        /*07f0*/ 	.short	0x0101
        /*07f2*/ 	.byte	0xff
	.zero		1


	//   ....[110]....
        /*07f4*/ 	.word	0x0000baa0
        /*07f8*/ 	.word	0x00000000
        /*07fc*/ 	.word	0x00000000
        /*0800*/ 	.short	0x0101
        /*0802*/ 	.byte	0xff
	.zero		1


	//   ....[111]....
        /*0804*/ 	.word	0x0000bd40
        /*0808*/ 	.word	0x000000ff
        /*080c*/ 	.word	0x00000000
        /*0810*/ 	.short	0x0101
        /*0812*/ 	.byte	0x06
	.zero		1


	//   ....[112]....
        /*0814*/ 	.word	0x0000bd60
        /*0818*/ 	.word	0x00000003
        /*081c*/ 	.word	0x000000f0
        /*0820*/ 	.short	0x010a
        /*0822*/ 	.byte	0xff
	.zero		1


	//   ....[113]....
        /*0824*/ 	.word	0x0000bdc0
        /*0828*/ 	.word	0x00000000
        /*082c*/ 	.word	0x00000028
        /*0830*/ 	.short	0x010a
        /*0832*/ 	.byte	0xff
	.zero		1


	//   ....[114]....
        /*0834*/ 	.word	0x0000be20
        /*0838*/ 	.word	0x00000000
        /*083c*/ 	.word	0x00000028
        /*0840*/ 	.short	0x010a
        /*0842*/ 	.byte	0xff
	.zero		1


	//   ....[115]....
        /*0844*/ 	.word	0x0000be70
        /*0848*/ 	.word	0x00000003
        /*084c*/ 	.word	0x000000a0
        /*0850*/ 	.short	0x010a
        /*0852*/ 	.byte	0xff
	.zero		1


	//   ....[116]....
        /*0854*/ 	.word	0x0000bed0
        /*0858*/ 	.word	0x00000000
        /*085c*/ 	.word	0x00000000
        /*0860*/ 	.short	0x010a
        /*0862*/ 	.byte	0xff
	.zero		1


	//   ....[117]....
        /*0864*/ 	.word	0x0000bf30
        /*0868*/ 	.word	0x00000000
        /*086c*/ 	.word	0x00000000
        /*0870*/ 	.short	0x010a
        /*0872*/ 	.byte	0xff
	.zero		1


	//   ....[118]....
        /*0874*/ 	.word	0x0000bf90
        /*0878*/ 	.word	0x00000000
        /*087c*/ 	.word	0x00000000
        /*0880*/ 	.short	0x010a
        /*0882*/ 	.byte	0xff
	.zero		1


	//   ....[119]....
        /*0884*/ 	.word	0x0000bff0
        /*0888*/ 	.word	0x00000000
        /*088c*/ 	.word	0x00000000
        /*0890*/ 	.short	0x010a
        /*0892*/ 	.byte	0xff
	.zero		1


	//   ....[120]....
        /*0894*/ 	.word	0x0000c040
        /*0898*/ 	.word	0x00000002
        /*089c*/ 	.word	0x000000e0
        /*08a0*/ 	.short	0x010a
        /*08a2*/ 	.byte	0xff
	.zero		1


	//   ....[121]....
        /*08a4*/ 	.word	0x0000c0a0
        /*08a8*/ 	.word	0x00000002
        /*08ac*/ 	.word	0x000000b0
        /*08b0*/ 	.short	0x010a
        /*08b2*/ 	.byte	0xff
	.zero		1


	//   ....[122]....
        /*08b4*/ 	.word	0x0000c0f0
        /*08b8*/ 	.word	0x00000002
        /*08bc*/ 	.word	0x000000a0
        /*08c0*/ 	.short	0x010a
        /*08c2*/ 	.byte	0xff
	.zero		1


	//   ....[123]....
        /*08c4*/ 	.word	0x0000c150
        /*08c8*/ 	.word	0x00000000
        /*08cc*/ 	.word	0x000000b0
        /*08d0*/ 	.short	0x010a
        /*08d2*/ 	.byte	0xff
	.zero		1


	//   ....[124]....
        /*08d4*/ 	.word	0x0000c1b0
        /*08d8*/ 	.word	0x00000000
        /*08dc*/ 	.word	0x00000008
        /*08e0*/ 	.short	0x010a
        /*08e2*/ 	.byte	0xff
	.zero		1


	//   ....[125]....
        /*08e4*/ 	.word	0x0000c290
        /*08e8*/ 	.word	0x00000000
        /*08ec*/ 	.word	0x00000008
        /*08f0*/ 	.short	0x010a
        /*08f2*/ 	.byte	0xff
	.zero		1


	//   ....[126]....
        /*08f4*/ 	.word	0x0000c2e0
        /*08f8*/ 	.word	0x00000000
        /*08fc*/ 	.word	0x000000a0
        /*0900*/ 	.short	0x010a
        /*0902*/ 	.byte	0xff
	.zero		1


	//   ....[127]....
        /*0904*/ 	.word	0x0000c340
        /*0908*/ 	.word	0x00000000
        /*090c*/ 	.word	0x000000d0
        /*0910*/ 	.short	0x010a
        /*0912*/ 	.byte	0xff
	.zero		1


	//   ....[128]....
        /*0914*/ 	.word	0x0000c3a0
        /*0918*/ 	.word	0x00000000
        /*091c*/ 	.word	0x00000000
        /*0920*/ 	.short	0x010a
        /*0922*/ 	.byte	0xff
	.zero		1


	//   ....[129]....
        /*0924*/ 	.word	0x0000c400
        /*0928*/ 	.word	0x00000000
        /*092c*/ 	.word	0x00000000
        /*0930*/ 	.short	0x010a
        /*0932*/ 	.byte	0xff
	.zero		1


	//   ....[130]....
        /*0934*/ 	.word	0x0000c460
        /*0938*/ 	.word	0x00000000
        /*093c*/ 	.word	0x00000100
        /*0940*/ 	.short	0x010a
        /*0942*/ 	.byte	0xff
	.zero		1


	//   ....[131]....
        /*0944*/ 	.word	0x0000c4b0
        /*0948*/ 	.word	0x0000000c
        /*094c*/ 	.word	0x000000a0
        /*0950*/ 	.short	0x010a
        /*0952*/ 	.byte	0xff
	.zero		1


	//   ....[132]....
        /*0954*/ 	.word	0x0000c510
        /*0958*/ 	.word	0x00000000
        /*095c*/ 	.word	0x00000098
        /*0960*/ 	.short	0x010a
        /*0962*/ 	.byte	0xff
	.zero		1


	//   ....[133]....
        /*0964*/ 	.word	0x0000c570
        /*0968*/ 	.word	0x00000000
        /*096c*/ 	.word	0x00000070
        /*0970*/ 	.short	0x010a
        /*0972*/ 	.byte	0xff
	.zero		1


	//   ....[134]....
        /*0974*/ 	.word	0x0000c5d0
        /*0978*/ 	.word	0x00000000
        /*097c*/ 	.word	0x00000078
        /*0980*/ 	.short	0x010a
        /*0982*/ 	.byte	0xff
	.zero		1


	//   ....[135]....
        /*0984*/ 	.word	0x0000c630
        /*0988*/ 	.word	0x00000000
        /*098c*/ 	.word	0x00000080
        /*0990*/ 	.short	0x010a
        /*0992*/ 	.byte	0xff
	.zero		1


	//   ....[136]....
        /*0994*/ 	.word	0x0000c690
        /*0998*/ 	.word	0x00000000
        /*099c*/ 	.word	0x00000088
        /*09a0*/ 	.short	0x010a
        /*09a2*/ 	.byte	0xff
	.zero		1


	//   ....[137]....
        /*09a4*/ 	.word	0x0000c6f0
        /*09a8*/ 	.word	0x00000000
        /*09ac*/ 	.word	0x00000070
        /*09b0*/ 	.short	0x010a
        /*09b2*/ 	.byte	0xff
	.zero		1


	//   ....[138]....
        /*09b4*/ 	.word	0x0000c750
        /*09b8*/ 	.word	0x00000000
        /*09bc*/ 	.word	0x00000078
        /*09c0*/ 	.short	0x010a
        /*09c2*/ 	.byte	0xff
	.zero		1


	//   ....[139]....
        /*09c4*/ 	.word	0x0000c7b0
        /*09c8*/ 	.word	0x00000000
        /*09cc*/ 	.word	0x00000080
        /*09d0*/ 	.short	0x010a
        /*09d2*/ 	.byte	0xff
	.zero		1


	//   ....[140]....
        /*09d4*/ 	.word	0x0000c800
        /*09d8*/ 	.word	0x00000003
        /*09dc*/ 	.word	0x000000a0
        /*09e0*/ 	.short	0x010a
        /*09e2*/ 	.byte	0xff
	.zero		1


	//   ....[141]....
        /*09e4*/ 	.word	0x0000c860
        /*09e8*/ 	.word	0x00000003
        /*09ec*/ 	.word	0x00000050
        /*09f0*/ 	.short	0x010a
        /*09f2*/ 	.byte	0xff
	.zero		1


	//   ....[142]....
        /*09f4*/ 	.word	0x0000c8b0
        /*09f8*/ 	.word	0x000000a7
        /*09fc*/ 	.word	0x000000c0
        /*0a00*/ 	.short	0x010a
        /*0a02*/ 	.byte	0xff
	.zero		1


	//   ....[143]....
        /*0a04*/ 	.word	0x0000c900
        /*0a08*/ 	.word	0x00000003
        /*0a0c*/ 	.word	0x00000050
        /*0a10*/ 	.short	0x010a
        /*0a12*/ 	.byte	0xff
	.zero		1


	//   ....[144]....
        /*0a14*/ 	.word	0x0000c950
        /*0a18*/ 	.word	0x00000000
        /*0a1c*/ 	.word	0x00000050
        /*0a20*/ 	.short	0x010a
        /*0a22*/ 	.byte	0xff
	.zero		1


	//   ....[145]....
        /*0a24*/ 	.word	0x0000c9a0
        /*0a28*/ 	.word	0x00000003
        /*0a2c*/ 	.word	0x00000050
        /*0a30*/ 	.short	0x010a
        /*0a32*/ 	.byte	0xff
	.zero		1


	//----- nvinfo : EIATTR_NUM_MBARRIERS
	.align		4
.L_47:
        /*0a34*/ 	.byte	0x03, 0x38
        /*0a36*/ 	.short	0x0021


	//----- nvinfo : EIATTR_EXIT_INSTR_OFFSETS
	.align		4
        /*0a38*/ 	.byte	0x04, 0x1c
        /*0a3a*/ 	.short	(.L_49 - .L_48)


	//   ....[0]....
.L_48:
        /*0a3c*/ 	.word	0x00002ea0


	//   ....[1]....
        /*0a40*/ 	.word	0x00003390


	//   ....[2]....
        /*0a44*/ 	.word	0x000033f0


	//   ....[3]....
        /*0a48*/ 	.word	0x00004650


	//   ....[4]....
        /*0a4c*/ 	.word	0x000057b0


	//   ....[5]....
        /*0a50*/ 	.word	0x000057f0


	//   ....[6]....
        /*0a54*/ 	.word	0x0000bc40


	//   ....[7]....
        /*0a58*/ 	.word	0x0000bcb0


	//   ....[8]....
        /*0a5c*/ 	.word	0x0000bce0


	//   ....[9]....
        /*0a60*/ 	.word	0x0000bd50


	//----- nvinfo : EIATTR_MAX_THREADS
	.align		4
.L_49:
        /*0a64*/ 	.byte	0x04, 0x05
        /*0a66*/ 	.short	(.L_51 - .L_50)
.L_50:
        /*0a68*/ 	.word	0x00000100
        /*0a6c*/ 	.word	0x00000001
        /*0a70*/ 	.word	0x00000001


	//----- nvinfo : EIATTR_CRS_STACK_SIZE
	.align		4
.L_51:
        /*0a74*/ 	.byte	0x04, 0x1e
        /*0a76*/ 	.short	(.L_53 - .L_52)
.L_52:
        /*0a78*/ 	.word	0x00000000


	//----- nvinfo : EIATTR_CBANK_PARAM_SIZE
	.align		4
.L_53:
        /*0a7c*/ 	.byte	0x03, 0x19
        /*0a7e*/ 	.short	0x0800


	//----- nvinfo : EIATTR_PARAM_CBANK
	.align		4
        /*0a80*/ 	.byte	0x04, 0x0a
        /*0a82*/ 	.short	(.L_55 - .L_54)
	.align		4
.L_54:
        /*0a84*/ 	.word	index@(.nv.constant0._ZN7cutlass13device_kernelINS_4gemm6kernel13GemmUniversalIN4cute5tupleIJiiiiEEENS1_10collective13CollectiveMmaINS1_35MainloopSm100TmaUmmaWarpSpecializedILi5ELi2ELi2ENS5_IJNS4_1CILi4EEESB_NSA_ILi1EEEEEEEENS5_IJNSA_ILi256EEESF_NSA_ILi64EEEEEENS_6half_tENS5_IJlSC_lEEESI_SJ_NS4_8TiledMMAINS4_8MMA_AtomIJNS4_26SM100_MMA_F16BF16_2x1SM_SSISI_SI_fLi256ELi256ELNS4_4UMMA5MajorE0ELSO_0ELNSN_7ScaleInE0ELSP_0EEEEEENS4_6LayoutINS5_IJSC_SC_SC_EEENS5_IJNSA_ILi0EEESU_SU_EEEEENS5_IJNS4_10UnderscoreESX_SX_EEEEENS4_28SM100_TMA_2SM_LOAD_MULTICASTENS4_14ComposedLayoutINS4_7SwizzleILi3ELi4ELi3EEENS4_18smem_ptr_flag_bitsILi16EEENSS_INS5_IJNSA_ILi8EEESG_EEENS5_IJSG_SC_EEEEEEEvNS4_8identityES10_S1A_vS1B_EENS_8epilogue10collective18CollectiveEpilogueINS1D_23Sm100TmaWarpSpecializedILi4ELi2ELi64ELb1ELb0EEEJNS5_IJNSA_ILi128EEESF_SG_EEENS5_IJNSS_IS1I_SC_EENSS_ISG_SC_EEEEESI_SJ_SI_SJ_NS1D_6fusion15FusionCallbacksIS1H_NS1N_17LinearCombinationISI_fSI_fLNS_15FloatRoundStyleE2EEES1J_S1M_JEEENS4_5SM1004TMEM4LOAD26SM100_TMEM_LOAD_32dp32b64xENS4_13SM90_TMA_LOADES1A_NS4_39AutoVectorizingCopyWithAssumedAlignmentILi128EEENS4_14SM90_TMA_STOREES1A_S1Z_S1Z_EEEvvEEEEvNT_6ParamsE)
        /*0a88*/ 	.short	0x0380
        /*0a8a*/ 	.short	0x0800


	//----- nvinfo : EIATTR_SW_WAR
	.align		4
.L_55:
        /*0a8c*/ 	.byte	0x04, 0x36
        /*0a8e*/ 	.short	(.L_57 - .L_56)
.L_56:
        /*0a90*/ 	.word	0x00000008
.L_57:


//--------------------- .nv.callgraph             --------------------------
	.section	.nv.callgraph,"",@"SHT_CUDA_CALLGRAPH"
	.align	4
	.sectionentsize	8
	.align		4
        /*0000*/ 	.word	0x00000000
	.align		4
        /*0004*/ 	.word	0xffffffff
	.align		4
        /*0008*/ 	.word	index@(_ZN7cutlass13device_kernelINS_4gemm6kernel13GemmUniversalIN4cute5tupleIJiiiiEEENS1_10collective13CollectiveMmaINS1_35MainloopSm100TmaUmmaWarpSpecializedILi5ELi2ELi2ENS5_IJNS4_1CILi4EEESB_NSA_ILi1EEEEEEEENS5_IJNSA_ILi256EEESF_NSA_ILi64EEEEEENS_6half_tENS5_IJlSC_lEEESI_SJ_NS4_8TiledMMAINS4_8MMA_AtomIJNS4_26SM100_MMA_F16BF16_2x1SM_SSISI_SI_fLi256ELi256ELNS4_4UMMA5MajorE0ELSO_0ELNSN_7ScaleInE0ELSP_0EEEEEENS4_6LayoutINS5_IJSC_SC_SC_EEENS5_IJNSA_ILi0EEESU_SU_EEEEENS5_IJNS4_10UnderscoreESX_SX_EEEEENS4_28SM100_TMA_2SM_LOAD_MULTICASTENS4_14ComposedLayoutINS4_7SwizzleILi3ELi4ELi3EEENS4_18smem_ptr_flag_bitsILi16EEENSS_INS5_IJNSA_ILi8EEESG_EEENS5_IJSG_SC_EEEEEEEvNS4_8identityES10_S1A_vS1B_EENS_8epilogue10collective18CollectiveEpilogueINS1D_23Sm100TmaWarpSpecializedILi4ELi2ELi64ELb1ELb0EEEJNS5_IJNSA_ILi128EEESF_SG_EEENS5_IJNSS_IS1I_SC_EENSS_ISG_SC_EEEEESI_SJ_SI_SJ_NS1D_6fusion15FusionCallbacksIS1H_NS1N_17LinearCombinationISI_fSI_fLNS_15FloatRoundStyleE2EEES1J_S1M_JEEENS4_5SM1004TMEM4LOAD26SM100_TMEM_LOAD_32dp32b64xENS4_13SM90_TMA_LOADES1A_NS4_39AutoVectorizingCopyWithAssumedAlignmentILi128EEENS4_14SM90_TMA_STOREES1A_S1Z_S1Z_EEEvvEEEEvNT_6ParamsE)
	.align		4
        /*000c*/ 	.word	index@(__assertfail)
	.align		4
        /*0010*/ 	.word	0x00000000
	.align		4
        /*0014*/ 	.word	0xfffffffe
	.align		4
        /*0018*/ 	.word	0x00000000
	.align		4
        /*001c*/ 	.word	0xfffffffd
	.align		4
        /*0020*/ 	.word	0x00000000
	.align		4
        /*0024*/ 	.word	0xfffffffc


//--------------------- .nv.constant4             --------------------------
	.section	.nv.constant4,"a",@progbits
	.align	8
	.align		8
.nv.constant4:
        /*0000*/ 	.dword	__assertfail
	.align		8
        /*0008*/ 	.dword	__unnamed_1
	.align		8
        /*0010*/ 	.dword	__unnamed_2
	.align		8
        /*0018*/ 	.dword	_ZN40_INTERNAL_037ca600_4_k_cu_d0e22445_165994cuda3std3__45__cpo5beginE
	.align		8
        /*0020*/ 	.dword	_ZN40_INTERNAL_037ca600_4_k_cu_d0e22445_165994cuda3std3__45__cpo3endE
	.align		8
        /*0028*/ 	.dword	_ZN40_INTERNAL_037ca600_4_k_cu_d0e22445_165994cuda3std3__45__cpo6cbeginE
	.align		8
        /*0030*/ 	.dword	_ZN40_INTERNAL_037ca600_4_k_cu_d0e22445_165994cuda3std3__45__cpo4cendE
	.align		8
        /*0038*/ 	.dword	_ZN40_INTERNAL_037ca600_4_k_cu_d0e22445_165994cuda3std3__442_GLOBAL__N__037ca600_4_k_cu_d0e22445_165996ignoreE
	.align		8
        /*0040*/ 	.dword	_ZN40_INTERNAL_037ca600_4_k_cu_d0e22445_165994cuda3std3__419piecewise_constructE
	.align		8
        /*0048*/ 	.dword	_ZN40_INTERNAL_037ca600_4_k_cu_d0e22445_165994cuda3std3__48in_placeE
	.align		8
        /*0050*/ 	.dword	_ZN40_INTERNAL_037ca600_4_k_cu_d0e22445_165994cuda3std6ranges3__45__cpo4swapE
	.align		8
        /*0058*/ 	.dword	_ZN40_INTERNAL_037ca600_4_k_cu_d0e22445_165994cuda3std6ranges3__45__cpo9iter_moveE
	.align		8
        /*0060*/ 	.dword	_ZN40_INTERNAL_037ca600_4_k_cu_d0e22445_165994cute7productE
	.align		8
        /*0068*/ 	.dword	_ZN40_INTERNAL_037ca600_4_k_cu_d0e22445_165994cute1_E
	.align		8
        /*0070*/ 	.dword	$str$25
	.align		8
        /*0078*/ 	.dword	$str$26
	.align		8
        /*0080*/ 	.dword	$str$27
	.align		8
        /*0088*/ 	.dword	$str$28


//--------------------- .text._ZN7cutlass13device_kernelINS_4gemm6kernel13GemmUniversalIN4cute5tupleIJiiiiEEENS1_10collective13CollectiveMmaINS1_35MainloopSm100TmaUmmaWarpSpecializedILi5ELi2ELi2ENS5_IJNS4_1CILi4EEESB_NSA_ILi1EEEEEEEENS5_IJNSA_ILi256EEESF_NSA_ILi64EEEEEENS_6half_tENS5_IJlSC_lEEESI_SJ_NS4_8TiledMMAINS4_8MMA_AtomIJNS4_26SM100_MMA_F16BF16_2x1SM_SSISI_SI_fLi256ELi256ELNS4_4UMMA5MajorE0ELSO_0ELNSN_7ScaleInE0ELSP_0EEEEEENS4_6LayoutINS5_IJSC_SC_SC_EEENS5_IJNSA_ILi0EEESU_SU_EEEEENS5_IJNS4_10UnderscoreESX_SX_EEEEENS4_28SM100_TMA_2SM_LOAD_MULTICASTENS4_14ComposedLayoutINS4_7SwizzleILi3ELi4ELi3EEENS4_18smem_ptr_flag_bitsILi16EEENSS_INS5_IJNSA_ILi8EEESG_EEENS5_IJSG_SC_EEEEEEEvNS4_8identityES10_S1A_vS1B_EENS_8epilogue10collective18CollectiveEpilogueINS1D_23Sm100TmaWarpSpecializedILi4ELi2ELi64ELb1ELb0EEEJNS5_IJNSA_ILi128EEESF_SG_EEENS5_IJNSS_IS1I_SC_EENSS_ISG_SC_EEEEESI_SJ_SI_SJ_NS1D_6fusion15FusionCallbacksIS1H_NS1N_17LinearCombinationISI_fSI_fLNS_15FloatRoundStyleE2EEES1J_S1M_JEEENS4_5SM1004TMEM4LOAD26SM100_TMEM_LOAD_32dp32b64xENS4_13SM90_TMA_LOADES1A_NS4_39AutoVectorizingCopyWithAssumedAlignmentILi128EEENS4_14SM90_TMA_STOREES1A_S1Z_S1Z_EEEvvEEEEvNT_6ParamsE --------------------------
	.section	.text._ZN7cutlass13device_kernelINS_4gemm6kernel13GemmUniversalIN4cute5tupleIJiiiiEEENS1_10collective13CollectiveMmaINS1_35MainloopSm100TmaUmmaWarpSpecializedILi5ELi2ELi2ENS5_IJNS4_1CILi4EEESB_NSA_ILi1EEEEEEEENS5_IJNSA_ILi256EEESF_NSA_ILi64EEEEEENS_6half_tENS5_IJlSC_lEEESI_SJ_NS4_8TiledMMAINS4_8MMA_AtomIJNS4_26SM100_MMA_F16BF16_2x1SM_SSISI_SI_fLi256ELi256ELNS4_4UMMA5MajorE0ELSO_0ELNSN_7ScaleInE0ELSP_0EEEEEENS4_6LayoutINS5_IJSC_SC_SC_EEENS5_IJNSA_ILi0EEESU_SU_EEEEENS5_IJNS4_10UnderscoreESX_SX_EEEEENS4_28SM100_TMA_2SM_LOAD_MULTICASTENS4_14ComposedLayoutINS4_7SwizzleILi3ELi4ELi3EEENS4_18smem_ptr_flag_bitsILi16EEENSS_INS5_IJNSA_ILi8EEESG_EEENS5_IJSG_SC_EEEEEEEvNS4_8identityES10_S1A_vS1B_EENS_8epilogue10collective18CollectiveEpilogueINS1D_23Sm100TmaWarpSpecializedILi4ELi2ELi64ELb1ELb0EEEJNS5_IJNSA_ILi128EEESF_SG_EEENS5_IJNSS_IS1I_SC_EENSS_ISG_SC_EEEEESI_SJ_SI_SJ_NS1D_6fusion15FusionCallbacksIS1H_NS1N_17LinearCombinationISI_fSI_fLNS_15FloatRoundStyleE2EEES1J_S1M_JEEENS4_5SM1004TMEM4LOAD26SM100_TMEM_LOAD_32dp32b64xENS4_13SM90_TMA_LOADES1A_NS4_39AutoVectorizingCopyWithAssumedAlignmentILi128EEENS4_14SM90_TMA_STOREES1A_S1Z_S1Z_EEEvvEEEEvNT_6ParamsE,"ax",@progbits
	.align	128
.text._ZN7cutlass13device_kernelINS_4gemm6kernel13GemmUniversalIN4cute5tupleIJiiiiEEENS1_10collective13CollectiveMmaINS1_35MainloopSm100TmaUmmaWarpSpecializedILi5ELi2ELi2ENS5_IJNS4_1CILi4EEESB_NSA_ILi1EEEEEEEENS5_IJNSA_ILi256EEESF_NSA_ILi64EEEEEENS_6half_tENS5_IJlSC_lEEESI_SJ_NS4_8TiledMMAINS4_8MMA_AtomIJNS4_26SM100_MMA_F16BF16_2x1SM_SSISI_SI_fLi256ELi256ELNS4_4UMMA5MajorE0ELSO_0ELNSN_7ScaleInE0ELSP_0EEEEEENS4_6LayoutINS5_IJSC_SC_SC_EEENS5_IJNSA_ILi0EEESU_SU_EEEEENS5_IJNS4_10UnderscoreESX_SX_EEEEENS4_28SM100_TMA_2SM_LOAD_MULTICASTENS4_14ComposedLayoutINS4_7SwizzleILi3ELi4ELi3EEENS4_18smem_ptr_flag_bitsILi16EEENSS_INS5_IJNSA_ILi8EEESG_EEENS5_IJSG_SC_EEEEEEEvNS4_8identityES10_S1A_vS1B_EENS_8epilogue10collective18CollectiveEpilogueINS1D_23Sm100TmaWarpSpecializedILi4ELi2ELi64ELb1ELb0EEEJNS5_IJNSA_ILi128EEESF_SG_EEENS5_IJNSS_IS1I_SC_EENSS_ISG_SC_EEEEESI_SJ_SI_SJ_NS1D_6fusion15FusionCallbacksIS1H_NS1N_17LinearCombinationISI_fSI_fLNS_15FloatRoundStyleE2EEES1J_S1M_JEEENS4_5SM1004TMEM4LOAD26SM100_TMEM_LOAD_32dp32b64xENS4_13SM90_TMA_LOADES1A_NS4_39AutoVectorizingCopyWithAssumedAlignmentILi128EEENS4_14SM90_TMA_STOREES1A_S1Z_S1Z_EEEvvEEEEvNT_6ParamsE:
        .type           _ZN7cutlass13device_kernelINS_4gemm6kernel13GemmUniversalIN4cute5tupleIJiiiiEEENS1_10collective13CollectiveMmaINS1_35MainloopSm100TmaUmmaWarpSpecializedILi5ELi2ELi2ENS5_IJNS4_1CILi4EEESB_NSA_ILi1EEEEEEEENS5_IJNSA_ILi256EEESF_NSA_ILi64EEEEEENS_6half_tENS5_IJlSC_lEEESI_SJ_NS4_8TiledMMAINS4_8MMA_AtomIJNS4_26SM100_MMA_F16BF16_2x1SM_SSISI_SI_fLi256ELi256ELNS4_4UMMA5MajorE0ELSO_0ELNSN_7ScaleInE0ELSP_0EEEEEENS4_6LayoutINS5_IJSC_SC_SC_EEENS5_IJNSA_ILi0EEESU_SU_EEEEENS5_IJNS4_10UnderscoreESX_SX_EEEEENS4_28SM100_TMA_2SM_LOAD_MULTICASTENS4_14ComposedLayoutINS4_7SwizzleILi3ELi4ELi3EEENS4_18smem_ptr_flag_bitsILi16EEENSS_INS5_IJNSA_ILi8EEESG_EEENS5_IJSG_SC_EEEEEEEvNS4_8identityES10_S1A_vS1B_EENS_8epilogue10collective18CollectiveEpilogueINS1D_23Sm100TmaWarpSpecializedILi4ELi2ELi64ELb1ELb0EEEJNS5_IJNSA_ILi128EEESF_SG_EEENS5_IJNSS_IS1I_SC_EENSS_ISG_SC_EEEEESI_SJ_SI_SJ_NS1D_6fusion15FusionCallbacksIS1H_NS1N_17LinearCombinationISI_fSI_fLNS_15FloatRoundStyleE2EEES1J_S1M_JEEENS4_5SM1004TMEM4LOAD26SM100_TMEM_LOAD_32dp32b64xENS4_13SM90_TMA_LOADES1A_NS4_39AutoVectorizingCopyWithAssumedAlignmentILi128EEENS4_14SM90_TMA_STOREES1A_S1Z_S1Z_EEEvvEEEEvNT_6ParamsE,@function
        .size           _ZN7cutlass13device_kernelINS_4gemm6kernel13GemmUniversalIN4cute5tupleIJiiiiEEENS1_10collective13CollectiveMmaINS1_35MainloopSm100TmaUmmaWarpSpecializedILi5ELi2ELi2ENS5_IJNS4_1CILi4EEESB_NSA_ILi1EEEEEEEENS5_IJNSA_ILi256EEESF_NSA_ILi64EEEEEENS_6half_tENS5_IJlSC_lEEESI_SJ_NS4_8TiledMMAINS4_8MMA_AtomIJNS4_26SM100_MMA_F16BF16_2x1SM_SSISI_SI_fLi256ELi256ELNS4_4UMMA5MajorE0ELSO_0ELNSN_7ScaleInE0ELSP_0EEEEEENS4_6LayoutINS5_IJSC_SC_SC_EEENS5_IJNSA_ILi0EEESU_SU_EEEEENS5_IJNS4_10UnderscoreESX_SX_EEEEENS4_28SM100_TMA_2SM_LOAD_MULTICASTENS4_14ComposedLayoutINS4_7SwizzleILi3ELi4ELi3EEENS4_18smem_ptr_flag_bitsILi16EEENSS_INS5_IJNSA_ILi8EEESG_EEENS5_IJSG_SC_EEEEEEEvNS4_8identityES10_S1A_vS1B_EENS_8epilogue10collective18CollectiveEpilogueINS1D_23Sm100TmaWarpSpecializedILi4ELi2ELi64ELb1ELb0EEEJNS5_IJNSA_ILi128EEESF_SG_EEENS5_IJNSS_IS1I_SC_EENSS_ISG_SC_EEEEESI_SJ_SI_SJ_NS1D_6fusion15FusionCallbacksIS1H_NS1N_17LinearCombinationISI_fSI_fLNS_15FloatRoundStyleE2EEES1J_S1M_JEEENS4_5SM1004TMEM4LOAD26SM100_TMEM_LOAD_32dp32b64xENS4_13SM90_TMA_LOADES1A_NS4_39AutoVectorizingCopyWithAssumedAlignmentILi128EEENS4_14SM90_TMA_STOREES1A_S1Z_S1Z_EEEvvEEEEvNT_6ParamsE,(.L_x_194 - _ZN7cutlass13device_kernelINS_4gemm6kernel13GemmUniversalIN4cute5tupleIJiiiiEEENS1_10collective13CollectiveMmaINS1_35MainloopSm100TmaUmmaWarpSpecializedILi5ELi2ELi2ENS5_IJNS4_1CILi4EEESB_NSA_ILi1EEEEEEEENS5_IJNSA_ILi256EEESF_NSA_ILi64EEEEEENS_6half_tENS5_IJlSC_lEEESI_SJ_NS4_8TiledMMAINS4_8MMA_AtomIJNS4_26SM100_MMA_F16BF16_2x1SM_SSISI_SI_fLi256ELi256ELNS4_4UMMA5MajorE0ELSO_0ELNSN_7ScaleInE0ELSP_0EEEEEENS4_6LayoutINS5_IJSC_SC_SC_EEENS5_IJNSA_ILi0EEESU_SU_EEEEENS5_IJNS4_10UnderscoreESX_SX_EEEEENS4_28SM100_TMA_2SM_LOAD_MULTICASTENS4_14ComposedLayoutINS4_7SwizzleILi3ELi4ELi3EEENS4_18smem_ptr_flag_bitsILi16EEENSS_INS5_IJNSA_ILi8EEESG_EEENS5_IJSG_SC_EEEEEEEvNS4_8identityES10_S1A_vS1B_EENS_8epilogue10collective18CollectiveEpilogueINS1D_23Sm100TmaWarpSpecializedILi4ELi2ELi64ELb1ELb0EEEJNS5_IJNSA_ILi128EEESF_SG_EEENS5_IJNSS_IS1I_SC_EENSS_ISG_SC_EEEEESI_SJ_SI_SJ_NS1D_6fusion15FusionCallbacksIS1H_NS1N_17LinearCombinationISI_fSI_fLNS_15FloatRoundStyleE2EEES1J_S1M_JEEENS4_5SM1004TMEM4LOAD26SM100_TMEM_LOAD_32dp32b64xENS4_13SM90_TMA_LOADES1A_NS4_39AutoVectorizingCopyWithAssumedAlignmentILi128EEENS4_14SM90_TMA_STOREES1A_S1Z_S1Z_EEEvvEEEEvNT_6ParamsE)
        .other          _ZN7cutlass13device_kernelINS_4gemm6kernel13GemmUniversalIN4cute5tupleIJiiiiEEENS1_10collective13CollectiveMmaINS1_35MainloopSm100TmaUmmaWarpSpecializedILi5ELi2ELi2ENS5_IJNS4_1CILi4EEESB_NSA_ILi1EEEEEEEENS5_IJNSA_ILi256EEESF_NSA_ILi64EEEEEENS_6half_tENS5_IJlSC_lEEESI_SJ_NS4_8TiledMMAINS4_8MMA_AtomIJNS4_26SM100_MMA_F16BF16_2x1SM_SSISI_SI_fLi256ELi256ELNS4_4UMMA5MajorE0ELSO_0ELNSN_7ScaleInE0ELSP_0EEEEEENS4_6LayoutINS5_IJSC_SC_SC_EEENS5_IJNSA_ILi0EEESU_SU_EEEEENS5_IJNS4_10UnderscoreESX_SX_EEEEENS4_28SM100_TMA_2SM_LOAD_MULTICASTENS4_14ComposedLayoutINS4_7SwizzleILi3ELi4ELi3EEENS4_18smem_ptr_flag_bitsILi16EEENSS_INS5_IJNSA_ILi8EEESG_EEENS5_IJSG_SC_EEEEEEEvNS4_8identityES10_S1A_vS1B_EENS_8epilogue10collective18CollectiveEpilogueINS1D_23Sm100TmaWarpSpecializedILi4ELi2ELi64ELb1ELb0EEEJNS5_IJNSA_ILi128EEESF_SG_EEENS5_IJNSS_IS1I_SC_EENSS_ISG_SC_EEEEESI_SJ_SI_SJ_NS1D_6fusion15FusionCallbacksIS1H_NS1N_17LinearCombinationISI_fSI_fLNS_15FloatRoundStyleE2EEES1J_S1M_JEEENS4_5SM1004TMEM4LOAD26SM100_TMEM_LOAD_32dp32b64xENS4_13SM90_TMA_LOADES1A_NS4_39AutoVectorizingCopyWithAssumedAlignmentILi128EEENS4_14SM90_TMA_STOREES1A_S1Z_S1Z_EEEvvEEEEvNT_6ParamsE,@"STO_CUDA_ENTRY STV_DEFAULT"
_ZN7cutlass13device_kernelINS_4gemm6kernel13GemmUniversalIN4cute5tupleIJiiiiEEENS1_10collective13CollectiveMmaINS1_35MainloopSm100TmaUmmaWarpSpecializedILi5ELi2ELi2ENS5_IJNS4_1CILi4EEESB_NSA_ILi1EEEEEEEENS5_IJNSA_ILi256EEESF_NSA_ILi64EEEEEENS_6half_tENS5_IJlSC_lEEESI_SJ_NS4_8TiledMMAINS4_8MMA_AtomIJNS4_26SM100_MMA_F16BF16_2x1SM_SSISI_SI_fLi256ELi256ELNS4_4UMMA5MajorE0ELSO_0ELNSN_7ScaleInE0ELSP_0EEEEEENS4_6LayoutINS5_IJSC_SC_SC_EEENS5_IJNSA_ILi0EEESU_SU_EEEEENS5_IJNS4_10UnderscoreESX_SX_EEEEENS4_28SM100_TMA_2SM_LOAD_MULTICASTENS4_14ComposedLayoutINS4_7SwizzleILi3ELi4ELi3EEENS4_18smem_ptr_flag_bitsILi16EEENSS_INS5_IJNSA_ILi8EEESG_EEENS5_IJSG_SC_EEEEEEEvNS4_8identityES10_S1A_vS1B_EENS_8epilogue10collective18CollectiveEpilogueINS1D_23Sm100TmaWarpSpecializedILi4ELi2ELi64ELb1ELb0EEEJNS5_IJNSA_ILi128EEESF_SG_EEENS5_IJNSS_IS1I_SC_EENSS_ISG_SC_EEEEESI_SJ_SI_SJ_NS1D_6fusion15FusionCallbacksIS1H_NS1N_17LinearCombinationISI_fSI_fLNS_15FloatRoundStyleE2EEES1J_S1M_JEEENS4_5SM1004TMEM4LOAD26SM100_TMEM_LOAD_32dp32b64xENS4_13SM90_TMA_LOADES1A_NS4_39AutoVectorizingCopyWithAssumedAlignmentILi128EEENS4_14SM90_TMA_STOREES1A_S1Z_S1Z_EEEvvEEEEvNT_6ParamsE:
[----:B------:R-:W1:Y:S01]  /*0000*/  LDC R1, c[0x0][0x37c] ;  /* 0x0000df00ff017b82 */ /* 0x000e620000000800 */
[----:B------:R-:W2:Y:S01]  /*0010*/  S2R R163, SR_TID.X ;  /* 0x0000000000a37919 */ /* 0x000ea20000002100 */
[----:B------:R-:W3:Y:S06]  /*0020*/  LDCU.64 UR8, c[0x0][0x890] ;  /* 0x00011200ff0877ac */ /* 0x000eec0008000a00 */
[----:B------:R-:W4:Y:S01]  /*0030*/  S2UR UR47, SR_CgaCtaId ;  /* 0x00000000002f79c3 */ /* 0x000f220000008800 */
[----:B------:R-:W-:Y:S02]  /*0040*/  PRMT R150, RZ, 0x7610, R150 ;  /* 0x00007610ff967816 */ /* 0x000fe40000000096 */
[----:B------:R-:W-:-:S02]  /*0050*/  ELECT P0, URZ, PT ;  /* 0x0000000000ff782f */ /* 0x000fc40003800000 */
[----:B---3--:R-:W-:-:S04]  /*0060*/  ISETP.NE.U32.AND P1, PT, RZ, UR8, PT ;  /* 0x00000008ff007c0c */ /* 0x008fc8000bf25070 */
[----:B------:R-:W-:Y:S01]  /*0070*/  ISETP.NE.AND.EX P2, PT, RZ, UR9, PT, P1 ;  /* 0x00000009ff007c0c */ /* 0x000fe2000bf45310 */
[----:B----4-:R-:W-:Y:S02]  /*0080*/  ULOP3.LUT UR46, UR47, 0x1, URZ, 0xc0, !UPT ;  /* 0x000000012f2e7892 */ /* 0x010fe4000f8ec0ff */
[----:B------:R-:W-:Y:S01]  /*0090*/  ULOP3.LUT UR45, UR47, 0x1, URZ, 0x3c, !UPT ;  /* 0x000000012f2d7892 */ /* 0x000fe2000f8e3cff */
[----:B--2---:R-:W-:-:S05]  /*00a0*/  SHF.R.U32.HI R151, RZ, 0x5, R163 ;  /* 0x00000005ff977819 */ /* 0x004fca00000116a3 */
[----:B------:R-:W2:Y:S02]  /*00b0*/  SHFL.IDX PT, R0, R151, RZ, 0x1f ;  /* 0x00001fff97007589 */ /* 0x000ea400000e0000 */
[----:B--2---:R-:W-:Y:S02]  /*00c0*/  R2UR UR25, R0 ;  /* 0x00000000001972ca */ /* 0x004fe400000e0000 */
[----:B-1----:R-:W-:Y:S05]  /*00d0*/  @P2 BRA `(.L_x_0) ;  /* 0x0000000000302947 */ /* 0x002fea0003800000 */
[----:B------:R-:W1:Y:S02]  /*00e0*/  LDCU.64 UR4, c[0x0][0x888] ;  /* 0x00011100ff0477ac */ /* 0x000e640008000a00 */
[----:B-1----:R-:W-:-:S04]  /*00f0*/  UISETP.NE.U32.AND UP0, UPT, UR4, URZ, UPT ;  /* 0x000000ff0400728c */ /* 0x002fc8000bf05070 */
[----:B------:R-:W-:-:S09]  /*0100*/  UISETP.NE.AND.EX UP0, UPT, UR5, URZ, UPT, UP0 ;  /* 0x000000ff0500728c */ /* 0x000fd2000bf05300 */
[----:B------:R-:W-:Y:S05]  /*0110*/  BRA.U !UP0, `(.L_x_1) ;  /* 0x0000000108147547 */ /* 0x000fea000b800000 */
[----:B------:R-:W1:Y:S01]  /*0120*/  LDC.64 R2, c[0x0][0x888] ;  /* 0x00022200ff027b82 */ /* 0x000e620000000a00 */
[----:B------:R-:W1:Y:S02]  /*0130*/  LDCU.64 UR4, c[0x0][0x358] ;  /* 0x00006b00ff0477ac */ /* 0x000e640008000a00 */
[----:B-1----:R1:W5:Y:S01]  /*0140*/  LDG.E R73, desc[UR4][R2.64] ;  /* 0x0000000402497981 */ /* 0x002362000c1e1900 */
[----:B------:R-:W-:Y:S01]  /*0150*/  HFMA2 R150, -RZ, RZ, 0, 5.9604644775390625e-08 ;  /* 0x00000001ff967431 */ /* 0x000fe200000001ff */
[----:B------:R-:W-:Y:S05]  /*0160*/  BRA `(.L_x_0) ;  /* 0x00000000000c7947 */ /* 0x000fea0003800000 */
.L_x_1:
[----:B------:R-:W1:Y:S01]  /*0170*/  LDCU UR4, c[0x0][0x880] ;  /* 0x00011000ff0477ac */ /* 0x000e620008000800 */
[----:B------:R-:W-:Y:S01]  /*0180*/  HFMA2 R150, -RZ, RZ, 0, 5.9604644775390625e-08 ;  /* 0x00000001ff967431 */ /* 0x000fe200000001ff */
[----:B-1----:R-:W-:-:S07]  /*0190*/  MOV R73, UR4 ;  /* 0x0000000400497c02 */ /* 0x002fce0008000f00 */
.L_x_0:
[----:B------:R-:W2:Y:S02]  /*01a0*/  LDCU.64 UR4, c[0x0][0x8b0] ;  /* 0x00011600ff0477ac */ /* 0x000ea40008000a00 */
[----:B--2---:R-:W-:-:S04]  /*01b0*/  UISETP.NE.U32.AND UP0, UPT, UR4, URZ, UPT ;  /* 0x000000ff0400728c */ /* 0x004fc8000bf05070 */
[----:B------:R-:W-:-:S09]  /*01c0*/  UISETP.NE.AND.EX UP0, UPT, UR5, URZ, UPT, UP0 ;  /* 0x000000ff0500728c */ /* 0x000fd2000bf05300 */
[----:B------:R-:W-:Y:S05]  /*01d0*/  BRA.U UP0, `(.L_x_2) ;  /* 0x0000000100287547 */ /* 0x000fea000b800000 */
[----:B------:R-:W2:Y:S02]  /*01e0*/  LDCU.64 UR4, c[0x0][0x8a8] ;  /* 0x00011500ff0477ac */ /* 0x000ea40008000a00 */
[----:B--2---:R-:W-:-:S04]  /*01f0*/  UISETP.NE.U32.AND UP0, UPT, UR4, URZ, UPT ;  /* 0x000000ff0400728c */ /* 0x004fc8000bf05070 */
[----:B------:R-:W-:-:S09]  /*0200*/  UISETP.NE.AND.EX UP0, UPT, UR5, URZ, UPT, UP0 ;  /* 0x000000ff0500728c */ /* 0x000fd2000bf05300 */
[----:B------:R-:W-:Y:S05]  /*0210*/  BRA.U !UP0, `(.L_x_3) ;  /* 0x0000000108107547 */ /* 0x000fea000b800000 */
[----:B------:R-:W2:Y:S01]  /*0220*/  LDC.64 R70, c[0x0][0x8a8] ;  /* 0x00022a00ff467b82 */ /* 0x000ea20000000a00 */
[----:B------:R-:W2:Y:S02]  /*0230*/  LDCU.64 UR4, c[0x0][0x358] ;  /* 0x00006b00ff0477ac */ /* 0x000ea40008000a00 */
[----:B--2---:R2:W5:Y:S01]  /*0240*/  LDG.E R70, desc[UR4][R70.64] ;  /* 0x0000000446467981 */ /* 0x004562000c1e1900 */
[----:B------:R-:W-:Y:S05]  /*0250*/  BRA `(.L_x_2) ;  /* 0x0000000000087947 */ /* 0x000fea0003800000 */
.L_x_3:
[----:B------:R-:W2:Y:S02]  /*0260*/  LDCU UR4, c[0x0][0x8a0] ;  /* 0x00011400ff0477ac */ /* 0x000ea40008000800 */
[----:B--2---:R-:W-:Y:S02]  /*0270*/  MOV R70, UR4 ;  /* 0x0000000400467c02 */ /* 0x004fe40008000f00 */
.L_x_2:
[----:B------:R-:W-:Y:S01]  /*0280*/  IMAD.U32 R0, RZ, RZ, UR25 ;  /* 0x00000019ff007e24 */ /* 0x000fe2000f8e00ff */
[----:B------:R-:W-:Y:S04]  /*0290*/  BSSY.RECONVERGENT B0, `(.L_x_4) ;  /* 0x000000c000007945 */ /* 0x000fe80003800200 */
[C---:B------:R-:W-:Y:S02]  /*02a0*/  ISETP.NE.OR P3, PT, R0.reuse, 0x1, !P0 ;  /* 0x000000010000780c */ /* 0x040fe40004765670 */
[----:B------:R-:W-:-:S11]  /*02b0*/  ISETP.NE.OR P2, PT, R0, 0x3, !P0 ;  /* 0x000000030000780c */ /* 0x000fd60004745670 */
[----:B------:R-:W-:Y:S05]  /*02c0*/  @P3 BRA `(.L_x_5) ;  /* 0x0000000000203947 */ /* 0x000fea0003800000 */
[----:B------:R-:W3:Y:S02]  /*02d0*/  LDCU.64 UR4, c[0x0][0x348] ;  /* 0x00006900ff0477ac */ /* 0x000ee40008000a00 */
[----:B---3--:R-:W-:Y:S02]  /*02e0*/  UIADD3 UR6, UP1, UPT, UR4, 0x80, URZ ;  /* 0x0000008004067890 */ /* 0x008fe4000ff3e0ff */
[----:B------:R-:W-:Y:S02]  /*02f0*/  UIADD3 UR4, UP0, UPT, UR4, 0x180, URZ ;  /* 0x0000018004047890 */ /* 0x000fe4000ff1e0ff */
[----:B------:R-:W-:Y:S02]  /*0300*/  UIADD3.X UR7, UPT, UPT, URZ, UR5, URZ, UP1, !UPT ;  /* 0x00000005ff077290 */ /* 0x000fe40008ffe4ff */
[----:B------:R-:W-:-:S07]  /*0310*/  UIADD3.X UR5, UPT, UPT, URZ, UR5, URZ, UP0, !UPT ;  /* 0x00000005ff057290 */ /* 0x000fce00087fe4ff */
[----:B------:R3:W-:Y:S02]  /*0320*/  UTMACCTL.PF [UR6] ;  /* 0x00000000060079b9 */ /* 0x0007e40008040000 */
[----:B------:R3:W-:Y:S02]  /*0330*/  UTMACCTL.PF [UR4] ;  /* 0x00000000040079b9 */ /* 0x0007e40008040000 */
[----:B---3--:R-:W-:Y:S01]  /*0340*/  NOP ;  /* 0x0000000000007918 */ /* 0x008fe20000000000 */
.L_x_5:
[----:B------:R-:W-:Y:S05]  /*0350*/  BSYNC.RECONVERGENT B0 ;  /* 0x0000000000007941 */ /* 0x000fea0003800200 */
.L_x_4:
[----:B------:R-:W-:Y:S04]  /*0360*/  BSSY.RECONVERGENT B0, `(.L_x_6) ;  /* 0x000000a000007945 */ /* 0x000fe80003800200 */
        /* <DEDUP_REMOVED lines=9> */
.L_x_7:
[----:B------:R-:W-:Y:S05]  /*0400*/  BSYNC.RECONVERGENT B0 ;  /* 0x0000000000007941 */ /* 0x000fea0003800200 */
.L_x_6:
[----:B------:R-:W3:Y:S01]  /*0410*/  LDCU.64 UR4, c[0x0][0x888] ;  /* 0x00011100ff0477ac */ /* 0x000ee20008000a00 */
[----:B------:R-:W-:Y:S01]  /*0420*/  ISETP.NE.AND.EX P1, PT, RZ, UR9, PT, P1 ;  /* 0x00000009ff007c0c */ /* 0x000fe2000bf25310 */
[----:B------:R-:W-:Y:S01]  /*0430*/  UPLOP3.LUT UP3, UPT, UPT, UPT, UPT, 0x80, 0x8 ;  /* 0x000000000008789c */ /* 0x000fe20003f6f070 */
[----:B---3--:R-:W-:-:S04]  /*0440*/  ISETP.NE.U32.AND P2, PT, RZ, UR4, PT ;  /* 0x00000004ff007c0c */ /* 0x008fc8000bf45070 */
[----:B------:R-:W-:-:S13]  /*0450*/  ISETP.NE.AND.EX P2, PT, RZ, UR5, PT, P2 ;  /* 0x00000005ff007c0c */ /* 0x000fda000bf45320 */
[----:B------:R-:W-:Y:S05]  /*0460*/  @P2 BRA P1, `(.L_x_8) ;  /* 0x0000000000282947 */ /* 0x000fea0000800000 */
[----:B------:R-:W-:Y:S01]  /*0470*/  UISETP.NE.U32.AND UP0, UPT, UR8, URZ, UPT ;  /* 0x000000ff0800728c */ /* 0x000fe2000bf05070 */
[----:B-----5:R-:W-:Y:S01]  /*0480*/  FSETP.NEU.AND P1, PT, R73, RZ, PT ;  /* 0x000000ff4900720b */ /* 0x020fe20003f2d000 */
[----:B------:R-:W-:Y:S02]  /*0490*/  UISETP.NE.U32.AND UP2, UPT, UR4, URZ, UPT ;  /* 0x000000ff0400728c */ /* 0x000fe4000bf45070 */
[----:B------:R-:W-:Y:S02]  /*04a0*/  UISETP.NE.AND.EX UP1, UPT, UR9, URZ, UPT, UP0 ;  /* 0x000000ff0900728c */ /* 0x000fe4000bf25300 */
[----:B------:R-:W-:-:S04]  /*04b0*/  UISETP.NE.AND.EX UP0, UPT, UR5, URZ, UPT, UP2 ;  /* 0x000000ff0500728c */ /* 0x000fc8000bf05320 */
[----:B------:R-:W-:-:S04]  /*04c0*/  USEL UR4, URZ, 0xffffffff, UP0 ;  /* 0xffffffffff047887 */ /* 0x000fc80008000000 */
[----:B------:R-:W-:Y:S01]  /*04d0*/  VOTEU.ANY UP0, P1 ;  /* 0x0000000000ff7886 */ /* 0x000fe20000800100 */
[----:B------:R-:W-:-:S04]  /*04e0*/  @!UP1 USEL UR4, URZ, 0xffffffff, UP0 ;  /* 0xffffffffff049887 */ /* 0x000fc80008000000 */
[----:B------:R-:W-:-:S04]  /*04f0*/  ULOP3.LUT UR4, UR4, 0x1, URZ, 0xc0, !UPT ;  /* 0x0000000104047892 */ /* 0x000fc8000f8ec0ff */
[----:B------:R-:W-:-:S11]  /*0500*/  UISETP.NE.U32.AND UP3, UPT, UR4, 0x1, UPT ;  /* 0x000000010400788c */ /* 0x000fd6000bf65070 */
.L_x_8:
[----:B------:R-:W3:Y:S01]  /*0510*/  SHFL.IDX PT, R0, R151, RZ, 0x1f ;  /* 0x00001fff97007589 */ /* 0x000ee200000e0000 */
[----:B------:R-:W-:-:S04]  /*0520*/  UISETP.NE.AND UP0, UPT, UR25, 0x2, UPT ;  /* 0x000000021900788c */ /* 0x000fc8000bf05270 */
[----:B------:R-:W-:Y:S02]  /*0530*/  UISETP.EQ.AND UP1, UPT, UR46, URZ, !UP0 ;  /* 0x000000ff2e00728c */ /* 0x000fe4000c722270 */
[----:B------:R-:W-:-:S04]  /*0540*/  USEL UR44, URZ, 0x1, UP0 ;  /* 0x00000001ff2c7887 */ /* 0x000fc80008000000 */
[----:B------:R-:W-:Y:S02]  /*0550*/  PLOP3.LUT P3, PT, P0, PT, UP1, 0x80, 0x8 ;  /* 0x000000000008781c */ /* 0x000fe4000076f018 */
[----:B---3--:R-:W-:-:S13]  /*0560*/  ISETP.NE.AND P1, PT, R0, RZ, PT ;  /* 0x000000ff0000720c */ /* 0x008fda0003f25270 */
[----:B------:R-:W-:Y:S05]  /*0570*/  @P1 BRA `(.L_x_9) ;  /* 0x00000000005c1947 */ /* 0x000fea0003800000 */
[----:B------:R-:W-:Y:S01]  /*0580*/  UMOV UR4, 0x400 ;  /* 0x0000040000047882 */ /* 0x000fe20000000000 */
[----:B------:R-:W-:Y:S01]  /*0590*/  UMOV UR8, 0x1 ;  /* 0x0000000100087882 */ /* 0x000fe20000000000 */
[----:B------:R-:W-:Y:S01]  /*05a0*/  UMOV UR6, 0x5 ;  /* 0x0000000500067882 */ /* 0x000fe20000000000 */
[----:B------:R-:W-:Y:S02]  /*05b0*/  ULEA UR4, UR47, UR4, 0x18 ;  /* 0x000000042f047291 */ /* 0x000fe4000f8ec0ff */
[----:B------:R-:W-:-:S04]  /*05c0*/  UIADD3 UR8, UPT, UPT, -UR8, 0x100000, URZ ;  /* 0x0010000008087890 */ /* 0x000fc8000fffe1ff */
[----:B------:R-:W-:Y:S02]  /*05d0*/  USHF.L.U32 UR9, UR8, 0xb, URZ ;  /* 0x0000000b08097899 */ /* 0x000fe400080006ff */
[----:B------:R-:W-:Y:S02]  /*05e0*/  USHF.L.U32 UR8, UR8, 0x1, URZ ;  /* 0x0000000108087899 */ /* 0x000fe400080006ff */
[----:B------:R-:W-:-:S04]  /*05f0*/  UIADD3 UR6, UPT, UPT, -UR6, 0x100000, URZ ;  /* 0x0010000006067890 */ /* 0x000fc8000fffe1ff */
[----:B------:R-:W-:Y:S02]  /*0600*/  USHF.L.U32 UR7, UR6, 0xb, URZ ;  /* 0x0000000b06077899 */ /* 0x000fe400080006ff */
[----:B------:R-:W-:Y:S01]  /*0610*/  USHF.L.U32 UR6, UR6, 0x1, URZ ;  /* 0x0000000106067899 */ /* 0x000fe200080006ff */
[----:B------:R-:W-:Y:S01]  /*0620*/  ELECT P1, URZ, PT ;  /* 0x0000000000ff782f */ /* 0x000fe20003820000 */
[----:B------:R-:W3:Y:S02]  /*0630*/  FENCE.VIEW.ASYNC.S ;  /* 0x00000000000073c6 */ /* 0x000ee40000000000 */
[----:B---3--:R3:W4:Y:S08]  /*0640*/  SYNCS.EXCH.64 URZ, [UR4], UR8 ;  /* 0x0000000804ff75b2 */ /* 0x0087300008000100 */
[----:B------:R3:W1:Y:S01]  /*0650*/  SYNCS.EXCH.64 URZ, [UR4+0x28], UR6 ;  /* 0x0000280604ff75b2 */ /* 0x0006620008000100 */
        /* <DEDUP_REMOVED lines=8> */
[----:B------:R-:W-:Y:S01]  /*06e0*/  NOP ;  /* 0x0000000000007918 */ /* 0x000fe20000000000 */
.L_x_9:
[----:B------:R-:W2:Y:S01]  /*06f0*/  SHFL.IDX PT, R0, R151, RZ, 0x1f ;  /* 0x00001fff97007589 */ /* 0x000ea200000e0000 */
[----:B------:R-:W-:Y:S01]  /*0700*/  NOP ;  /* 0x0000000000007918 */ /* 0x000fe20000000000 */
[----:B--2---:R-:W-:-:S13]  /*0710*/  ISETP.NE.AND P1, PT, R0, 0x1, PT ;  /* 0x000000010000780c */ /* 0x004fda0003f25270 */
[----:B------:R-:W-:Y:S05]  /*0720*/  @P1 BRA `(.L_x_10) ;  /* 0x0000000000541947 */ /* 0x000fea0003800000 */
[----:B---3--:R-:W-:Y:S01]  /*0730*/  UMOV UR4, 0x400 ;  /* 0x0000040000047882 */ /* 0x008fe20000000000 */
        /* <DEDUP_REMOVED lines=10> */
[----:B------:R-:W2:Y:S02]  /*07e0*/  FENCE.VIEW.ASYNC.S ;  /* 0x00000000000073c6 */ /* 0x000ea40000000000 */
[----:B--2---:R2:W3:Y:S08]  /*07f0*/  SYNCS.EXCH.64 URZ, [UR4+0x50], UR8 ;  /* 0x0000500804ff75b2 */ /* 0x0044f00008000100 */
        /* <DEDUP_REMOVED lines=8> */
.L_x_10:
[----:B------:R-:W4:Y:S01]  /*0880*/  SHFL.IDX PT, R0, R151, RZ, 0x1f ;  /* 0x00001fff97007589 */ /* 0x000f2200000e0000 */
[----:B------:R-:W-:Y:S01]  /*0890*/  NOP ;  /* 0x0000000000007918 */ /* 0x000fe20000000000 */
[----:B----4-:R-:W-:-:S13]  /*08a0*/  ISETP.NE.AND P1, PT, R0, 0x3, PT ;  /* 0x000000030000780c */ /* 0x010fda0003f25270 */
[----:B------:R-:W-:Y:S05]  /*08b0*/  @P1 BRA `(.L_x_11) ;  /* 0x00000000002c1947 */ /* 0x000fea0003800000 */
[----:B--23--:R-:W-:Y:S01]  /*08c0*/  UMOV UR6, 0x400 ;  /* 0x0000040000067882 */ /* 0x00cfe20000000000 */
[----:B------:R-:W-:Y:S01]  /*08d0*/  UMOV UR4, 0x20 ;  /* 0x0000002000047882 */ /* 0x000fe20000000000 */
[----:B------:R-:W-:Y:S02]  /*08e0*/  ULEA UR6, UR47, UR6, 0x18 ;  /* 0x000000062f067291 */ /* 0x000fe4000f8ec0ff */
[----:B------:R-:W-:-:S04]  /*08f0*/  UIADD3 UR4, UPT, UPT, -UR4, 0x100000, URZ ;  /* 0x0010000004047890 */ /* 0x000fc8000fffe1ff */
[----:B------:R-:W-:Y:S02]  /*0900*/  USHF.L.U32 UR5, UR4, 0xb, URZ ;  /* 0x0000000b04057899 */ /* 0x000fe400080006ff */
[----:B------:R-:W-:Y:S01]  /*0910*/  USHF.L.U32 UR4, UR4, 0x1, URZ ;  /* 0x0000000104047899 */ /* 0x000fe200080006ff */
[----:B------:R-:W-:Y:S01]  /*0920*/  ELECT P1, URZ, PT ;  /* 0x0000000000ff782f */ /* 0x000fe20003820000 */
[----:B------:R-:W2:Y:S10]  /*0930*/  FENCE.VIEW.ASYNC.S ;  /* 0x00000000000073c6 */ /* 0x000eb40000000000 */
[----:B--2---:R4:W2:Y:S01]  /*0940*/  SYNCS.EXCH.64 URZ, [UR6+0x90], UR4 ;  /* 0x0000900406ff75b2 */ /* 0x0048a20008000100 */
[----:B------:R4:W3:Y:S02]  /*0950*/  SYNCS.EXCH.64 URZ, [UR6+0x98], UR4 ;  /* 0x0000980406ff75b2 */ /* 0x0008e40008000100 */
[----:B----4-:R-:W-:Y:S01]  /*0960*/  NOP ;  /* 0x0000000000007918 */ /* 0x010fe20000000000 */
.L_x_11:
[----:B------:R-:W4:Y:S01]  /*0970*/  SHFL.IDX PT, R0, R151, RZ, 0x1f ;  /* 0x00001fff97007589 */ /* 0x000f2200000e0000 */
[----:B------:R-:W-:Y:S01]  /*0980*/  NOP ;  /* 0x0000000000007918 */ /* 0x000fe20000000000 */
[----:B----4-:R-:W-:-:S13]  /*0990*/  ISETP.NE.AND P1, PT, R0, 0x4, PT ;  /* 0x000000040000780c */ /* 0x010fda0003f25270 */
[----:B------:R-:W-:Y:S05]  /*09a0*/  @P1 BRA `(.L_x_12) ;  /* 0x0000000000481947 */ /* 0x000fea0003800000 */
[----:B--23--:R-:W-:Y:S01]  /*09b0*/  UMOV UR4, 0xe20 ;  /* 0x00000e2000047882 */ /* 0x00cfe20000000000 */
[----:B------:R-:W-:Y:S01]  /*09c0*/  UMOV UR6, 0x400 ;  /* 0x0000040000067882 */ /* 0x000fe20000000000 */
[----:B------:R-:W-:Y:S01]  /*09d0*/  USEL UR4, UR4, 0xc20, UP3 ;  /* 0x00000c2004047887 */ /* 0x000fe20009800000 */
        /* <DEDUP_REMOVED lines=10> */
[----:B--2---:R4:W2:Y:S08]  /*0a80*/  SYNCS.EXCH.64 URZ, [UR6+0xa0], UR8 ;  /* 0x0000a00806ff75b2 */ /* 0x0048b00008000100 */
[----:B------:R4:W3:Y:S01]  /*0a90*/  SYNCS.EXCH.64 URZ, [UR6+0xb0], UR4 ;  /* 0x0000b00406ff75b2 */ /* 0x0008e20008000100 */
[----:B------:R4:W1:Y:S01]  /*0aa0*/  SYNCS.EXCH.64 URZ, [UR6+0xa8], UR8 ;  /* 0x0000a80806ff75b2 */ /* 0x0008620008000100 */
[----:B------:R4:W1:Y:S02]  /*0ab0*/  SYNCS.EXCH.64 URZ, [UR6+0xb8], UR4 ;  /* 0x0000b80406ff75b2 */ /* 0x0008640008000100 */
[----:B----4-:R-:W-:Y:S01]  /*0ac0*/  NOP ;  /* 0x0000000000007918 */ /* 0x010fe20000000000 */
.L_x_12:
[----:B------:R-:W4:Y:S01]  /*0ad0*/  SHFL.IDX PT, R0, R151, RZ, 0x1f ;  /* 0x00001fff97007589 */ /* 0x000f2200000e0000 */
[----:B------:R-:W-:Y:S01]  /*0ae0*/  NOP ;  /* 0x0000000000007918 */ /* 0x000fe20000000000 */
[----:B----4-:R-:W-:-:S13]  /*0af0*/  ISETP.NE.AND P1, PT, R0, 0x5, PT ;  /* 0x000000050000780c */ /* 0x010fda0003f25270 */
[----:B------:R-:W-:Y:S05]  /*0b00*/  @P1 BRA `(.L_x_13) ;  /* 0x0000000000441947 */ /* 0x000fea0003800000 */
[----:B--23--:R-:W-:Y:S01]  /*0b10*/  UMOV UR4, 0x400 ;  /* 0x0000040000047882 */ /* 0x00cfe20000000000 */
        /* <DEDUP_REMOVED lines=16> */
.L_x_13:
[----:B------:R-:W4:Y:S01]  /*0c20*/  SHFL.IDX PT, R0, R151, RZ, 0x1f ;  /* 0x00001fff97007589 */ /* 0x000f2200000e0000 */
[----:B------:R-:W-:Y:S01]  /*0c30*/  ISETP.NE.OR P0, PT, RZ, UR25, !P0 ;  /* 0x00000019ff007c0c */ /* 0x000fe2000c705670 */
        /* <DEDUP_REMOVED lines=12> */
[----:B------:R4:W3:Y:S01]  /*0d00*/  SYNCS.EXCH.64 URZ, [UR4+0xf0], UR6 ;  /* 0x0000f00604ff75b2 */ /* 0x0008e20008000100 */
[----:B------:R4:W1:Y:S01]  /*0d10*/  SYNCS.EXCH.64 URZ, [UR4+0xe8], UR6 ;  /* 0x0000e80604ff75b2 */ /* 0x0008620008000100 */
[----:B------:R4:W1:Y:S02]  /*0d20*/  SYNCS.EXCH.64 URZ, [UR4+0xf8], UR6 ;  /* 0x0000f80604ff75b2 */ /* 0x0008640008000100 */
[----:B----4-:R-:W-:Y:S01]  /*0d30*/  NOP ;  /* 0x0000000000007918 */ /* 0x010fe20000000000 */
.L_x_14:
[----:B------:R-:W-:Y:S01]  /*0d40*/  VOTEU.ALL UP0, P0 ;  /* 0x0000000000ff7886 */ /* 0x000fe20000000000 */
[----:B--23--:R-:W-:Y:S01]  /*0d50*/  UMOV UR4, 0x20 ;  /* 0x0000002000047882 */ /* 0x00cfe20000000000 */
[----:B------:R-:W2:Y:S01]  /*0d60*/  LDCU UR33, c[0x0][0x36c] ;  /* 0x00006d80ff2177ac */ /* 0x000ea20008000800 */
[----:B------:R-:W-:Y:S01]  /*0d70*/  NOP ;  /* 0x0000000000007918 */ /* 0x000fe20000000000 */
[----:B------:R-:W-:Y:S01]  /*0d80*/  LOP3.LUT R0, R163, 0x1f, RZ, 0xc0, !PT ;  /* 0x0000001fa3007812 */ /* 0x000fe200078ec0ff */
[----:B------:R-:W-:Y:S01]  /*0d90*/  @!UP0 UMOV UR6, 0x400 ;  /* 0x0000040000068882 */ /* 0x000fe20000000000 */
[----:B------:R-:W-:-:S04]  /*0da0*/  @!UP0 UIADD3 UR4, UPT, UPT, -UR4, 0x100000, URZ ;  /* 0x0010000004048890 */ /* 0x000fc8000fffe1ff */
[----:B------:R-:W-:Y:S02]  /*0db0*/  @!UP0 USHF.L.U32 UR5, UR4, 0xb, URZ ;  /* 0x0000000b04058899 */ /* 0x000fe400080006ff */
[----:B------:R-:W-:Y:S02]  /*0dc0*/  @!UP0 USHF.L.U32 UR4, UR4, 0x1, URZ ;  /* 0x0000000104048899 */ /* 0x000fe400080006ff */
[----:B------:R-:W-:Y:S01]  /*0dd0*/  @!UP0 ULEA UR6, UR47, UR6, 0x18 ;  /* 0x000000062f068291 */ /* 0x000fe2000f8ec0ff */
[----:B------:R-:W-:Y:S01]  /*0de0*/  VOTEU.ALL UP0, P0 ;  /* 0x0000000000ff7886 */ /* 0x000fe20000000000 */
[----:B------:R-:W-:Y:S02]  /*0df0*/  UISETP.NE.AND UP4, UPT, UR25, URZ, UPT ;  /* 0x000000ff1900728c */ /* 0x000fe4000bf85270 */
[----:B--2---:R-:W-:Y:S01]  /*0e00*/  UISETP.EQ.U32.AND UP1, UPT, UR33, 0x1, UPT ;  /* 0x000000012100788c */ /* 0x004fe2000bf22070 */
[----:B------:R-:W2:Y:S07]  /*0e10*/  FENCE.VIEW.ASYNC.S ;  /* 0x00000000000073c6 */ /* 0x000eae0000000000 */
[----:B--2---:R2:W3:Y:S01]  /*0e20*/  @!UP0 SYNCS.EXCH.64 URZ, [UR6+0x100], UR4 ;  /* 0x0001000406ff85b2 */ /* 0x0044e20008000100 */
[----:B------:R-:W-:Y:S05]  /*0e30*/  BRA.U !UP1, `(.L_x_15) ;  /* 0x0000000109087547 */ /* 0x000fea000b800000 */
[----:B-1-3--:R-:W-:Y:S01]  /*0e40*/  UCGABAR_ARV ;  /* 0x00000000000079c7 */ /* 0x00afe20008000000 */
[----:B------:R-:W-:Y:S05]  /*0e50*/  BRA `(.L_x_16) ;  /* 0x0000000000047947 */ /* 0x000fea0003800000 */
.L_x_15:
[----:B-1-3--:R-:W-:Y:S01]  /*0e60*/  NOP ;  /* 0x0000000000007918 */ /* 0x00afe20000000000 */
.L_x_16:
[----:B------:R-:W1:Y:S01]  /*0e70*/  S2UR UR8, SR_CTAID.Y ;  /* 0x00000000000879c3 */ /* 0x000e620000002600 */
[----:B------:R-:W-:-:S05]  /*0e80*/  CS2R.32 R152, SR_CgaSize ;  /* 0x0000000000987805 */ /* 0x000fca0000008a00 */
[----:B------:R-:W-:-:S05]  /*0e90*/  IMAD R152, R152, -0xa0, RZ ;  /* 0xffffff6098987824 */ /* 0x000fca00078e02ff */
[----:B------:R-:W-:-:S14]  /*0ea0*/  R2UR UR9, R152 ;  /* 0x00000000980972ca */ /* 0x000fdc00000e0000 */
[----:B------:R-:W3:Y:S01]  /*0eb0*/  LDCU UR9, c[0x0][UR9+0x2b4] ;  /* 0x00005680090977ac */ /* 0x000ee20008000800 */
[----:B------:R-:W-:-:S05]  /*0ec0*/  CS2R.32 R152, SR_CgaSize ;  /* 0x0000000000987805 */ /* 0x000fca0000008a00 */
[----:B------:R-:W-:-:S05]  /*0ed0*/  IMAD R152, R152, -0xa0, RZ ;  /* 0xffffff6098987824 */ /* 0x000fca00078e02ff */
[----:B------:R-:W-:-:S14]  /*0ee0*/  R2UR UR10, R152 ;  /* 0x00000000980a72ca */ /* 0x000fdc00000e0000 */
[----:B------:R-:W4:Y:S01]  /*0ef0*/  LDCU UR10, c[0x0][UR10+0x2b0] ;  /* 0x000056000a0a77ac */ /* 0x000f220008000800 */
[----:B------:R-:W4:Y:S01]  /*0f00*/  S2UR UR30, SR_CTAID.X ;  /* 0x00000000001e79c3 */ /* 0x000f220000002500 */
[----:B--2---:R-:W-:Y:S02]  /*0f10*/  USHF.R.U32.HI UR4, URZ, 0x2, UR47 ;  /* 0x00000002ff047899 */ /* 0x004fe4000801162f */
[----:B------:R-:W-:Y:S02]  /*0f20*/  USHF.R.U32.HI UR7, URZ, 0x1, UR47 ;  /* 0x00000001ff077899 */ /* 0x000fe4000801162f */
[----:B------:R-:W-:Y:S02]  /*0f30*/  ULOP3.LUT UR32, UR4, 0x3, URZ, 0xc0, !UPT ;  /* 0x0000000304207892 */ /* 0x000fe4000f8ec0ff */
[----:B------:R-:W-:Y:S01]  /*0f40*/  ULOP3.LUT UR5, UR46, 0xc, UR47, 0xf8, !UPT ;  /* 0x0000000c2e057892 */ /* 0x000fe2000f8ef82f */
[----:B------:R-:W2:Y:S01]  /*0f50*/  S2UR UR36, SR_CTAID.Z ;  /* 0x00000000002479c3 */ /* 0x000ea20000002700 */
[----:B------:R-:W-:-:S05]  /*0f60*/  CS2R.32 R152, SR_CgaSize ;  /* 0x0000000000987805 */ /* 0x000fca0000008a00 */
[----:B------:R-:W-:-:S05]  /*0f70*/  IMAD R152, R152, -0xa0, RZ ;  /* 0xffffff6098987824 */ /* 0x000fca00078e02ff */
[----:B------:R-:W-:-:S14]  /*0f80*/  R2UR UR63, R152 ;  /* 0x00000000983f72ca */ /* 0x000fdc00000e0000 */
[----:B------:R-:W2:Y:S01]  /*0f90*/  LDCU UR63, c[0x0][UR63+0x2a0] ;  /* 0x000054003f3f77ac */ /* 0x000ea20008000800 */
[----:B------:R-:W2:Y:S01]  /*0fa0*/  LDCU UR28, c[0x0][0xb24] ;  /* 0x00016480ff1c77ac */ /* 0x000ea20008000800 */
[----:B-1----:R-:W-:Y:S01]  /*0fb0*/  I2FP.F32.U32 R2, UR8 ;  /* 0x0000000800027c45 */ /* 0x002fe20008201000 */
[----:B------:R-:W-:Y:S02]  /*0fc0*/  ULOP3.LUT UR48, UR7, 0x1, URZ, 0xc0, !UPT ;  /* 0x0000000107307892 */ /* 0x000fe4000f8ec0ff */
[----:B------:R-:W-:Y:S02]  /*0fd0*/  UISETP.GT.U32.AND UP0, UPT, UR5, 0xffff, UPT ;  /* 0x0000ffff0500788c */ /* 0x000fe4000bf04070 */
[----:B---3--:R-:W-:Y:S01]  /*0fe0*/  FMUL R2, R2, UR9 ;  /* 0x0000000902027c20 */ /* 0x008fe20008400000 */
[----:B------:R-:W-:Y:S01]  /*0ff0*/  ULOP3.LUT UR6, UR47, 0x3, URZ, 0xc0, !UPT ;  /* 0x000000032f067892 */ /* 0x000fe2000f8ec0ff */
[----:B----4-:R-:W-:Y:S01]  /*1000*/  I2FP.F32.U32 R3, UR30 ;  /* 0x0000001e00037c45 */ /* 0x010fe20008201000 */
[----:B------:R-:W-:-:S03]  /*1010*/  USEL UR5, UR5, 0xffff, !UP0 ;  /* 0x0000ffff05057887 */ /* 0x000fc6000c000000 */
[----:B------:R-:W1:Y:S01]  /*1020*/  F2I.U32.TRUNC.NTZ R2, R2 ;  /* 0x0000000200027305 */ /* 0x000e62000020f000 */
[----:B------:R-:W-:Y:S01]  /*1030*/  UISETP.GT.U32.AND UP1, UPT, UR6, 0xffff, UPT ;  /* 0x0000ffff0600788c */ /* 0x000fe2000bf24070 */
[----:B------:R-:W-:Y:S01]  /*1040*/  FMUL R3, R3, UR10 ;  /* 0x0000000a03037c20 */ /* 0x000fe20008400000 */
[----:B------:R-:W-:-:S05]  /*1050*/  CS2R.32 R152, SR_CgaSize ;  /* 0x0000000000987805 */ /* 0x000fca0000008a00 */
[----:B------:R-:W-:-:S05]  /*1060*/  IMAD R152, R152, -0xa0, RZ ;  /* 0xffffff6098987824 */ /* 0x000fca00078e02ff */
[----:B------:R-:W-:-:S14]  /*1070*/  R2UR UR10, R152 ;  /* 0x00000000980a72ca */ /* 0x000fdc00000e0000 */
[----:B------:R-:W3:Y:S01]  /*1080*/  LDCU UR10, c[0x0][UR10+0x2a4] ;  /* 0x000054800a0a77ac */ /* 0x000ee20008000800 */
[----:B------:R-:W-:Y:S01]  /*1090*/  ULOP3.LUT UR5, UR5, 0xffff, URZ, 0xc0, !UPT ;  /* 0x0000ffff05057892 */ /* 0x000fe2000f8ec0ff */
[----:B------:R-:W4:Y:S01]  /*10a0*/  F2I.U32.TRUNC.NTZ R3, R3 ;  /* 0x0000000300037305 */ /* 0x000f22000020f000 */
[----:B------:R-:W-:Y:S01]  /*10b0*/  USEL UR6, UR6, 0xffff, !UP1 ;  /* 0x0000ffff06067887 */ /* 0x000fe2000c800000 */
[----:B------:R-:W-:Y:S01]  /*10c0*/  UMOV UR21, 0x5 ;  /* 0x0000000500157882 */ /* 0x000fe20000000000 */
[----:B------:R-:W-:Y:S02]  /*10d0*/  USHF.L.U32 UR27, UR47, 0x9, URZ ;  /* 0x000000092f1b7899 */ /* 0x000fe400080006ff */
[----:B------:R-:W-:Y:S01]  /*10e0*/  USHF.L.U32 UR21, UR21, UR5, URZ ;  /* 0x0000000515157299 */ /* 0x000fe200080006ff */
[----:B-1----:R-:W-:Y:S01]  /*10f0*/  R2UR UR4, R2 ;  /* 0x00000000020472ca */ /* 0x002fe200000e0000 */
[----:B------:R-:W-:Y:S01]  /*1100*/  USHF.L.U32 UR26, UR47, 0xb, URZ ;  /* 0x0000000b2f1a7899 */ /* 0x000fe200080006ff */
[----:B------:R-:W-:Y:S01]  /*1110*/  PRMT R2, RZ, 0x7610, R2 ;  /* 0x00007610ff027816 */ /* 0x000fe20000000002 */
[----:B------:R-:W-:Y:S01]  /*1120*/  ULOP3.LUT UR6, UR6, 0xffff, URZ, 0xc0, !UPT ;  /* 0x0000ffff06067892 */ /* 0x000fe2000f8ec0ff */
[----:B------:R-:W-:Y:S01]  /*1130*/  UMOV UR24, 0x1111 ;  /* 0x0000111100187882 */ /* 0x000fe20000000000 */
[----:B------:R-:W1:Y:S01]  /*1140*/  LDCU UR42, c[0x0][0xb24] ;  /* 0x00016480ff2a77ac */ /* 0x000e620008000800 */
[----:B----4-:R-:W-:-:S02]  /*1150*/  R2UR UR7, R3 ;  /* 0x00000000030772ca */ /* 0x010fc400000e0000 */
[----:B------:R-:W-:Y:S01]  /*1160*/  PRMT R3, RZ, 0x7610, R3 ;  /* 0x00007610ff037816 */ /* 0x000fe20000000003 */
[----:B------:R-:W4:Y:S04]  /*1170*/  LDCU UR31, c[0x0][0xb30] ;  /* 0x00016600ff1f77ac */ /* 0x000f280008000800 */
[----:B------:R-:W-:Y:S02]  /*1180*/  UIADD3 UR4, UPT, UPT, -UR4, URZ, URZ ;  /* 0x000000ff04047290 */ /* 0x000fe4000fffe1ff */
[----:B------:R-:W-:Y:S02]  /*1190*/  UISETP.NE.AND UP5, UPT, UR25, 0x2, UPT ;  /* 0x000000021900788c */ /* 0x000fe4000bfa5270 */
[----:B---3--:R-:W-:Y:S02]  /*11a0*/  UIMAD UR4, UR10, UR4, UR8 ;  /* 0x000000040a0472a4 */ /* 0x008fe4000f8e0208 */
[----:B------:R-:W-:-:S02]  /*11b0*/  UIADD3 UR5, UPT, UPT, -UR7, URZ, URZ ;  /* 0x000000ff07057290 */ /* 0x000fc4000fffe1ff */
[----:B------:R-:W-:Y:S02]  /*11c0*/  ULOP3.LUT UR27, UR27, 0x1800, URZ, 0xc0, !UPT ;  /* 0x000018001b1b7892 */ /* 0x000fe4000f8ec0ff */
[----:B------:R-:W-:Y:S01]  /*11d0*/  IMAD.U32 R152, RZ, RZ, UR4 ;  /* 0x00000004ff987e24 */ /* 0x000fe2000f8e00ff */
[----:B------:R-:W-:Y:S02]  /*11e0*/  ULOP3.LUT UR26, UR26, 0x1000, URZ, 0xc0, !UPT ;  /* 0x000010001a1a7892 */ /* 0x000fe4000f8ec0ff */
[----:B--2---:R-:W-:Y:S01]  /*11f0*/  UISETP.GE.AND UP6, UPT, UR28, 0x1, UPT ;  /* 0x000000011c00788c */ /* 0x004fe2000bfc6270 */
[----:B------:R-:W-:Y:S01]  /*1200*/  UMOV UR20, UR8 ;  /* 0x0000000800147c82 */ /* 0x000fe20008000000 */
[----:B------:R-:W-:Y:S01]  /*1210*/  UMOV UR16, UR30 ;  /* 0x0000001e00107c82 */ /* 0x000fe20008000000 */
[----:B------:R-:W-:Y:S02]  /*1220*/  USHF.L.U32 UR24, UR24, UR6, URZ ;  /* 0x0000000618187299 */ /* 0x000fe400080006ff */
[----:B------:R-:W-:Y:S01]  /*1230*/  UIMAD UR63, UR63, UR5, UR30 ;  /* 0x000000053f3f72a4 */ /* 0x000fe2000f8e021e */
[----:B-1--4-:R-:W-:Y:S11]  /*1240*/  BRA.U UP4, `(.L_x_17) ;  /* 0x0000000104b07547 */ /* 0x012ff6000b800000 */
[----:B------:R-:W-:Y:S01]  /*1250*/  R2UR UR18, R152 ;  /* 0x00000000981272ca */ /* 0x000fe200000e0000 */
[----:B------:R-:W-:-:S12]  /*1260*/  ULOP3.LUT UR4, UR63, 0x2, URZ, 0x3c, !UPT ;  /* 0x000000023f047892 */ /* 0x000fd8000f8e3cff */
[----:B------:R-:W-:Y:S02]  /*1270*/  UISETP.NE.AND UP0, UPT, UR18, URZ, UPT ;  /* 0x000000ff1200728c */ /* 0x000fe4000bf05270 */
[----:B------:R-:W-:Y:S02]  /*1280*/  UISETP.NE.AND UP2, UPT, UR18, 0x1, UPT ;  /* 0x000000011200788c */ /* 0x000fe4000bf45270 */
[----:B------:R-:W-:Y:S02]  /*1290*/  UISETP.GT.U32.AND UP1, UPT, UR63, 0x1, UP0 ;  /* 0x000000013f00788c */ /* 0x000fe40008724070 */
[----:B------:R-:W-:Y:S02]  /*12a0*/  UISETP.GT.U32.AND UP0, UPT, UR4, 0x1, UP0 ;  /* 0x000000010400788c */ /* 0x000fe40008704070 */
[----:B------:R-:W-:Y:S02]  /*12b0*/  USEL UR7, URZ, 0x1, UP1 ;  /* 0x00000001ff077887 */ /* 0x000fe40008800000 */
[----:B------:R-:W-:-:S02]  /*12c0*/  USEL UR8, URZ, 0x2, UP1 ;  /* 0x00000002ff087887 */ /* 0x000fc40008800000 */
[----:B------:R-:W-:Y:S02]  /*12d0*/  UISETP.GT.U32.AND UP1, UPT, UR63, 0x1, UP2 ;  /* 0x000000013f00788c */ /* 0x000fe40009724070 */
[----:B------:R-:W-:Y:S02]  /*12e0*/  USEL UR12, URZ, 0x4, UP0 ;  /* 0x00000004ff0c7887 */ /* 0x000fe40008000000 */
[----:B------:R-:W-:Y:S02]  /*12f0*/  USEL UR15, URZ, 0x8, UP0 ;  /* 0x00000008ff0f7887 */ /* 0x000fe40008000000 */
[----:B------:R-:W-:Y:S02]  /*1300*/  UISETP.GT.U32.AND UP0, UPT, UR4, 0x1, UP2 ;  /* 0x000000010400788c */ /* 0x000fe40009704070 */
[----:B------:R-:W-:Y:S02]  /*1310*/  USEL UR6, URZ, 0x10, UP1 ;  /* 0x00000010ff067887 */ /* 0x000fe40008800000 */
[----:B------:R-:W-:-:S02]  /*1320*/  USEL UR11, URZ, 0x20, UP1 ;  /* 0x00000020ff0b7887 */ /* 0x000fc40008800000 */
[----:B------:R-:W-:Y:S02]  /*1330*/  UISETP.NE.AND UP1, UPT, UR18, 0x2, UPT ;  /* 0x000000021200788c */ /* 0x000fe4000bf25270 */
[----:B------:R-:W-:Y:S02]  /*1340*/  USEL UR14, URZ, 0x40, UP0 ;  /* 0x00000040ff0e7887 */ /* 0x000fe40008000000 */
[----:B------:R-:W-:Y:S02]  /*1350*/  USEL UR17, URZ, 0x80, UP0 ;  /* 0x00000080ff117887 */ /* 0x000fe40008000000 */
[----:B------:R-:W-:Y:S02]  /*1360*/  UISETP.GT.U32.AND UP0, UPT, UR63, 0x1, UP1 ;  /* 0x000000013f00788c */ /* 0x000fe40008f04070 */
[----:B------:R-:W-:Y:S02]  /*1370*/  UISETP.NE.AND UP2, UPT, UR18, 0x3, UPT ;  /* 0x000000031200788c */ /* 0x000fe4000bf45270 */
[----:B------:R-:W-:-:S02]  /*1380*/  USEL UR5, URZ, 0x100, UP0 ;  /* 0x00000100ff057887 */ /* 0x000fc40008000000 */
[----:B------:R-:W-:Y:S02]  /*1390*/  USEL UR10, URZ, 0x200, UP0 ;  /* 0x00000200ff0a7887 */ /* 0x000fe40008000000 */
[----:B------:R-:W-:Y:S02]  /*13a0*/  UISETP.GT.U32.AND UP0, UPT, UR63, 0x1, UP2 ;  /* 0x000000013f00788c */ /* 0x000fe40009704070 */
[----:B------:R-:W-:Y:S02]  /*13b0*/  UIADD3 UR5, UPT, UPT, UR5, UR6, UR7 ;  /* 0x0000000605057290 */ /* 0x000fe4000fffe007 */
[----:B------:R-:W-:Y:S02]  /*13c0*/  USEL UR9, URZ, 0x1000, UP0 ;  /* 0x00001000ff097887 */ /* 0x000fe40008000000 */
[----:B------:R-:W-:Y:S02]  /*13d0*/  USEL UR13, URZ, 0x2000, UP0 ;  /* 0x00002000ff0d7887 */ /* 0x000fe40008000000 */
[----:B------:R-:W-:-:S02]  /*13e0*/  UIADD3 UR5, UPT, UPT, UR8, UR9, UR5 ;  /* 0x0000000908057290 */ /* 0x000fc4000fffe005 */
[----:B------:R-:W-:Y:S02]  /*13f0*/  UISETP.GT.U32.AND UP1, UPT, UR4, 0x1, UP1 ;  /* 0x000000010400788c */ /* 0x000fe40008f24070 */
[----:B------:R-:W-:Y:S02]  /*1400*/  UIADD3 UR5, UPT, UPT, UR10, UR11, UR5 ;  /* 0x0000000b0a057290 */ /* 0x000fe4000fffe005 */
[----:B------:R-:W-:Y:S02]  /*1410*/  UISETP.GT.U32.AND UP0, UPT, UR4, 0x1, UP2 ;  /* 0x000000010400788c */ /* 0x000fe40009704070 */
[----:B------:R-:W-:Y:S02]  /*1420*/  USEL UR4, URZ, 0x400, UP1 ;  /* 0x00000400ff047887 */ /* 0x000fe40008800000 */
[----:B------:R-:W-:Y:S02]  /*1430*/  UIADD3 UR5, UPT, UPT, UR12, UR13, UR5 ;  /* 0x0000000d0c057290 */ /* 0x000fe4000fffe005 */
[----:B------:R-:W-:-:S02]  /*1440*/  USEL UR6, URZ, 0x4000, UP0 ;  /* 0x00004000ff067887 */ /* 0x000fc40008000000 */
[----:B------:R-:W-:Y:S02]  /*1450*/  UIADD3 UR5, UPT, UPT, UR4, UR14, UR5 ;  /* 0x0000000e04057290 */ /* 0x000fe4000fffe005 */
[----:B------:R-:W-:Y:S02]  /*1460*/  USEL UR7, URZ, 0x800, UP1 ;  /* 0x00000800ff077887 */ /* 0x000fe40008800000 */
[----:B------:R-:W-:Y:S02]  /*1470*/  ULOP3.LUT UR4, UR63, 0xfffffffe, URZ, 0xc0, !UPT ;  /* 0xfffffffe3f047892 */ /* 0x000fe4000f8ec0ff */
[----:B------:R-:W-:Y:S02]  /*1480*/  UIADD3 UR5, UPT, UPT, UR15, UR6, UR5 ;  /* 0x000000060f057290 */ /* 0x000fe4000fffe005 */
[----:B------:R-:W-:Y:S02]  /*1490*/  ULEA UR4, UR18, UR4, 0x2 ;  /* 0x0000000412047291 */ /* 0x000fe4000f8e10ff */
[----:B------:R-:W-:-:S02]  /*14a0*/  USEL UR6, URZ, 0x8000, UP0 ;  /* 0x00008000ff067887 */ /* 0x000fc40008000000 */
[----:B------:R-:W-:-:S03]  /*14b0*/  UIADD3 UR5, UPT, UPT, UR7, UR17, UR5 ;  /* 0x0000001107057290 */ /* 0x000fc6000fffe005 */
[----:B------:R-:W-:Y:S01]  /*14c0*/  UMOV UR7, 0x3 ;  /* 0x0000000300077882 */ /* 0x000fe20000000000 */
[----:B------:R-:W-:Y:S02]  /*14d0*/  UIADD3 UR5, UPT, UPT, UR5, UR6, URZ ;  /* 0x0000000605057290 */ /* 0x000fe4000fffe0ff */
[----:B------:R-:W-:-:S04]  /*14e0*/  USHF.L.U32 UR4, UR7, UR4, URZ ;  /* 0x0000000407047299 */ /* 0x000fc800080006ff */
[----:B------:R-:W-:Y:S02]  /*14f0*/  MOV R3, UR5 ;  /* 0x0000000500037c02 */ /* 0x000fe40008000f00 */
[----:B------:R-:W-:Y:S02]  /*1500*/  IMAD.U32 R2, RZ, RZ, UR4 ;  /* 0x00000004ff027e24 */ /* 0x000fe4000f8e00ff */
.L_x_17:
[----:B------:R-:W-:Y:S05]  /*1510*/  BRA.U !UP6, `(.L_x_18) ;  /* 0x000000010ed47547 */ /* 0x000fea000b800000 */
[----:B------:R-:W1:Y:S01]  /*1520*/  LDCU.128 UR12, c[0x0][0xb10] ;  /* 0x00016200ff0c77ac */ /* 0x000e620008000c00 */
[----:B------:R-:W2:Y:S01]  /*1530*/  LDCU UR6, c[0x0][0x370] ;  /* 0x00006e00ff0677ac */ /* 0x000ea20008000800 */
[----:B------:R-:W3:Y:S01]  /*1540*/  LDCU UR5, c[0x0][0x374] ;  /* 0x00006e80ff0577ac */ /* 0x000ee20008000800 */
[----:B------:R-:W4:Y:S01]  /*1550*/  LDCU UR29, c[0x0][0xb0c] ;  /* 0x00016180ff1d77ac */ /* 0x000f220008000800 */
[----:B------:R-:W4:Y:S01]  /*1560*/  LDCU UR4, c[0x0][0xb20] ;  /* 0x00016400ff0477ac */ /* 0x000f220008000800 */
[----:B------:R-:W4:Y:S01]  /*1570*/  LDCU.64 UR8, c[0x0][0xb28] ;  /* 0x00016500ff0877ac */ /* 0x000f220008000a00 */
[----:B-1----:R-:W-:Y:S02]  /*1580*/  UISETP.NE.AND UP0, UPT, UR14, 0x1, UPT ;  /* 0x000000010e00788c */ /* 0x002fe4000bf05270 */
[----:B---3--:R-:W-:Y:S02]  /*1590*/  UIMAD.WIDE.U32 UR10, UR5, UR15, URZ ;  /* 0x0000000f050a72a5 */ /* 0x008fe4000f8e00ff */
[----:B--2---:R-:W-:-:S02]  /*15a0*/  UIMAD.WIDE.U32 UR18, UR6, UR12, URZ ;  /* 0x0000000c061272a5 */ /* 0x004fc4000f8e00ff */
[----:B----4-:R-:W-:Y:S02]  /*15b0*/  UISETP.NE.AND UP1, UPT, UR29, 0x1, UPT ;  /* 0x000000011d00788c */ /* 0x010fe4000bf25270 */
[----:B------:R-:W-:Y:S01]  /*15c0*/  UISETP.NE.AND UP2, UPT, UR28, 0x1, UPT ;  /* 0x000000011c00788c */ /* 0x000fe2000bf45270 */
[----:B------:R-:W-:Y:S02]  /*15d0*/  UMOV UR10, UR11 ;  /* 0x0000000b000a7c82 */ /* 0x000fe40008000000 */
[----:B------:R-:W-:Y:S01]  /*15e0*/  UMOV UR18, UR19 ;  /* 0x0000001300127c82 */ /* 0x000fe20008000000 */
[----:B------:R-:W-:Y:S02]  /*15f0*/  @UP0 USHF.R.U32.HI UR5, URZ, UR4, UR10 ;  /* 0x00000004ff050299 */ /* 0x000fe4000801160a */
[----:B------:R-:W-:Y:S02]  /*1600*/  UIMAD.WIDE.U32 UR22, UR20, UR15, URZ ;  /* 0x0000000f141672a5 */ /* 0x000fe4000f8e00ff */
[----:B------:R-:W-:-:S02]  /*1610*/  UIMAD.WIDE.U32 UR10, UR5, UR8, URZ ;  /* 0x00000008050a72a5 */ /* 0x000fc4000f8e00ff */
[----:B------:R-:W-:Y:S02]  /*1620*/  @UP1 USHF.R.U32.HI UR6, URZ, UR13, UR18 ;  /* 0x0000000dff061299 */ /* 0x000fe40008011612 */
[----:B------:R-:W-:Y:S02]  /*1630*/  UIMAD.WIDE.U32 UR16, UR30, UR12, URZ ;  /* 0x0000000c1e1072a5 */ /* 0x000fe4000f8e00ff */
[----:B------:R-:W-:Y:S01]  /*1640*/  UIMAD.WIDE.U32 UR18, UR6, UR8, URZ ;  /* 0x00000008061272a5 */ /* 0x000fe2000f8e00ff */
[----:B------:R-:W-:Y:S01]  /*1650*/  UMOV UR22, UR23 ;  /* 0x0000001700167c82 */ /* 0x000fe20008000000 */
[----:B------:R-:W-:Y:S01]  /*1660*/  UMOV UR10, UR11 ;  /* 0x0000000b000a7c82 */ /* 0x000fe20008000000 */
[----:B------:R-:W-:Y:S02]  /*1670*/  USHF.R.U32.HI UR22, URZ, UR4, UR22 ;  /* 0x00000004ff167299 */ /* 0x000fe40008011616 */
[----:B------:R-:W-:Y:S02]  /*1680*/  @UP2 USHF.R.U32.HI UR5, URZ, UR9, UR10 ;  /* 0x00000009ff052299 */ /* 0x000fe4000801160a */
[----:B------:R-:W-:Y:S01]  /*1690*/  UMOV UR7, UR19 ;  /* 0x0000001300077c82 */ /* 0x000fe20008000000 */
[----:B------:R-:W-:Y:S01]  /*16a0*/  UMOV UR16, UR17 ;  /* 0x0000001100107c82 */ /* 0x000fe20008000000 */
[----:B------:R-:W-:-:S02]  /*16b0*/  @UP2 USHF.R.U32.HI UR6, URZ, UR9, UR7 ;  /* 0x00000009ff062299 */ /* 0x000fc40008011607 */
[----:B------:R-:W-:Y:S02]  /*16c0*/  USHF.R.U32.HI UR16, URZ, UR13, UR16 ;  /* 0x0000000dff107299 */ /* 0x000fe40008011610 */
[----:B------:R-:W-:Y:S02]  /*16d0*/  USEL UR4, UR20, UR22, !UP0 ;  /* 0x0000001614047287 */ /* 0x000fe4000c000000 */
[----:B------:R-:W-:Y:S02]  /*16e0*/  UIMAD UR7, UR5, UR28, URZ ;  /* 0x0000001c050772a4 */ /* 0x000fe4000f8e02ff */
[----:B------:R-:W-:Y:S02]  /*16f0*/  USEL UR5, UR30, UR16, !UP1 ;  /* 0x000000101e057287 */ /* 0x000fe4000c800000 */
[----:B------:R-:W-:Y:S02]  /*1700*/  UIMAD UR12, UR6, UR28, URZ ;  /* 0x0000001c060c72a4 */ /* 0x000fe4000f8e02ff */
[----:B------:R-:W-:-:S02]  /*1710*/  UISETP.GE.AND UP0, UPT, UR4, UR7, UPT ;  /* 0x000000070400728c */ /* 0x000fc4000bf06270 */
[----:B------:R-:W-:Y:S02]  /*1720*/  UIMAD.WIDE.U32 UR10, UR4, UR8, URZ ;  /* 0x00000008040a72a5 */ /* 0x000fe4000f8e00ff */
[----:B------:R-:W-:Y:S02]  /*1730*/  UISETP.GE.OR UP0, UPT, UR5, UR12, UP0 ;  /* 0x0000000c0500728c */ /* 0x000fe40008706670 */
[----:B------:R-:W-:Y:S02]  /*1740*/  UIMAD.WIDE.U32 UR12, UR5, UR8, URZ ;  /* 0x00000008050c72a5 */ /* 0x000fe4000f8e00ff */
[----:B------:R-:W-:Y:S01]  /*1750*/  UIADD3 UR10, UPT, UPT, -UR4, URZ, URZ ;  /* 0x000000ff040a7290 */ /* 0x000fe2000fffe1ff */
[----:B------:R-:W-:Y:S01]  /*1760*/  UMOV UR8, UR11 ;  /* 0x0000000b00087c82 */ /* 0x000fe20008000000 */
[----:B------:R-:W-:Y:S02]  /*1770*/  UIADD3 UR16, UPT, UPT, -UR5, URZ, URZ ;  /* 0x000000ff05107290 */ /* 0x000fe4000fffe1ff */
[----:B------:R-:W-:-:S03]  /*1780*/  USHF.R.U32.HI UR8, URZ, UR9, UR8 ;  /* 0x00000009ff087299 */ /* 0x000fc60008011608 */
[----:B------:R-:W-:Y:S01]  /*1790*/  @!UP0 UMOV UR7, UR13 ;  /* 0x0000000d00078c82 */ /* 0x000fe20008000000 */
[----:B------:R-:W-:Y:S02]  /*17a0*/  UIMAD UR20, UR14, UR10, UR20 ;  /* 0x0000000a0e1472a4 */ /* 0x000fe4000f8e0214 */
[----:B------:R-:W-:Y:S02]  /*17b0*/  USEL UR8, UR4, UR8, !UP2 ;  /* 0x0000000804087287 */ /* 0x000fe4000d000000 */
[----:B------:R-:W-:Y:S02]  /*17c0*/  @!UP0 USHF.R.U32.HI UR7, URZ, UR9, UR7 ;  /* 0x00000009ff078299 */ /* 0x000fe40008011607 */
[----:B------:R-:W-:Y:S02]  /*17d0*/  UIADD3 UR9, UPT, UPT, -UR8, URZ, URZ ;  /* 0x000000ff08097290 */ /* 0x000fe4000fffe1ff */
[----:B------:R-:W-:Y:S02]  /*17e0*/  @!UP0 USEL UR7, UR5, UR7, !UP2 ;  /* 0x0000000705078287 */ /* 0x000fe4000d000000 */
[----:B------:R-:W-:-:S02]  /*17f0*/  UIMAD UR9, UR28, UR9, UR4 ;  /* 0x000000091c0972a4 */ /* 0x000fc4000f8e0204 */
[----:B------:R-:W-:Y:S02]  /*1800*/  @!UP0 UIADD3 UR8, UPT, UPT, UR8, -UR7, URZ ;  /* 0x8000000708088290 */ /* 0x000fe4000fffe0ff */
[----:B------:R-:W-:Y:S02]  /*1810*/  @!UP0 UIMAD UR6, UR9, UR6, UR7 ;  /* 0x00000006090682a4 */ /* 0x000fe4000f8e0207 */
[----:B------:R-:W-:Y:S02]  /*1820*/  @!UP0 UIMAD UR4, UR8, UR28, UR5 ;  /* 0x0000001c080482a4 */ /* 0x000fe4000f8e0205 */
[----:B------:R-:W-:Y:S02]  /*1830*/  UIMAD UR16, UR29, UR16, UR30 ;  /* 0x000000101d1072a4 */ /* 0x000fe4000f8e021e */
[----:B------:R-:W-:Y:S01]  /*1840*/  UIMAD UR20, UR4, UR14, UR20 ;  /* 0x0000000e041472a4 */ /* 0x000fe2000f8e0214 */
[----:B------:R-:W-:Y:S02]  /*1850*/  @!UP0 UMOV UR5, UR6 ;  /* 0x0000000600058c82 */ /* 0x000fe40008000000 */
[----:B------:R-:W-:-:S12]  /*1860*/  UIMAD UR16, UR5, UR29, UR16 ;  /* 0x0000001d051072a4 */ /* 0x000fd8000f8e0210 */
.L_x_18:
[----:B------:R-:W-:-:S09]  /*1870*/  UISETP.NE.AND UP0, UPT, UR31, 0x1, UPT ;  /* 0x000000011f00788c */ /* 0x000fd2000bf05270 */
[----:B------:R-:W-:Y:S05]  /*1880*/  BRA.U UP0, `(.L_x_19) ;  /* 0x0000000100447547 */ /* 0x000fea000b800000 */
[----:B------:R-:W1:Y:S01]  /*1890*/  LDCU.128 UR8, c[0x0][0xb10] ;  /* 0x00016200ff0877ac */ /* 0x000e620008000c00 */
[----:B------:R-:W2:Y:S01]  /*18a0*/  LDCU UR12, c[0x0][0xb0c] ;  /* 0x00016180ff0c77ac */ /* 0x000ea20008000800 */
[----:B------:R-:W3:Y:S01]  /*18b0*/  LDCU UR13, c[0x0][0xb20] ;  /* 0x00016400ff0d77ac */ /* 0x000ee20008000800 */
[----:B-1----:R-:W-:Y:S02]  /*18c0*/  UIMAD.WIDE.U32 UR6, UR16, UR8, URZ ;  /* 0x00000008100672a5 */ /* 0x002fe4000f8e00ff */
[----:B------:R-:W-:Y:S02]  /*18d0*/  UIMAD.WIDE.U32 UR4, UR20, UR11, URZ ;  /* 0x0000000b140472a5 */ /* 0x000fe4000f8e00ff */
[----:B--2---:R-:W-:Y:S02]  /*18e0*/  UISETP.NE.AND UP1, UPT, UR12, 0x1, UPT ;  /* 0x000000010c00788c */ /* 0x004fe4000bf25270 */
[----:B------:R-:W-:Y:S01]  /*18f0*/  UISETP.NE.AND UP0, UPT, UR10, 0x1, UPT ;  /* 0x000000010a00788c */ /* 0x000fe2000bf05270 */
[----:B------:R-:W-:-:S02]  /*1900*/  UMOV UR6, UR7 ;  /* 0x0000000700067c82 */ /* 0x000fc40008000000 */
[----:B------:R-:W-:Y:S01]  /*1910*/  UMOV UR4, UR5 ;  /* 0x0000000500047c82 */ /* 0x000fe20008000000 */
[----:B------:R-:W-:Y:S02]  /*1920*/  USHF.R.U32.HI UR9, URZ, UR9, UR6 ;  /* 0x00000009ff097299 */ /* 0x000fe40008011606 */
[----:B---3--:R-:W-:Y:S02]  /*1930*/  USHF.R.U32.HI UR4, URZ, UR13, UR4 ;  /* 0x0000000dff047299 */ /* 0x008fe40008011604 */
[----:B------:R-:W-:Y:S02]  /*1940*/  USEL UR5, UR16, UR9, !UP1 ;  /* 0x0000000910057287 */ /* 0x000fe4000c800000 */
[----:B------:R-:W-:-:S04]  /*1950*/  USEL UR4, UR20, UR4, !UP0 ;  /* 0x0000000414047287 */ /* 0x000fc8000c000000 */
[----:B------:R-:W-:Y:S02]  /*1960*/  UIADD3 UR6, UPT, UPT, -UR4, UR5, URZ ;  /* 0x0000000504067290 */ /* 0x000fe4000fffe1ff */
[----:B------:R-:W-:Y:S02]  /*1970*/  UIADD3 UR4, UPT, UPT, UR4, -UR5, URZ ;  /* 0x8000000504047290 */ /* 0x000fe4000fffe0ff */
[----:B------:R-:W-:Y:S02]  /*1980*/  UIMAD UR20, UR6, UR10, UR20 ;  /* 0x0000000a061472a4 */ /* 0x000fe4000f8e0214 */
[----:B------:R-:W-:-:S12]  /*1990*/  UIMAD UR16, UR4, UR12, UR16 ;  /* 0x0000000c041072a4 */ /* 0x000fd8000f8e0210 */
.L_x_19:
[----:B------:R-:W-:-:S09]  /*19a0*/  UISETP.EQ.U32.AND UP0, UPT, UR33, 0x1, UPT ;  /* 0x000000012100788c */ /* 0x000fd2000bf02070 */
[----:B------:R-:W-:Y:S05]  /*19b0*/  BRA.U !UP0, `(.L_x_20) ;  /* 0x00000001080c7547 */ /* 0x000fea000b800000 */
[----:B------:R-:W-:Y:S01]  /*19c0*/  UCGABAR_WAIT ;  /* 0x0000000000007dc7 */ /* 0x000fe20008000000 */
[----:B------:R-:W-:Y:S01]  /*19d0*/  CCTL.IVALL ;  /* 0x00000000ff00798f */ /* 0x000fe20002000000 */
[----:B------:R-:W-:Y:S05]  /*19e0*/  BRA `(.L_x_21) ;  /* 0x0000000000047947 */ /* 0x000fea0003800000 */
.L_x_20:
[----:B------:R-:W-:Y:S06]  /*19f0*/  BAR.SYNC.DEFER_BLOCKING 0x0 ;  /* 0x0000000000007b1d */ /* 0x000fec0000010000 */
.L_x_21:
[----:B------:R-:W-:Y:S05]  /*1a00*/  BRA.U UP5, `(.L_x_22) ;  /* 0x00000015052c7547 */ /* 0x000fea000b800000 */
[----:B------:R-:W1:Y:S01]  /*1a10*/  LDCU UR6, c[0x0][0x38c] ;  /* 0x00007180ff0677ac */ /* 0x000e620008000800 */
[----:B------:R-:W-:Y:S01]  /*1a20*/  PLOP3.LUT P1, PT, PT, PT, UP3, 0x80, 0x8 ;  /* 0x000000000008781c */ /* 0x000fe20003f2f038 */
[----:B------:R-:W-:Y:S01]  /*1a30*/  IMAD.MOV.U32 R12, RZ, RZ, 0x1 ;  /* 0x00000001ff0c7424 */ /* 0x000fe200078e00ff */
[----:B------:R-:W-:Y:S01]  /*1a40*/  ISETP.NE.AND P2, PT, R0, RZ, P3 ;  /* 0x000000ff0000720c */ /* 0x000fe20001f45270 */
[----:B------:R-:W-:Y:S01]  /*1a50*/  USHF.L.U32 UR7, UR30, 0x7, URZ ;  /* 0x000000071e077899 */ /* 0x000fe200080006ff */
[----:B------:R-:W-:Y:S01]  /*1a60*/  PLOP3.LUT P1, PT, P1, PT, PT, 0x8, 0x80 ;  /* 0x000000000080781c */ /* 0x000fe20000f2e170 */
[----:B------:R-:W-:Y:S01]  /*1a70*/  UISETP.NE.AND UP1, UPT, UR25, URZ, UPT ;  /* 0x000000ff1900728c */ /* 0x000fe2000bf25270 */
[----:B------:R-:W-:Y:S01]  /*1a80*/  CS2R R10, SRZ ;  /* 0x00000000000a7805 */ /* 0x000fe2000001ff00 */
[----:B------:R-:W-:Y:S01]  /*1a90*/  IMAD.MOV.U32 R9, RZ, RZ, RZ ;  /* 0x000000ffff097224 */ /* 0x000fe200078e00ff */
[----:B------:R-:W2:Y:S01]  /*1aa0*/  LDCU UR40, c[0x0][0x370] ;  /* 0x00006e00ff2877ac */ /* 0x000ea20008000800 */
[----:B------:R-:W-:Y:S01]  /*1ab0*/  IMAD.MOV.U32 R8, RZ, RZ, 0x1 ;  /* 0x00000001ff087424 */ /* 0x000fe200078e00ff */
[----:B------:R-:W-:Y:S01]  /*1ac0*/  USEL UR25, UR44, 0x2, UP1 ;  /* 0x000000022c197887 */ /* 0x000fe20008800000 */
[----:B------:R-:W3:Y:S01]  /*1ad0*/  LDCU.64 UR30, c[0x0][0x348] ;  /* 0x00006900ff1e77ac */ /* 0x000ee20008000a00 */
[----:B-1----:R-:W-:-:S02]  /*1ae0*/  UIADD3 UR5, UPT, UPT, UR6, 0x3f, URZ ;  /* 0x0000003f06057890 */ /* 0x002fc4000fffe0ff */
[----:B------:R-:W-:Y:S02]  /*1af0*/  UIADD3 UR49, UPT, UPT, UR6, 0x7e, URZ ;  /* 0x0000007e06317890 */ /* 0x000fe4000fffe0ff */
[----:B------:R-:W-:Y:S01]  /*1b00*/  USHF.R.S32.HI UR4, URZ, 0x1f, UR5 ;  /* 0x0000001fff047899 */ /* 0x000fe20008011405 */
[----:B------:R-:W1:Y:S03]  /*1b10*/  LDCU UR39, c[0x0][0x374] ;  /* 0x00006e80ff2777ac */ /* 0x000e660008000800 */
[----:B------:R-:W-:Y:S02]  /*1b20*/  ULEA.HI UR4, UR4, UR5, URZ, 0x6 ;  /* 0x0000000504047291 */ /* 0x000fe4000f8f30ff */
[----:B------:R-:W-:Y:S02]  /*1b30*/  ULOP3.LUT UR5, UR7, 0x80, URZ, 0xc0, !UPT ;  /* 0x0000008007057892 */ /* 0x000fe4000f8ec0ff */
[----:B------:R-:W-:-:S02]  /*1b40*/  USHF.R.S32.HI UR43, URZ, 0x6, UR4 ;  /* 0x00000006ff2b7899 */ /* 0x000fc40008011404 */
[----:B------:R-:W-:Y:S02]  /*1b50*/  UIADD3 UR4, UPT, UPT, UR6, -0x1, URZ ;  /* 0xffffffff06047890 */ /* 0x000fe4000fffe0ff */
[----:B------:R-:W-:Y:S02]  /*1b60*/  UISETP.LT.U32.AND UP0, UPT, UR43, 0x5, UPT ;  /* 0x000000052b00788c */ /* 0x000fe4000bf01070 */
[----:B------:R-:W-:Y:S02]  /*1b70*/  UISETP.GE.U32.AND UP2, UPT, UR4, -0x7f, UPT ;  /* 0xffffff810400788c */ /* 0x000fe4000bf46070 */
[----:B------:R-:W-:Y:S02]  /*1b80*/  USEL UR41, UR43, 0x5, UP0 ;  /* 0x000000052b297887 */ /* 0x000fe40008000000 */
[----:B------:R-:W-:Y:S02]  /*1b90*/  ULEA UR48, UR48, UR5, 0x6 ;  /* 0x0000000530307291 */ /* 0x000fe4000f8e30ff */
[----:B------:R-:W-:-:S02]  /*1ba0*/  UIADD3 UR4, UPT, UPT, UR41, -0x1, URZ ;  /* 0xffffffff29047890 */ /* 0x000fc4000fffe0ff */
[----:B------:R-:W-:Y:S02]  /*1bb0*/  ULEA UR45, UR32, UR5, 0x5 ;  /* 0x00000005202d7291 */ /* 0x000fe4000f8e28ff */
[----:B------:R-:W-:Y:S02]  /*1bc0*/  UIADD3 UR46, UPT, UPT, UR43, -UR41, URZ ;  /* 0x800000292b2e7290 */ /* 0x000fe4000fffe0ff */
[----:B------:R-:W-:Y:S01]  /*1bd0*/  @UP2 UIADD3 UR4, UPT, UPT, UR41, URZ, URZ ;  /* 0x000000ff29042290 */ /* 0x000fe2000fffe0ff */
[----:B------:R-:W-:-:S03]  /*1be0*/  UMOV UR7, URZ ;  /* 0x000000ff00077c82 */ /* 0x000fc60008000000 */
[----:B------:R-:W-:Y:S02]  /*1bf0*/  UIADD3 UR29, UPT, UPT, UR4, 0x1, URZ ;  /* 0x00000001041d7890 */ /* 0x000fe4000fffe0ff */
[----:B-123--:R-:W-:-:S12]  /*1c00*/  UIADD3 UR44, UPT, UPT, -UR4, URZ, URZ ;  /* 0x000000ff042c7290 */ /* 0x00efd8000fffe1ff */
.L_x_42:
[----:B------:R-:W-:Y:S01]  /*1c10*/  UISETP.NE.AND UP0, UPT, UR47, URZ, UPT ;  /* 0x000000ff2f00728c */ /* 0x000fe2000bf05270 */
[----:B-1----:R-:W1:Y:S08]  /*1c20*/  S2UR UR47, SR_CgaCtaId ;  /* 0x00000000002f79c3 */ /* 0x002e700000008800 */
[----:B------:R-:W-:Y:S05]  /*1c30*/  BRA.U UP0, `(.L_x_23) ;  /* 0x0000000100347547 */ /* 0x000fea000b800000 */
[----:B------:R-:W2:Y:S01]  /*1c40*/  S2R R0, SR_CgaCtaId ;  /* 0x0000000000007919 */ /* 0x000ea20000008800 */
[----:B------:R-:W-:Y:S02]  /*1c50*/  MOV R3, 0x400 ;  /* 0x0000040000037802 */ /* 0x000fe40000000f00 */
[----:B------:R-:W-:Y:S02]  /*1c60*/  SHF.L.U32 R2, R8, 0x1f, RZ ;  /* 0x0000001f08027819 */ /* 0x000fe400000006ff */
[----:B--2---:R-:W-:-:S05]  /*1c70*/  LEA R0, R0, R3, 0x18 ;  /* 0x0000000300007211 */ /* 0x004fca00078ec0ff */
[----:B------:R-:W-:-:S04]  /*1c80*/  IMAD R3, R9, 0x8, R0 ;  /* 0x0000000809037824 */ /* 0x000fc800078e0200 */
[----:B------:R-:W2:Y:S02]  /*1c90*/  SYNCS.PHASECHK.TRANS64.TRYWAIT P0, [R3+URZ+0xf0], R2 ;  /* 0x0000f002030075a7 */ /* 0x000ea400080011ff */
[----:B--2---:R-:W-:Y:S05]  /*1ca0*/  @!P0 BRA `(.L_x_24) ;  /* 0x000000a0002c8947 */ /* 0x004fea0003800000 */
.L_x_148:
[----:B------:R-:W-:Y:S01]  /*1cb0*/  VIADD R9, R9, 0x1 ;  /* 0x0000000109097836 */ /* 0x000fe20000000000 */
[----:B------:R2:W-:Y:S04]  /*1cc0*/  SYNCS.ARRIVE.TRANS64.A1T0 RZ, [R3+URZ+0xe0], RZ ;  /* 0x0000e0ff03ff79a7 */ /* 0x0005e800081000ff */
[----:B------:R-:W-:-:S04]  /*1cd0*/  ISETP.NE.AND P0, PT, R9, 0x2, PT ;  /* 0x000000020900780c */ /* 0x000fc80003f05270 */
[----:B------:R-:W-:Y:S02]  /*1ce0*/  SEL R9, R9, RZ, P0 ;  /* 0x000000ff09097207 */ /* 0x000fe40000000000 */
[----:B--2---:R-:W-:-:S04]  /*1cf0*/  SEL R3, RZ, 0x1, P0 ;  /* 0x00000001ff037807 */ /* 0x004fc80000000000 */
[----:B------:R-:W-:-:S07]  /*1d00*/  LOP3.LUT R8, R8, R3, RZ, 0x3c, !PT ;  /* 0x0000000308087212 */ /* 0x000fce00078e3cff */
.L_x_23:
[----:B------:R-:W-:Y:S01]  /*1d10*/  UMOV UR6, 0x400 ;  /* 0x0000040000067882 */ /* 0x000fe20000000000 */
[----:B------:R-:W-:Y:S01]  /*1d20*/  SHF.L.U32 R0, R12, 0x1f, RZ ;  /* 0x0000001f0c007819 */ /* 0x000fe200000006ff */
[----:B-1----:R-:W-:Y:S02]  /*1d30*/  ULEA UR6, UR47, UR6, 0x18 ;  /* 0x000000062f067291 */ /* 0x002fe4000f8ec0ff */
[----:B------:R-:W-:Y:S02]  /*1d40*/  UISETP.GE.U32.AND UP0, UPT, UR49, 0x7f, UPT ;  /* 0x0000007f3100788c */ /* 0x000fe4000bf06070 */
[----:B------:R-:W-:Y:S02]  /*1d50*/  ULEA UR4, UR7, UR6, 0x3 ;  /* 0x0000000607047291 */ /* 0x000fe4000f8e18ff */
[----:B------:R-:W-:Y:S01]  /*1d60*/  ULEA UR11, UR20, UR48, 0x8 ;  /* 0x00000030140b7291 */ /* 0x000fe2000f8e40ff */
[----:B------:R-:W-:-:S06]  /*1d70*/  UMOV UR13, URZ ;  /* 0x000000ff000d7c82 */ /* 0x000fcc0008000000 */
[----:B------:R1:W2:Y:S01]  /*1d80*/  SYNCS.PHASECHK.TRANS64.TRYWAIT P0, [UR4+0x28], R0 ;  /* 0x00002800ff0075a7 */ /* 0x0002a20008001104 */
[----:B------:R-:W-:-:S04]  /*1d90*/  ULEA.HI UR4, UR16, UR16, URZ, 0x1 ;  /* 0x0000001010047291 */ /* 0x000fc8000f8f08ff */
[----:B------:R-:W-:-:S04]  /*1da0*/  USHF.L.U32 UR4, UR4, 0x7, URZ ;  /* 0x0000000704047899 */ /* 0x000fc800080006ff */
[----:B------:R-:W-:-:S04]  /*1db0*/  ULOP3.LUT UR35, UR4, 0xffffff00, URZ, 0xc0, !UPT ;  /* 0xffffff0004237892 */ /* 0x000fc8000f8ec0ff */
[----:B------:R-:W-:Y:S01]  /*1dc0*/  UIADD3 UR35, UPT, UPT, UR45, UR35, URZ ;  /* 0x000000232d237290 */ /* 0x000fe2000fffe0ff */
[----:B------:R-:W-:Y:S11]  /*1dd0*/  BRA.U !UP0, `(.L_x_25) ;  /* 0x0000000108d47547 */ /* 0x000ff6000b800000 */
[----:B------:R-:W-:Y:S01]  /*1de0*/  UMOV UR18, UR44 ;  /* 0x0000002c00127c82 */ /* 0x000fe20008000000 */
[----:B------:R-:W-:Y:S01]  /*1df0*/  UMOV UR4, UR7 ;  /* 0x0000000700047c82 */ /* 0x000fe20008000000 */
[----:B------:R-:W-:-:S05]  /*1e00*/  UMOV UR34, URZ ;  /* 0x000000ff00227c82 */ /* 0x000fca0008000000 */
.L_x_31:
[----:B------:R-:W-:Y:S01]  /*1e10*/  ULEA UR33, UR4, UR6, 0x3 ;  /* 0x0000000604217291 */ /* 0x000fe2000f8e18ff */
[----:B------:R-:W-:Y:S01]  /*1e20*/  @P3 MOV R2, 0x10000 ;  /* 0x0001000000023802 */ /* 0x000fe20000000f00 */
[----:B--2-4-:R-:W-:Y:S10]  /*1e30*/  @P0 BRA `(.L_x_26) ;  /* 0x00000000000c0947 */ /* 0x014ff40003800000 */
[----:B------:R-:W-:-:S04]  /*1e40*/  SHF.L.U32 R3, R12, 0x1f, RZ ;  /* 0x0000001f0c037819 */ /* 0x000fc800000006ff */
[----:B------:R-:W2:Y:S02]  /*1e50*/  SYNCS.PHASECHK.TRANS64.TRYWAIT P0, [UR33+0x28], R3 ;  /* 0x00002803ff0075a7 */ /* 0x000ea40008001121 */
[----:B--2---:R-:W-:Y:S05]  /*1e60*/  @!P0 BRA `(.L_x_27) ;  /* 0x0000009c00d08947 */ /* 0x004fea0003800000 */
.L_x_26:
[----:B------:R2:W-:Y:S01]  /*1e70*/  @P3 SYNCS.ARRIVE.TRANS64 RZ, [UR33], R2 ;  /* 0x00000002ffff39a7 */ /* 0x0005e20008000021 */
[----:B------:R-:W-:Y:S02]  /*1e80*/  ULOP3.LUT UR5, UR25, 0x2, URZ, 0xfc, !UPT ;  /* 0x0000000219057892 */ /* 0x000fe4000f8efcff */
[----:B------:R-:W-:Y:S02]  /*1e90*/  UIADD3 UR18, UPT, UPT, UR18, 0x1, URZ ;  /* 0x0000000112127890 */ /* 0x000fe4000fffe0ff */
[----:B------:R-:W-:Y:S02]  /*1ea0*/  UISETP.NE.AND UP0, UPT, UR5, 0x2, UPT ;  /* 0x000000020500788c */ /* 0x000fe4000bf05270 */
[----:B------:R-:W-:-:S07]  /*1eb0*/  UISETP.NE.AND UP2, UPT, UR18, 0x1, UPT ;  /* 0x000000011200788c */ /* 0x000fce000bf45270 */
[----:B------:R-:W-:Y:S05]  /*1ec0*/  BRA.U UP0, `(.L_x_28) ;  /* 0x0000000100047547 */ /* 0x000fea000b800000 */
[----:B------:R-:W-:Y:S05]  /*1ed0*/  BPT.TRAP 0x1 ;  /* 0x000000040000795c */ /* 0x000fea0000300000 */
.L_x_28:
[----:B------:R-:W-:Y:S04]  /*1ee0*/  BSSY.RECONVERGENT B0, `(.L_x_29) ;  /* 0x0000003000007945 */ /* 0x000fe80003800200 */
[----:B------:R-:W-:Y:S05]  /*1ef0*/  @!P2 BRA `(.L_x_30) ;  /* 0x000000000004a947 */ /* 0x000fea0003800000 */
[----:B------:R-:W-:Y:S05]  /*1f00*/  BPT.TRAP 0x1 ;  /* 0x000000040000795c */ /* 0x000fea0000300000 */
.L_x_30:
[----:B------:R-:W-:Y:S05]  /*1f10*/  BSYNC.RECONVERGENT B0 ;  /* 0x0000000000007941 */ /* 0x000fea0003800200 */
.L_x_29:
[----:B------:R-:W-:Y:S02]  /*1f20*/  UIADD3 UR5, UPT, UPT, UR4, 0x1, URZ ;  /* 0x0000000104057890 */ /* 0x000fe4000fffe0ff */
[----:B------:R-:W-:Y:S02]  /*1f30*/  USHF.L.U32 UR4, UR4, 0xd, URZ ;  /* 0x0000000d04047899 */ /* 0x000fe400080006ff */
[----:B------:R-:W-:Y:S02]  /*1f40*/  UISETP.NE.AND UP0, UPT, UR5, 0x5, UPT ;  /* 0x000000050500788c */ /* 0x000fe4000bf05270 */
[----:B------:R-:W-:Y:S02]  /*1f50*/  ULOP3.LUT UR32, UR27, UR4, URZ, 0xfc, !UPT ;  /* 0x000000041b207292 */ /* 0x000fe4000f8efcff */
[----:B------:R-:W-:Y:S02]  /*1f60*/  USEL UR8, URZ, 0x1, UP0 ;  /* 0x00000001ff087887 */ /* 0x000fe40008000000 */
[----:B------:R-:W-:-:S02]  /*1f70*/  USEL UR7, UR5, URZ, UP0 ;  /* 0x000000ff05077287 */ /* 0x000fc40008000000 */
[----:B------:R-:W-:Y:S02]  /*1f80*/  UIADD3 UR16, UP1, UPT, UR30, 0x80, URZ ;  /* 0x000000801e107890 */ /* 0x000fe4000ff3e0ff */
[----:B------:R-:W-:Y:S01]  /*1f90*/  ULEA UR5, UR7, UR6, 0x3 ;  /* 0x0000000607057291 */ /* 0x000fe2000f8e18ff */
[----:B------:R-:W-:Y:S01]  /*1fa0*/  LOP3.LUT R12, R12, UR8, RZ, 0x3c, !PT ;  /* 0x000000080c0c7c12 */ /* 0x000fe2000f8e3cff */
[----:B------:R-:W-:Y:S02]  /*1fb0*/  ULOP3.LUT UR8, UR26, UR4, URZ, 0xfc, !UPT ;  /* 0x000000041a087292 */ /* 0x000fe4000f8efcff */
[----:B------:R-:W-:Y:S01]  /*1fc0*/  ULEA UR32, UR32, UR6, 0x1 ;  /* 0x0000000620207291 */ /* 0x000fe2000f8e08ff */
[----:B-1----:R-:W-:Y:S01]  /*1fd0*/  SHF.L.U32 R0, R12, 0x1f, RZ ;  /* 0x0000001f0c007819 */ /* 0x002fe200000006ff */
[----:B------:R-:W-:Y:S02]  /*1fe0*/  UIADD3 UR14, UP0, UPT, UR30, 0x180, URZ ;  /* 0x000001801e0e7890 */ /* 0x000fe4000ff1e0ff */
[----:B------:R-:W-:Y:S01]  /*1ff0*/  ULEA UR8, UR8, UR6, 0x1 ;  /* 0x0000000608087291 */ /* 0x000fe2000f8e08ff */
[----:B------:R3:W4:Y:S01]  /*2000*/  SYNCS.PHASECHK.TRANS64.TRYWAIT P0, [UR5+0x28], R0 ;  /* 0x00002800ff0075a7 */ /* 0x0007220008001105 */
[----:B------:R-:W-:-:S02]  /*2010*/  ULOP3.LUT UR33, UR33, 0xfefffff8, URZ, 0xc0, !UPT ;  /* 0xfefffff821217892 */ /* 0x000fc4000f8ec0ff */
[----:B------:R-:W-:Y:S02]  /*2020*/  UIADD3.X UR17, UPT, UPT, URZ, UR31, URZ, UP1, !UPT ;  /* 0x0000001fff117290 */ /* 0x000fe40008ffe4ff */
[----:B------:R-:W-:Y:S02]  /*2030*/  UIADD3 UR32, UPT, UPT, UR32, 0x10800, URZ ;  /* 0x0001080020207890 */ /* 0x000fe4000fffe0ff */
[----:B------:R-:W-:Y:S02]  /*2040*/  UPRMT UR5, URZ, 0x5410, UR24 ;  /* 0x00005410ff057896 */ /* 0x000fe40008000018 */
[----:B------:R-:W-:Y:S02]  /*2050*/  UIADD3 UR8, UPT, UPT, UR8, 0x24800, URZ ;  /* 0x0002480008087890 */ /* 0x000fe4000fffe0ff */
[----:B------:R-:W-:Y:S02]  /*2060*/  UIADD3.X UR15, UPT, UPT, URZ, UR31, URZ, UP0, !UPT ;  /* 0x0000001fff0f7290 */ /* 0x000fe400087fe4ff */
[----:B------:R-:W-:Y:S01]  /*2070*/  UPRMT UR4, URZ, 0x5410, UR21 ;  /* 0x00005410ff047896 */ /* 0x000fe20008000015 */
[----:B------:R-:W-:Y:S01]  /*2080*/  UMOV UR22, 0x0 ;  /* 0x0000000000167882 */ /* 0x000fe20000000000 */
[----:B------:R-:W-:Y:S01]  /*2090*/  UMOV UR23, 0x10000000 ;  /* 0x1000000000177882 */ /* 0x000fe20000000000 */
[----:B------:R-:W-:Y:S01]  /*20a0*/  UMOV UR10, UR34 ;  /* 0x00000022000a7c82 */ /* 0x000fe20008000000 */
[----:B------:R-:W-:Y:S01]  /*20b0*/  UMOV UR12, UR36 ;  /* 0x00000024000c7c82 */ /* 0x000fe20008000000 */
[----:B------:R-:W-:Y:S01]  /*20c0*/  UMOV UR9, UR33 ;  /* 0x0000002100097c82 */ /* 0x000fe20008000000 */
[----:B------:R1:W-:Y:S01]  /*20d0*/  UTMALDG.3D.MULTICAST.2CTA [UR32], [UR16], UR5, desc[UR22] ;  /* 0x00001620100073b4 */ /* 0x0003e20008211805 */
[----:B------:R-:W-:-:S02]  /*20e0*/  UMOV UR13, UR29 ;  /* 0x0000001d000d7c82 */ /* 0x000fc40008000000 */
[----:B------:R2:W-:Y:S01]  /*20f0*/  UTMALDG.3D.MULTICAST.2CTA [UR8], [UR14], UR4, desc[UR22] ;  /* 0x000016080e0073b4 */ /* 0x0005e20008211804 */
[----:B-1----:R-:W-:Y:S01]  /*2100*/  UIADD3 UR34, UPT, UPT, UR34, 0x40, URZ ;  /* 0x0000004022227890 */ /* 0x002fe2000fffe0ff */
[----:B--2---:R-:W-:Y:S01]  /*2110*/  UMOV UR4, UR7 ;  /* 0x0000000700047c82 */ /* 0x004fe20008000000 */
[----:B---3--:R-:W-:Y:S10]  /*2120*/  BRA.U UP2, `(.L_x_31) ;  /* 0xfffffffd02387547 */ /* 0x008ff4000b83ffff */
.L_x_25:
[----:B------:R-:W-:Y:S01]  /*2130*/  ULEA UR4, UR7, UR6, 0x3 ;  /* 0x0000000607047291 */ /* 0x000fe2000f8e18ff */
[----:B-1----:R-:W-:Y:S01]  /*2140*/  SHF.L.U32 R0, R12, 0x1f, RZ ;  /* 0x0000001f0c007819 */ /* 0x002fe200000006ff */
[----:B------:R-:W-:Y:S01]  /*2150*/  @!P1 SYNCS.ARRIVE.TRANS64.A1T0 RZ, [UR6+0x98], RZ ;  /* 0x000098ffffff99a7 */ /* 0x000fe20008100006 */
[----:B------:R-:W-:-:S06]  /*2160*/  UISETP.GT.AND UP0, UPT, UR43, UR41, UPT ;  /* 0x000000292b00728c */ /* 0x000fcc000bf04270 */
[----:B--2-4-:R1:W2:Y:S03]  /*2170*/  SYNCS.PHASECHK.TRANS64.TRYWAIT P0, [UR4+0x28], R0 ;  /* 0x00002800ff0075a7 */ /* 0x0142a60008001104 */
[----:B------:R-:W-:Y:S05]  /*2180*/  BRA.U !UP0, `(.L_x_32) ;  /* 0x0000000108d47547 */ /* 0x000fea000b800000 */
[----:B------:R-:W-:Y:S01]  /*2190*/  UIADD3 UR28, UPT, UPT, UR46, UR13, URZ ;  /* 0x0000000d2e1c7290 */ /* 0x000fe2000fffe0ff */
[----:B------:R-:W-:-:S11]  /*21a0*/  UMOV UR4, UR7 ;  /* 0x0000000700047c82 */ /* 0x000fd60008000000 */
.L_x_38:
[----:B------:R-:W-:Y:S01]  /*21b0*/  ULEA UR17, UR4, UR6, 0x3 ;  /* 0x0000000604117291 */ /* 0x000fe2000f8e18ff */
[----:B--2---:R-:W-:Y:S01]  /*21c0*/  @P3 MOV R2, 0x10000 ;  /* 0x0001000000023802 */ /* 0x004fe20000000f00 */
[----:B--2-4-:R-:W-:Y:S10]  /*21d0*/  @P0 BRA `(.L_x_33) ;  /* 0x00000000000c0947 */ /* 0x014ff40003800000 */
[----:B------:R-:W-:-:S04]  /*21e0*/  SHF.L.U32 R3, R12, 0x1f, RZ ;  /* 0x0000001f0c037819 */ /* 0x000fc800000006ff */
[----:B------:R-:W2:Y:S02]  /*21f0*/  SYNCS.PHASECHK.TRANS64.TRYWAIT P0, [UR17+0x28], R3 ;  /* 0x00002803ff0075a7 */ /* 0x000ea40008001111 */
[----:B--2---:R-:W-:Y:S05]  /*2200*/  @!P0 BRA `(.L_x_34) ;  /* 0x0000009c00008947 */ /* 0x004fea0003800000 */
.L_x_33:
[----:B------:R2:W-:Y:S01]  /*2210*/  @P3 SYNCS.ARRIVE.TRANS64 RZ, [UR17], R2 ;  /* 0x00000002ffff39a7 */ /* 0x0005e20008000011 */
[----:B------:R-:W-:-:S04]  /*2220*/  ULOP3.LUT UR5, UR25, 0x2, URZ, 0xfc, !UPT ;  /* 0x0000000219057892 */ /* 0x000fc8000f8efcff */
[----:B------:R-:W-:-:S09]  /*2230*/  UISETP.NE.AND UP0, UPT, UR5, 0x2, UPT ;  /* 0x000000020500788c */ /* 0x000fd2000bf05270 */
[----:B------:R-:W-:Y:S05]  /*2240*/  BRA.U UP0, `(.L_x_35) ;  /* 0x0000000100047547 */ /* 0x000fea000b800000 */
[----:B------:R-:W-:Y:S05]  /*2250*/  BPT.TRAP 0x1 ;  /* 0x000000040000795c */ /* 0x000fea0000300000 */
.L_x_35:
[----:B------:R-:W-:Y:S04]  /*2260*/  BSSY.RECONVERGENT B0, `(.L_x_36) ;  /* 0x0000003000007945 */ /* 0x000fe80003800200 */
[----:B------:R-:W-:Y:S05]  /*2270*/  @!P2 BRA `(.L_x_37) ;  /* 0x000000000004a947 */ /* 0x000fea0003800000 */
[----:B------:R-:W-:Y:S05]  /*2280*/  BPT.TRAP 0x1 ;  /* 0x000000040000795c */ /* 0x000fea0000300000 */
.L_x_37:
[----:B------:R-:W-:Y:S05]  /*2290*/  BSYNC.RECONVERGENT B0 ;  /* 0x0000000000007941 */ /* 0x000fea0003800200 */
.L_x_36:
[----:B------:R-:W-:Y:S02]  /*22a0*/  UIADD3 UR5, UPT, UPT, UR4, 0x1, URZ ;  /* 0x0000000104057890 */ /* 0x000fe4000fffe0ff */
[----:B------:R-:W-:Y:S02]  /*22b0*/  USHF.L.U32 UR4, UR4, 0xd, URZ ;  /* 0x0000000d04047899 */ /* 0x000fe400080006ff */
[----:B------:R-:W-:Y:S02]  /*22c0*/  UISETP.NE.AND UP0, UPT, UR5, 0x5, UPT ;  /* 0x000000050500788c */ /* 0x000fe4000bf05270 */
[----:B------:R-:W-:Y:S02]  /*22d0*/  USHF.L.U32 UR18, UR13, 0x6, URZ ;  /* 0x000000060d127899 */ /* 0x000fe400080006ff */
[----:B------:R-:W-:Y:S02]  /*22e0*/  USEL UR8, URZ, 0x1, UP0 ;  /* 0x00000001ff087887 */ /* 0x000fe40008000000 */
[----:B------:R-:W-:-:S02]  /*22f0*/  USEL UR7, UR5, URZ, UP0 ;  /* 0x000000ff05077287 */ /* 0x000fc40008000000 */
[----:B------:R-:W-:Y:S02]  /*2300*/  UIADD3 UR22, UP0, UPT, UR30, 0x180, URZ ;  /* 0x000001801e167890 */ /* 0x000fe4000ff1e0ff */
[----:B------:R-:W-:Y:S01]  /*2310*/  ULEA UR5, UR7, UR6, 0x3 ;  /* 0x0000000607057291 */ /* 0x000fe2000f8e18ff */
[----:B------:R-:W-:Y:S01]  /*2320*/  LOP3.LUT R12, R12, UR8, RZ, 0x3c, !PT ;  /* 0x000000080c0c7c12 */ /* 0x000fe2000f8e3cff */
[----:B------:R-:W-:Y:S02]  /*2330*/  UIADD3 UR13, UPT, UPT, UR13, 0x1, URZ ;  /* 0x000000010d0d7890 */ /* 0x000fe4000fffe0ff */
[----:B------:R-:W-:Y:S01]  /*2340*/  UIADD3 UR14, UP1, UPT, UR30, 0x80, URZ ;  /* 0x000000801e0e7890 */ /* 0x000fe2000ff3e0ff */
[----:B-1----:R-:W-:Y:S01]  /*2350*/  SHF.L.U32 R0, R12, 0x1f, RZ ;  /* 0x0000001f0c007819 */ /* 0x002fe200000006ff */
[----:B------:R-:W-:Y:S02]  /*2360*/  UIADD3.X UR23, UPT, UPT, URZ, UR31, URZ, UP0, !UPT ;  /* 0x0000001fff177290 */ /* 0x000fe400087fe4ff */
[----:B------:R-:W-:Y:S01]  /*2370*/  UISETP.NE.AND UP0, UPT, UR13, UR28, UPT ;  /* 0x0000001c0d00728c */ /* 0x000fe2000bf05270 */
[----:B------:R3:W4:Y:S01]  /*2380*/  SYNCS.PHASECHK.TRANS64.TRYWAIT P0, [UR5+0x28], R0 ;  /* 0x00002800ff0075a7 */ /* 0x0007220008001105 */
[----:B------:R-:W-:-:S02]  /*2390*/  ULOP3.LUT UR5, UR27, UR4, URZ, 0xfc, !UPT ;  /* 0x000000041b057292 */ /* 0x000fc4000f8efcff */
[----:B------:R-:W-:Y:S02]  /*23a0*/  ULOP3.LUT UR4, UR26, UR4, URZ, 0xfc, !UPT ;  /* 0x000000041a047292 */ /* 0x000fe4000f8efcff */
[----:B------:R-:W-:Y:S02]  /*23b0*/  ULEA UR5, UR5, UR6, 0x1 ;  /* 0x0000000605057291 */ /* 0x000fe4000f8e08ff */
[----:B------:R-:W-:Y:S02]  /*23c0*/  ULEA UR4, UR4, UR6, 0x1 ;  /* 0x0000000604047291 */ /* 0x000fe4000f8e08ff */
[----:B------:R-:W-:Y:S02]  /*23d0*/  UIADD3 UR16, UPT, UPT, UR5, 0x10800, URZ ;  /* 0x0001080005107890 */ /* 0x000fe4000fffe0ff */
[----:B------:R-:W-:Y:S02]  /*23e0*/  ULOP3.LUT UR17, UR17, 0xfefffff8, URZ, 0xc0, !UPT ;  /* 0xfefffff811117892 */ /* 0x000fe4000f8ec0ff */
[----:B------:R-:W-:-:S02]  /*23f0*/  UIADD3.X UR15, UPT, UPT, URZ, UR31, URZ, UP1, !UPT ;  /* 0x0000001fff0f7290 */ /* 0x000fc40008ffe4ff */
[----:B------:R-:W-:Y:S02]  /*2400*/  UPRMT UR5, URZ, 0x5410, UR24 ;  /* 0x00005410ff057896 */ /* 0x000fe40008000018 */
[----:B------:R-:W-:Y:S02]  /*2410*/  UIADD3 UR8, UPT, UPT, UR4, 0x24800, URZ ;  /* 0x0002480004087890 */ /* 0x000fe4000fffe0ff */
[----:B------:R-:W-:Y:S01]  /*2420*/  UPRMT UR4, URZ, 0x5410, UR21 ;  /* 0x00005410ff047896 */ /* 0x000fe20008000015 */
[----:B------:R-:W-:Y:S01]  /*2430*/  UMOV UR32, 0x0 ;  /* 0x0000000000207882 */ /* 0x000fe20000000000 */
[----:B------:R-:W-:Y:S01]  /*2440*/  UMOV UR33, 0x10000000 ;  /* 0x1000000000217882 */ /* 0x000fe20000000000 */
[----:B------:R-:W-:Y:S01]  /*2450*/  UMOV UR19, UR35 ;  /* 0x0000002300137c82 */ /* 0x000fe20008000000 */
[----:B------:R-:W-:Y:S01]  /*2460*/  UMOV UR20, UR36 ;  /* 0x0000002400147c82 */ /* 0x000fe20008000000 */
[----:B------:R-:W-:Y:S01]  /*2470*/  UMOV UR12, UR36 ;  /* 0x00000024000c7c82 */ /* 0x000fe20008000000 */
[----:B------:R-:W-:Y:S01]  /*2480*/  UMOV UR9, UR17 ;  /* 0x0000001100097c82 */ /* 0x000fe20008000000 */
[----:B------:R-:W-:Y:S01]  /*2490*/  UMOV UR10, UR18 ;  /* 0x00000012000a7c82 */ /* 0x000fe20008000000 */
[----:B------:R-:W-:Y:S01]  /*24a0*/  UTMALDG.3D.MULTICAST.2CTA [UR16], [UR14], UR5, desc[UR32] ;  /* 0x000020100e0073b4 */ /* 0x000fe20008211805 */
[----:B------:R1:W-:Y:S02]  /*24b0*/  UTMALDG.3D.MULTICAST.2CTA [UR8], [UR22], UR4, desc[UR32] ;  /* 0x00002008160073b4 */ /* 0x0003e40008211804 */
[----:B-1----:R-:W-:Y:S01]  /*24c0*/  UMOV UR4, UR7 ;  /* 0x0000000700047c82 */ /* 0x002fe20008000000 */
[----:B---3--:R-:W-:Y:S05]  /*24d0*/  BRA.U UP0, `(.L_x_38) ;  /* 0xfffffffd00347547 */ /* 0x008fea000b83ffff */
.L_x_32:
[C---:B------:R-:W-:Y:S01]  /*24e0*/  LEA R3, R11.reuse, UR6, 0x3 ;  /* 0x000000060b037c11 */ /* 0x040fe2000f8e18ff */
[----:B------:R-:W-:Y:S01]  /*24f0*/  NOP ;  /* 0x0000000000007918 */ /* 0x000fe20000000000 */
[----:B-1----:R-:W-:Y:S02]  /*2500*/  SHF.L.U32 R0, R10, 0x1f, RZ ;  /* 0x0000001f0a007819 */ /* 0x002fe400000006ff */
[----:B------:R-:W-:Y:S02]  /*2510*/  LEA R5, R11, UR6, 0x4 ;  /* 0x000000060b057c11 */ /* 0x000fe4000f8e20ff */
[----:B--2-4-:R-:W1:Y:S02]  /*2520*/  SYNCS.PHASECHK.TRANS64.TRYWAIT P0, [R3+URZ+0xa0], R0 ;  /* 0x0000a000030075a7 */ /* 0x014e6400080011ff */
[----:B-1----:R-:W-:Y:S05]  /*2530*/  @!P0 BRA `(.L_x_39) ;  /* 0x00000098004c8947 */ /* 0x002fea0003800000 */
.L_x_151:
[----:B------:R-:W2:Y:S01]  /*2540*/  LDS.128 R4, [R5+0x110] ;  /* 0x0001100005047984 */ /* 0x000ea20000000c00 */
[----:B------:R-:W-:Y:S01]  /*2550*/  UISETP.GE.AND UP0, UPT, UR42, 0x1, UPT ;  /* 0x000000012a00788c */ /* 0x000fe2000bf06270 */
[----:B------:R-:W-:Y:S01]  /*2560*/  @!PT LDS RZ, [RZ] ;  /* 0x00000000fffff984 */ /* 0x000fe20000000800 */
[----:B------:R-:W-:Y:S01]  /*2570*/  @!PT LDS RZ, [RZ] ;  /* 0x00000000fffff984 */ /* 0x000fe20000000800 */
[----:B------:R-:W-:Y:S01]  /*2580*/  @!PT LDS RZ, [RZ] ;  /* 0x00000000fffff984 */ /* 0x000fe20000000800 */
[----:B------:R-:W-:Y:S01]  /*2590*/  @!PT LDS RZ, [RZ] ;  /* 0x00000000fffff984 */ /* 0x000fe20000000800 */
[----:B------:R3:W-:Y:S06]  /*25a0*/  MEMBAR.ALL.CTA ;  /* 0x0000000000007992 */ /* 0x0007ec0000008000 */
[----:B---3--:R-:W3:Y:S01]  /*25b0*/  FENCE.VIEW.ASYNC.S ;  /* 0x00000000000073c6 */ /* 0x008ee20000000000 */
[----:B--2---:R-:W-:-:S13]  /*25c0*/  LOP3.LUT P0, RZ, R6, 0x1, RZ, 0xc0, !PT ;  /* 0x0000000106ff7812 */ /* 0x004fda000780c0ff */
[----:B---3--:R-:W-:Y:S01]  /*25d0*/  VOTEU.ANY UP1, P0 ;  /* 0x0000000000ff7886 */ /* 0x008fe20000020100 */
[----:B------:R-:W-:-:S13]  /*25e0*/  PLOP3.LUT P0, PT, PT, PT, UP1, 0x80, 0x8 ;  /* 0x000000000008781c */ /* 0x000fda0003f0f018 */
[----:B-1----:R-:W-:Y:S02]  /*25f0*/  @P0 LOP3.LUT R0, R5, 0xffff, RZ, 0xc0, !PT ;  /* 0x0000ffff05000812 */ /* 0x002fe400078ec0ff */
[----:B------:R-:W-:Y:S02]  /*2600*/  @P0 MOV R2, R4 ;  /* 0x0000000400020202 */ /* 0x000fe40000000f00 */
[----:B------:R-:W-:Y:S01]  /*2610*/  @P0 R2UR UR5, R0 ;  /* 0x00000000000502ca */ /* 0x000fe200000e0000 */
[----:B------:R-:W-:Y:S01]  /*2620*/  VIADD R0, R3, 0xb0 ;  /* 0x000000b003007836 */ /* 0x000fe20000000000 */
[----:B------:R-:W-:Y:S02]  /*2630*/  @P0 SHF.R.U32.HI R4, RZ, 0x10, R5 ;  /* 0x00000010ff040819 */ /* 0x000fe40000011605 */
[----:B------:R-:W-:Y:S02]  /*2640*/  @P0 R2UR UR8, R2 ;  /* 0x00000000020802ca */ /* 0x000fe400000e0000 */
[----:B------:R-:W-:-:S02]  /*2650*/  PRMT R0, RZ, 0x654, R0 ;  /* 0x00000654ff007816 */ /* 0x000fc40000000000 */
[----:B------:R-:W-:Y:S02]  /*2660*/  @P0 R2UR UR4, R4 ;  /* 0x00000000040402ca */ /* 0x000fe400000e0000 */
[----:B------:R1:W-:Y:S03]  /*2670*/  SYNCS.ARRIVE.TRANS64.RED.A1T0 RZ, [R0+URZ], RZ ;  /* 0x000000ff00ff79a7 */ /* 0x0003e600081004ff */
[----:B------:R-:W-:-:S04]  /*2680*/  @UP1 UMOV UR37, UR5 ;  /* 0x0000000500251c82 */ /* 0x000fc80008000000 */
[----:B------:R-:W-:-:S04]  /*2690*/  @UP1 UMOV UR38, UR8 ;  /* 0x0000000800261c82 */ /* 0x000fc80008000000 */
[----:B------:R-:W-:Y:S01]  /*26a0*/  @UP1 UMOV UR36, UR4 ;  /* 0x0000000400241c82 */ /* 0x000fe20008000000 */
[----:B------:R-:W-:Y:S05]  /*26b0*/  BRA.U !UP0, `(.L_x_40) ;  /* 0x0000000108d47547 */ /* 0x000fea000b800000 */
[----:B------:R-:W2:Y:S01]  /*26c0*/  LDCU.128 UR12, c[0x0][0xb10] ;  /* 0x00016200ff0c77ac */ /* 0x000ea20008000c00 */
[----:B------:R-:W3:Y:S01]  /*26d0*/  LDCU UR28, c[0x0][0xb20] ;  /* 0x00016400ff1c77ac */ /* 0x000ee20008000800 */
[----:B------:R-:W4:Y:S01]  /*26e0*/  LDCU UR20, c[0x0][0xb0c] ;  /* 0x00016180ff1477ac */ /* 0x000f220008000800 */
[----:B------:R-:W1:Y:S01]  /*26f0*/  LDCU.64 UR10, c[0x0][0xb28] ;  /* 0x00016500ff0a77ac */ /* 0x000e620008000a00 */
[----:B------:R-:W-:Y:S02]  /*2700*/  UISETP.NE.AND UP3, UPT, UR42, 0x1, UPT ;  /* 0x000000012a00788c */ /* 0x000fe4000bf65270 */
[----:B--2---:R-:W-:Y:S02]  /*2710*/  UIMAD.WIDE.U32 UR8, UR39, UR15, URZ ;  /* 0x0000000f270872a5 */ /* 0x004fe4000f8e00ff */
[----:B------:R-:W-:Y:S02]  /*2720*/  UIMAD.WIDE.U32 UR4, UR40, UR12, URZ ;  /* 0x0000000c280472a5 */ /* 0x000fe4000f8e00ff */
[----:B------:R-:W-:-:S02]  /*2730*/  UISETP.NE.AND UP0, UPT, UR14, 0x1, UPT ;  /* 0x000000010e00788c */ /* 0x000fc4000bf05270 */
[----:B------:R-:W-:Y:S01]  /*2740*/  UIMAD.WIDE.U32 UR22, UR37, UR15, URZ ;  /* 0x0000000f251672a5 */ /* 0x000fe2000f8e00ff */
[----:B------:R-:W-:Y:S02]  /*2750*/  UMOV UR8, UR9 ;  /* 0x0000000900087c82 */ /* 0x000fe40008000000 */
[----:B------:R-:W-:Y:S01]  /*2760*/  UMOV UR4, UR5 ;  /* 0x0000000500047c82 */ /* 0x000fe20008000000 */
[----:B---3--:R-:W-:Y:S02]  /*2770*/  USHF.R.U32.HI UR8, URZ, UR28, UR8 ;  /* 0x0000001cff087299 */ /* 0x008fe40008011608 */
[----:B----4-:R-:W-:Y:S02]  /*2780*/  UISETP.NE.AND UP2, UPT, UR20, 0x1, UPT ;  /* 0x000000011400788c */ /* 0x010fe4000bf45270 */
[----:B------:R-:W-:Y:S02]  /*2790*/  USHF.R.U32.HI UR4, URZ, UR13, UR4 ;  /* 0x0000000dff047299 */ /* 0x000fe40008011604 */
[----:B------:R-:W-:-:S02]  /*27a0*/  USEL UR5, UR39, UR8, !UP0 ;  /* 0x0000000827057287 */ /* 0x000fc4000c000000 */
[----:B------:R-:W-:Y:S02]  /*27b0*/  USEL UR8, UR40, UR4, !UP2 ;  /* 0x0000000428087287 */ /* 0x000fe4000d000000 */
[----:B-1----:R-:W-:Y:S01]  /*27c0*/  UIMAD.WIDE.U32 UR16, UR5, UR10, URZ ;  /* 0x0000000a051072a5 */ /* 0x002fe2000f8e00ff */
[----:B------:R-:W-:Y:S01]  /*27d0*/  UMOV UR4, UR23 ;  /* 0x0000001700047c82 */ /* 0x000fe20008000000 */
[----:B------:R-:W-:Y:S02]  /*27e0*/  UIMAD.WIDE.U32 UR18, UR38, UR12, URZ ;  /* 0x0000000c261272a5 */ /* 0x000fe4000f8e00ff */
[----:B------:R-:W-:-:S03]  /*27f0*/  UIMAD.WIDE.U32 UR22, UR8, UR10, URZ ;  /* 0x0000000a081672a5 */ /* 0x000fc6000f8e00ff */
[----:B------:R-:W-:Y:S01]  /*2800*/  UMOV UR16, UR17 ;  /* 0x0000001100107c82 */ /* 0x000fe20008000000 */
[----:B------:R-:W-:Y:S02]  /*2810*/  USHF.R.U32.HI UR4, URZ, UR28, UR4 ;  /* 0x0000001cff047299 */ /* 0x000fe40008011604 */
[----:B------:R-:W-:Y:S01]  /*2820*/  @UP3 USHF.R.U32.HI UR5, URZ, UR11, UR16 ;  /* 0x0000000bff053299 */ /* 0x000fe20008011610 */
[----:B------:R-:W-:Y:S01]  /*2830*/  UMOV UR18, UR19 ;  /* 0x0000001300127c82 */ /* 0x000fe20008000000 */
[----:B------:R-:W-:Y:S01]  /*2840*/  UMOV UR22, UR23 ;  /* 0x0000001700167c82 */ /* 0x000fe20008000000 */
[----:B------:R-:W-:Y:S02]  /*2850*/  USHF.R.U32.HI UR13, URZ, UR13, UR18 ;  /* 0x0000000dff0d7299 */ /* 0x000fe40008011612 */
[----:B------:R-:W-:Y:S02]  /*2860*/  USEL UR4, UR37, UR4, !UP0 ;  /* 0x0000000425047287 */ /* 0x000fe4000c000000 */
[----:B------:R-:W-:-:S02]  /*2870*/  @UP3 USHF.R.U32.HI UR8, URZ, UR11, UR22 ;  /* 0x0000000bff083299 */ /* 0x000fc40008011616 */
[----:B------:R-:W-:Y:S02]  /*2880*/  UIMAD UR9, UR42, UR5, URZ ;  /* 0x000000052a0972a4 */ /* 0x000fe4000f8e02ff */
[----:B------:R-:W-:Y:S02]  /*2890*/  USEL UR5, UR38, UR13, !UP2 ;  /* 0x0000000d26057287 */ /* 0x000fe4000d000000 */
[----:B------:R-:W-:Y:S02]  /*28a0*/  UIMAD UR12, UR42, UR8, URZ ;  /* 0x000000082a0c72a4 */ /* 0x000fe4000f8e02ff */
[----:B------:R-:W-:Y:S02]  /*28b0*/  UISETP.GE.AND UP0, UPT, UR4, UR9, UPT ;  /* 0x000000090400728c */ /* 0x000fe4000bf06270 */
[----:B------:R-:W-:Y:S02]  /*28c0*/  UIMAD.WIDE.U32 UR16, UR4, UR10, URZ ;  /* 0x0000000a041072a5 */ /* 0x000fe4000f8e00ff */
[----:B------:R-:W-:-:S02]  /*28d0*/  UISETP.GE.OR UP0, UPT, UR5, UR12, UP0 ;  /* 0x0000000c0500728c */ /* 0x000fc40008706670 */
        /* <DEDUP_REMOVED lines=19> */
.L_x_40:
[----:B------:R-:W2:Y:S02]  /*2a10*/  LDCU UR4, c[0x0][0xb30] ;  /* 0x00016600ff0477ac */ /* 0x000ea40008000800 */
[----:B--2---:R-:W-:-:S09]  /*2a20*/  UISETP.NE.AND UP0, UPT, UR4, 0x1, UPT ;  /* 0x000000010400788c */ /* 0x004fd2000bf05270 */
[----:B------:R-:W-:Y:S05]  /*2a30*/  BRA.U UP0, `(.L_x_41) ;  /* 0x0000000100447547 */ /* 0x000fea000b800000 */
[----:B------:R-:W2:Y:S01]  /*2a40*/  LDCU.128 UR12, c[0x0][0xb10] ;  /* 0x00016200ff0c77ac */ /* 0x000ea20008000c00 */
[----:B------:R-:W3:Y:S01]  /*2a50*/  LDCU UR10, c[0x0][0xb0c] ;  /* 0x00016180ff0a77ac */ /* 0x000ee20008000800 */
[----:B------:R-:W4:Y:S01]  /*2a60*/  LDCU UR11, c[0x0][0xb20] ;  /* 0x00016400ff0b77ac */ /* 0x000f220008000800 */
[----:B--2---:R-:W-:Y:S02]  /*2a70*/  UIMAD.WIDE.U32 UR8, UR38, UR12, URZ ;  /* 0x0000000c260872a5 */ /* 0x004fe4000f8e00ff */
[----:B------:R-:W-:Y:S02]  /*2a80*/  UIMAD.WIDE.U32 UR4, UR37, UR15, URZ ;  /* 0x0000000f250472a5 */ /* 0x000fe4000f8e00ff */
[----:B---3--:R-:W-:Y:S02]  /*2a90*/  UISETP.NE.AND UP2, UPT, UR10, 0x1, UPT ;  /* 0x000000010a00788c */ /* 0x008fe4000bf45270 */
[----:B------:R-:W-:Y:S01]  /*2aa0*/  UISETP.NE.AND UP0, UPT, UR14, 0x1, UPT ;  /* 0x000000010e00788c */ /* 0x000fe2000bf05270 */
[----:B------:R-:W-:-:S02]  /*2ab0*/  UMOV UR8, UR9 ;  /* 0x0000000900087c82 */ /* 0x000fc40008000000 */
[----:B------:R-:W-:Y:S01]  /*2ac0*/  UMOV UR4, UR5 ;  /* 0x0000000500047c82 */ /* 0x000fe20008000000 */
[----:B------:R-:W-:Y:S02]  /*2ad0*/  USHF.R.U32.HI UR13, URZ, UR13, UR8 ;  /* 0x0000000dff0d7299 */ /* 0x000fe40008011608 */
[----:B----4-:R-:W-:Y:S02]  /*2ae0*/  USHF.R.U32.HI UR4, URZ, UR11, UR4 ;  /* 0x0000000bff047299 */ /* 0x010fe40008011604 */
[----:B------:R-:W-:Y:S02]  /*2af0*/  USEL UR5, UR38, UR13, !UP2 ;  /* 0x0000000d26057287 */ /* 0x000fe4000d000000 */
[----:B------:R-:W-:-:S04]  /*2b00*/  USEL UR4, UR37, UR4, !UP0 ;  /* 0x0000000425047287 */ /* 0x000fc8000c000000 */
[----:B------:R-:W-:Y:S02]  /*2b10*/  UIADD3 UR8, UPT, UPT, UR5, -UR4, URZ ;  /* 0x8000000405087290 */ /* 0x000fe4000fffe0ff */
[----:B------:R-:W-:Y:S02]  /*2b20*/  UIADD3 UR4, UPT, UPT, -UR5, UR4, URZ ;  /* 0x0000000405047290 */ /* 0x000fe4000fffe1ff */
[----:B------:R-:W-:Y:S02]  /*2b30*/  UIMAD UR37, UR8, UR14, UR37 ;  /* 0x0000000e082572a4 */ /* 0x000fe4000f8e0225 */
[----:B------:R-:W-:-:S12]  /*2b40*/  UIMAD UR38, UR4, UR10, UR38 ;  /* 0x0000000a042672a4 */ /* 0x000fd8000f8e0226 */
.L_x_41:
[----:B------:R-:W-:Y:S01]  /*2b50*/  VIADD R11, R11, 0x1 ;  /* 0x000000010b0b7836 */ /* 0x000fe20000000000 */
[----:B------:R-:W-:Y:S01]  /*2b60*/  R2UR UR4, R152 ;  /* 0x00000000980472ca */ /* 0x000fe200000e0000 */
[----:B------:R-:W-:Y:S01]  /*2b70*/  UIADD3 UR16, UPT, UPT, UR38, UR63, URZ ;  /* 0x0000003f26107290 */ /* 0x000fe2000fffe0ff */
[----:B------:R-:W-:Y:S02]  /*2b80*/  PLOP3.LUT P1, PT, PT, PT, PT, 0x80, 0x8 ;  /* 0x000000000008781c */ /* 0x000fe40003f2f070 */
[----:B------:R-:W-:-:S04]  /*2b90*/  ISETP.NE.AND P0, PT, R11, 0x2, PT ;  /* 0x000000020b00780c */ /* 0x000fc80003f05270 */
[----:B------:R-:W-:Y:S02]  /*2ba0*/  SEL R3, RZ, 0x1, P0 ;  /* 0x00000001ff037807 */ /* 0x000fe40000000000 */
[----:B------:R-:W-:Y:S02]  /*2bb0*/  SEL R11, R11, RZ, P0 ;  /* 0x000000ff0b0b7207 */ /* 0x000fe40000000000 */
[----:B------:R-:W-:Y:S01]  /*2bc0*/  LOP3.LUT R10, R10, R3, RZ, 0x3c, !PT ;  /* 0x000000030a0a7212 */ /* 0x000fe200078e3cff */
[----:B------:R-:W-:Y:S01]  /*2bd0*/  UIADD3 UR20, UPT, UPT, UR37, UR4, URZ ;  /* 0x0000000425147290 */ /* 0x000fe2000fffe0ff */
[----:B------:R-:W-:Y:S11]  /*2be0*/  BRA.U UP1, `(.L_x_42) ;  /* 0xfffffff101087547 */ /* 0x000ff6000b83ffff */
[----:B------:R-:W-:Y:S01]  /*2bf0*/  UIADD3 UR8, UPT, UPT, UR6, 0x28, URZ ;  /* 0x0000002806087890 */ /* 0x000fe2000fffe0ff */
[----:B------:R-:W-:-:S03]  /*2c00*/  SHF.L.U32 R3, R12, 0x1f, RZ ;  /* 0x0000001f0c037819 */ /* 0x000fc600000006ff */
[----:B------:R-:W-:-:S09]  /*2c10*/  ULEA UR4, UR7, UR8, 0x3 ;  /* 0x0000000807047291 */ /* 0x000fd2000f8e18ff */
[----:B------:R-:W2:Y:S02]  /*2c20*/  SYNCS.PHASECHK.TRANS64.TRYWAIT P0, [UR4], R3 ;  /* 0x00000003ff0075a7 */ /* 0x000ea40008001104 */
[----:B--2---:R-:W-:Y:S05]  /*2c30*/  @!P0 BRA `(.L_x_43) ;  /* 0x0000009000a08947 */ /* 0x004fea0003800000 */
.L_x_153:
[----:B------:R-:W-:-:S04]  /*2c40*/  UIADD3 UR4, UPT, UPT, UR7, 0x1, URZ ;  /* 0x0000000107047890 */ /* 0x000fc8000fffe0ff */
[----:B------:R-:W-:-:S04]  /*2c50*/  UISETP.NE.AND UP0, UPT, UR4, 0x5, UPT ;  /* 0x000000050400788c */ /* 0x000fc8000bf05270 */
[----:B------:R-:W-:Y:S02]  /*2c60*/  USEL UR6, URZ, 0x1, UP0 ;  /* 0x00000001ff067887 */ /* 0x000fe40008000000 */
[----:B------:R-:W-:-:S04]  /*2c70*/  USEL UR4, UR4, URZ, UP0 ;  /* 0x000000ff04047287 */ /* 0x000fc80008000000 */
[----:B------:R-:W-:Y:S01]  /*2c80*/  ULEA UR5, UR4, UR8, 0x3 ;  /* 0x0000000804057291 */ /* 0x000fe2000f8e18ff */
[----:B------:R-:W-:-:S04]  /*2c90*/  LOP3.LUT R2, R12, UR6, RZ, 0x3c, !PT ;  /* 0x000000060c027c12 */ /* 0x000fc8000f8e3cff */
[----:B-1----:R-:W-:-:S04]  /*2ca0*/  SHF.L.U32 R3, R2, 0x1f, RZ ;  /* 0x0000001f02037819 */ /* 0x002fc800000006ff */
[----:B------:R-:W1:Y:S02]  /*2cb0*/  SYNCS.PHASECHK.TRANS64.TRYWAIT P0, [UR5], R3 ;  /* 0x00000003ff0075a7 */ /* 0x000e640008001105 */
[----:B-1----:R-:W-:Y:S05]  /*2cc0*/  @!P0 BRA `(.L_x_44) ;  /* 0x0000009000948947 */ /* 0x002fea0003800000 */
.L_x_155:
        /* <DEDUP_REMOVED lines=9> */
.L_x_157:
        /* <DEDUP_REMOVED lines=9> */
.L_x_159:
[----:B------:R-:W-:-:S04]  /*2df0*/  UIADD3 UR4, UPT, UPT, UR4, 0x1, URZ ;  /* 0x0000000104047890 */ /* 0x000fc8000fffe0ff */
[----:B------:R-:W-:-:S04]  /*2e00*/  UISETP.NE.AND UP0, UPT, UR4, 0x5, UPT ;  /* 0x000000050400788c */ /* 0x000fc8000bf05270 */
[----:B------:R-:W-:Y:S02]  /*2e10*/  USEL UR5, URZ, 0x1, UP0 ;  /* 0x00000001ff057887 */ /* 0x000fe40008000000 */
[----:B------:R-:W-:-:S04]  /*2e20*/  USEL UR4, UR4, URZ, UP0 ;  /* 0x000000ff04047287 */ /* 0x000fc80008000000 */
[----:B------:R-:W-:Y:S01]  /*2e30*/  ULEA UR4, UR4, UR8, 0x3 ;  /* 0x0000000804047291 */ /* 0x000fe2000f8e18ff */
[----:B-1----:R-:W-:-:S04]  /*2e40*/  LOP3.LUT R3, R2, UR5, RZ, 0x3c, !PT ;  /* 0x0000000502037c12 */ /* 0x002fc8000f8e3cff */
[----:B------:R-:W-:Y:S01]  /*2e50*/  SHF.L.U32 R3, R3, 0x1f, RZ ;  /* 0x0000001f03037819 */ /* 0x000fe200000006ff */
[----:B------:R-:W-:-:S07]  /*2e60*/  IMAD.U32 R0, RZ, RZ, UR4 ;  /* 0x00000004ff007e24 */ /* 0x000fce000f8e00ff */
.L_x_47:
[----:B-1----:R1:W2:Y:S02]  /*2e70*/  SYNCS.PHASECHK.TRANS64.TRYWAIT P0, [R0+URZ], R3 ;  /* 0x00000003000075a7 */ /* 0x0022a400080011ff */
[----:B--2---:R-:W-:Y:S05]  /*2e80*/  @!P0 NANOSLEEP.SYNCS 0x989680 ;  /* 0x009896800000895d */ /* 0x004fea0003900000 */
[----:B------:R-:W2:Y:S02]  /*2e90*/  @!P0 SYNCS.PHASECHK.TRANS64 P0, [R0+URZ], R3 ;  /* 0x00000003000085a7 */ /* 0x000ea400080010ff */
[----:B--2---:R-:W-:Y:S05]  /*2ea0*/  @P0 EXIT ;  /* 0x000000000000094d */ /* 0x004fea0003800000 */
[----:B------:R-:W-:Y:S05]  /*2eb0*/  BRA `(.L_x_47) ;  /* 0xfffffffc00ec7947 */ /* 0x000fea000383ffff */
.L_x_22:
[----:B------:R-:W-:-:S04]  /*2ec0*/  UISETP.NE.AND UP0, UPT, UR47, URZ, UPT ;  /* 0x000000ff2f00728c */ /* 0x000fc8000bf05270 */
[----:B------:R-:W-:-:S09]  /*2ed0*/  UISETP.NE.OR UP0, UPT, UR25, 0x1, UP0 ;  /* 0x000000011900788c */ /* 0x000fd20008705670 */
[----:B------:R-:W-:Y:S05]  /*2ee0*/  BRA.U UP0, `(.L_x_48) ;  /* 0x0000000500487547 */ /* 0x000fea000b800000 */
[----:B------:R-:W-:Y:S01]  /*2ef0*/  ISETP.GE.U32.AND P2, PT, R0, 0x10, PT ;  /* 0x000000100000780c */ /* 0x000fe20003f46070 */
[----:B------:R-:W-:Y:S01]  /*2f00*/  IMAD.MOV.U32 R12, RZ, RZ, 0x1 ;  /* 0x00000001ff0c7424 */ /* 0x000fe200078e00ff */
[----:B------:R-:W-:Y:S02]  /*2f10*/  CS2R R10, SRZ ;  /* 0x00000000000a7805 */ /* 0x000fe4000001ff00 */
[----:B------:R-:W-:Y:S01]  /*2f20*/  CS2R R8, SRZ ;  /* 0x0000000000087805 */ /* 0x000fe2000001ff00 */
[----:B------:R-:W-:Y:S01]  /*2f30*/  UMOV UR6, 0x400 ;  /* 0x0000040000067882 */ /* 0x000fe20000000000 */
[----:B------:R-:W-:Y:S01]  /*2f40*/  UMOV UR5, URZ ;  /* 0x000000ff00057c82 */ /* 0x000fe20008000000 */
[----:B------:R-:W-:-:S12]  /*2f50*/  ULEA UR6, UR47, UR6, 0x18 ;  /* 0x000000062f067291 */ /* 0x000fd8000f8ec0ff */
.L_x_52:
[----:B------:R-:W-:Y:S02]  /*2f60*/  LEA R2, R8, UR6, 0x3 ;  /* 0x0000000608027c11 */ /* 0x000fe4000f8e18ff */
[----:B------:R-:W-:-:S03]  /*2f70*/  SHF.L.U32 R5, R9, 0x1f, RZ ;  /* 0x0000001f09057819 */ /* 0x000fc600000006ff */
[----:B------:R-:W-:Y:S01]  /*2f80*/  VIADD R4, R2, 0xf0 ;  /* 0x000000f002047836 */ /* 0x000fe20000000000 */
[----:B------:R-:W1:Y:S02]  /*2f90*/  SYNCS.PHASECHK.TRANS64.TRYWAIT P0, [R2+URZ+0xe0], R5 ;  /* 0x0000e005020075a7 */ /* 0x000e6400080011ff */
[----:B-1----:R-:W-:Y:S05]  /*2fa0*/  @!P0 BRA `(.L_x_49) ;  /* 0x0000009000248947 */ /* 0x002fea0003800000 */
.L_x_160:
[----:B------:R-:W-:Y:S01]  /*2fb0*/  ULEA UR4, UR5, UR6, 0x3 ;  /* 0x0000000605047291 */ /* 0x000fe2000f8e18ff */
[----:B------:R-:W-:Y:S02]  /*2fc0*/  PRMT R4, RZ, 0x654, R4 ;  /* 0x00000654ff047816 */ /* 0x000fe40000000004 */
[----:B-1----:R-:W-:Y:S01]  /*2fd0*/  SHF.L.U32 R5, R12, 0x1f, RZ ;  /* 0x0000001f0c057819 */ /* 0x002fe200000006ff */
[----:B------:R-:W-:Y:S01]  /*2fe0*/  UIADD3 UR7, UPT, UPT, UR4, 0xa0, URZ ;  /* 0x000000a004077890 */ /* 0x000fe2000fffe0ff */
[----:B------:R1:W-:Y:S05]  /*2ff0*/  SYNCS.ARRIVE.TRANS64.RED.A1T0 RZ, [R4+URZ], RZ ;  /* 0x000000ff04ff79a7 */ /* 0x0003ea00081004ff */
[----:B------:R-:W-:Y:S01]  /*3000*/  IMAD.U32 R7, RZ, RZ, UR7 ;  /* 0x00000007ff077e24 */ /* 0x000fe2000f8e00ff */
[----:B------:R-:W2:Y:S04]  /*3010*/  SYNCS.PHASECHK.TRANS64.TRYWAIT P0, [UR4+0xb0], R5 ;  /* 0x0000b005ff0075a7 */ /* 0x000ea80008001104 */
[----:B------:R-:W-:Y:S01]  /*3020*/  PRMT R6, R0, 0x654, R7 ;  /* 0x0000065400067816 */ /* 0x000fe20000000007 */
[----:B-1----:R-:W-:Y:S01]  /*3030*/  @!P2 IMAD.MOV.U32 R4, RZ, RZ, 0x10 ;  /* 0x00000010ff04a424 */ /* 0x002fe200078e00ff */
[----:B--2---:R-:W-:Y:S06]  /*3040*/  @!P0 BRA `(.L_x_50) ;  /* 0x0000009000108947 */ /* 0x004fec0003800000 */
.L_x_162:
[----:B------:R-:W-:Y:S01]  /*3050*/  ULEA UR8, UR5, UR6, 0x4 ;  /* 0x0000000605087291 */ /* 0x000fe2000f8e20ff */
[----:B------:R-:W-:Y:S01]  /*3060*/  SEL R3, R6, R3, !P2 ;  /* 0x0000000306037207 */ /* 0x000fe20005000000 */
[----:B------:R-:W-:Y:S01]  /*3070*/  UIADD3 UR9, UPT, UPT, UR4, 0xa0, URZ ;  /* 0x000000a004097890 */ /* 0x000fe2000fffe0ff */
[----:B-1----:R-:W-:Y:S01]  /*3080*/  LEA R2, R11, UR6, 0x3 ;  /* 0x000000060b027c11 */ /* 0x002fe2000f8e18ff */
[----:B------:R-:W-:Y:S01]  /*3090*/  UIADD3 UR8, UPT, UPT, UR8, 0x110, URZ ;  /* 0x0000011008087890 */ /* 0x000fe2000fffe0ff */
[----:B------:R-:W-:Y:S01]  /*30a0*/  SHF.L.U32 R5, R10, 0x1f, RZ ;  /* 0x0000001f0a057819 */ /* 0x000fe200000006ff */
[----:B------:R1:W-:Y:S01]  /*30b0*/  @!P2 SYNCS.ARRIVE.TRANS64.RED RZ, [R3+URZ], R4 ;  /* 0x0000000403ffa9a7 */ /* 0x0003e200080004ff */
[----:B------:R-:W-:Y:S01]  /*30c0*/  UIADD3 UR4, UPT, UPT, UR5, 0x1, URZ ;  /* 0x0000000105047890 */ /* 0x000fe2000fffe0ff */
[----:B------:R-:W-:-:S03]  /*30d0*/  VIADD R8, R8, 0x1 ;  /* 0x0000000108087836 */ /* 0x000fc60000000000 */
[----:B------:R-:W-:Y:S02]  /*30e0*/  UISETP.NE.AND UP0, UPT, UR4, 0x2, UPT ;  /* 0x000000020400788c */ /* 0x000fe4000bf05270 */
[----:B------:R-:W-:Y:S06]  /*30f0*/  UGETNEXTWORKID.BROADCAST [UR8], [UR9] ;  /* 0x00000000080073ca */ /* 0x000fec0008000100 */
[----:B------:R-:W-:Y:S01]  /*3100*/  USEL UR7, URZ, 0x1, UP0 ;  /* 0x00000001ff077887 */ /* 0x000fe20008000000 */
[----:B------:R-:W-:Y:S01]  /*3110*/  ISETP.NE.AND P0, PT, R8, 0x2, PT ;  /* 0x000000020800780c */ /* 0x000fe20003f05270 */
[----:B------:R-:W-:Y:S01]  /*3120*/  USEL UR5, UR4, URZ, UP0 ;  /* 0x000000ff04057287 */ /* 0x000fe20008000000 */
[----:B------:R-:W2:Y:S03]  /*3130*/  SYNCS.PHASECHK.TRANS64.TRYWAIT P1, [R2+URZ+0xa0], R5 ;  /* 0x0000a005020075a7 */ /* 0x000ea600080211ff */
[----:B------:R-:W-:Y:S01]  /*3140*/  LOP3.LUT R12, R12, UR7, RZ, 0x3c, !PT ;  /* 0x000000070c0c7c12 */ /* 0x000fe2000f8e3cff */
[----:B-12---:R-:W-:Y:S07]  /*3150*/  @!P1 BRA `(.L_x_51) ;  /* 0x0000008c00e49947 */ /* 0x006fee0003800000 */
.L_x_163:
[C---:B------:R-:W-:Y:S01]  /*3160*/  LEA R4, R11.reuse, UR6, 0x4 ;  /* 0x000000060b047c11 */ /* 0x040fe2000f8e20ff */
[----:B-1----:R-:W-:Y:S01]  /*3170*/  VIADD R2, R2, 0xb0 ;  /* 0x000000b002027836 */ /* 0x002fe20000000000 */
[----:B------:R-:W-:Y:S01]  /*3180*/  SEL R8, R8, RZ, P0 ;  /* 0x000000ff08087207 */ /* 0x000fe20000000000 */
[----:B------:R-:W-:-:S03]  /*3190*/  VIADD R11, R11, 0x1 ;  /* 0x000000010b0b7836 */ /* 0x000fc60000000000 */
[----:B------:R-:W1:Y:S01]  /*31a0*/  LDS.128 R4, [R4+0x110] ;  /* 0x0001100004047984 */ /* 0x000e620000000c00 */
[----:B------:R-:W-:Y:S02]  /*31b0*/  PRMT R2, RZ, 0x654, R2 ;  /* 0x00000654ff027816 */ /* 0x000fe40000000002 */
[C---:B------:R-:W-:Y:S01]  /*31c0*/  ISETP.NE.AND P1, PT, R11.reuse, 0x2, PT ;  /* 0x000000020b00780c */ /* 0x040fe20003f25270 */
[----:B------:R-:W-:Y:S01]  /*31d0*/  @!PT LDS RZ, [RZ] ;  /* 0x00000000fffff984 */ /* 0x000fe20000000800 */
[----:B------:R-:W-:Y:S01]  /*31e0*/  @!PT LDS RZ, [RZ] ;  /* 0x00000000fffff984 */ /* 0x000fe20000000800 */
[----:B------:R-:W-:Y:S01]  /*31f0*/  @!PT LDS RZ, [RZ] ;  /* 0x00000000fffff984 */ /* 0x000fe20000000800 */
[----:B------:R-:W-:Y:S01]  /*3200*/  @!PT LDS RZ, [RZ] ;  /* 0x00000000fffff984 */ /* 0x000fe20000000800 */
[----:B------:R2:W-:Y:S06]  /*3210*/  MEMBAR.ALL.CTA ;  /* 0x0000000000007992 */ /* 0x0005ec0000008000 */
[----:B--2---:R-:W2:Y:S01]  /*3220*/  FENCE.VIEW.ASYNC.S ;  /* 0x00000000000073c6 */ /* 0x004ea20000000000 */
[----:B------:R-:W-:Y:S01]  /*3230*/  SEL R11, R11, RZ, P1 ;  /* 0x000000ff0b0b7207 */ /* 0x000fe20000800000 */
[----:B--2---:R2:W-:Y:S01]  /*3240*/  SYNCS.ARRIVE.TRANS64.RED.A1T0 RZ, [R2+URZ], RZ ;  /* 0x000000ff02ff79a7 */ /* 0x0045e200081004ff */
[----:B-1----:R-:W-:-:S02]  /*3250*/  LOP3.LUT P3, RZ, R6, 0x1, RZ, 0xc0, !PT ;  /* 0x0000000106ff7812 */ /* 0x002fc4000786c0ff */
[----:B------:R-:W-:-:S04]  /*3260*/  SEL R5, RZ, 0x1, P1 ;  /* 0x00000001ff057807 */ /* 0x000fc80000800000 */
[----:B------:R-:W-:Y:S02]  /*3270*/  LOP3.LUT R10, R10, R5, RZ, 0x3c, !PT ;  /* 0x000000050a0a7212 */ /* 0x000fe400078e3cff */
[----:B--2---:R-:W-:-:S04]  /*3280*/  SEL R2, RZ, 0x1, P0 ;  /* 0x00000001ff027807 */ /* 0x004fc80000000000 */
[----:B------:R-:W-:Y:S01]  /*3290*/  LOP3.LUT R9, R9, R2, RZ, 0x3c, !PT ;  /* 0x0000000209097212 */ /* 0x000fe200078e3cff */
[----:B------:R-:W-:Y:S06]  /*32a0*/  @P3 BRA `(.L_x_52) ;  /* 0xfffffffc002c3947 */ /* 0x000fec000383ffff */
[----:B------:R-:W-:Y:S01]  /*32b0*/  ULEA UR4, UR5, UR6, 0x3 ;  /* 0x0000000605047291 */ /* 0x000fe2000f8e18ff */
[----:B------:R-:W-:-:S08]  /*32c0*/  SHF.L.U32 R3, R12, 0x1f, RZ ;  /* 0x0000001f0c037819 */ /* 0x000fd000000006ff */
[----:B------:R-:W1:Y:S02]  /*32d0*/  SYNCS.PHASECHK.TRANS64 P0, [UR4+0xb0], R3 ;  /* 0x0000b003ff0075a7 */ /* 0x000e640008001004 */
[----:B-1----:R-:W-:Y:S05]  /*32e0*/  @P0 BRA `(.L_x_53) ;  /* 0x0000000000080947 */ /* 0x002fea0003800000 */
[----:B------:R-:W1:Y:S02]  /*32f0*/  SYNCS.PHASECHK.TRANS64.TRYWAIT P0, [UR4+0xb0], R3 ;  /* 0x0000b003ff0075a7 */ /* 0x000e640008001104 */
[----:B-1----:R-:W-:Y:S05]  /*3300*/  @!P0 BRA `(.L_x_54) ;  /* 0x0000008c008c8947 */ /* 0x002fea0003800000 */
.L_x_53:
[----:B------:R-:W-:-:S04]  /*3310*/  UIADD3 UR7, UPT, UPT, UR5, 0x1, URZ ;  /* 0x0000000105077890 */ /* 0x000fc8000fffe0ff */
[----:B------:R-:W-:-:S04]  /*3320*/  UISETP.NE.AND UP0, UPT, UR7, 0x2, UPT ;  /* 0x000000020700788c */ /* 0x000fc8000bf05270 */
[----:B------:R-:W-:Y:S02]  /*3330*/  USEL UR8, URZ, 0x1, UP0 ;  /* 0x00000001ff087887 */ /* 0x000fe40008000000 */
[----:B------:R-:W-:-:S04]  /*3340*/  USEL UR7, UR7, URZ, UP0 ;  /* 0x000000ff07077287 */ /* 0x000fc80008000000 */
[----:B------:R-:W-:Y:S01]  /*3350*/  ULEA UR7, UR7, UR6, 0x3 ;  /* 0x0000000607077291 */ /* 0x000fe2000f8e18ff */
[----:B-1----:R-:W-:-:S04]  /*3360*/  LOP3.LUT R3, R12, UR8, RZ, 0x3c, !PT ;  /* 0x000000080c037c12 */ /* 0x002fc8000f8e3cff */
[----:B------:R-:W-:-:S04]  /*3370*/  SHF.L.U32 R0, R3, 0x1f, RZ ;  /* 0x0000001f03007819 */ /* 0x000fc800000006ff */
[----:B------:R-:W1:Y:S02]  /*3380*/  SYNCS.PHASECHK.TRANS64 P0, [UR7+0xb0], R0 ;  /* 0x0000b000ff0075a7 */ /* 0x000e640008001007 */
[----:B-1----:R-:W-:Y:S05]  /*3390*/  @P0 EXIT ;  /* 0x000000000000094d */ /* 0x002fea0003800000 */
[----:B------:R-:W-:Y:S02]  /*33a0*/  SHF.L.U32 R3, R3, 0x1f, RZ ;  /* 0x0000001f03037819 */ /* 0x000fe400000006ff */
[----:B------:R-:W-:-:S07]  /*33b0*/  MOV R0, UR7 ;  /* 0x0000000700007c02 */ /* 0x000fce0008000f00 */
.L_x_55:
[----:B-1----:R1:W2:Y:S02]  /*33c0*/  SYNCS.PHASECHK.TRANS64.TRYWAIT P0, [R0+URZ+0xb0], R3 ;  /* 0x0000b003000075a7 */ /* 0x0022a400080011ff */
[----:B--2---:R-:W-:Y:S05]  /*33d0*/  @!P0 NANOSLEEP.SYNCS 0x989680 ;  /* 0x009896800000895d */ /* 0x004fea0003900000 */
[----:B------:R-:W2:Y:S02]  /*33e0*/  @!P0 SYNCS.PHASECHK.TRANS64 P0, [R0+URZ+0xb0], R3 ;  /* 0x0000b003000085a7 */ /* 0x000ea400080010ff */
[----:B--2---:R-:W-:Y:S05]  /*33f0*/  @P0 EXIT ;  /* 0x000000000000094d */ /* 0x004fea0003800000 */
[----:B------:R-:W-:Y:S05]  /*3400*/  BRA `(.L_x_55) ;  /* 0xfffffffc00ec7947 */ /* 0x000fea000383ffff */
.L_x_48:
[----:B------:R-:W-:Y:S05]  /*3410*/  BRA.U UP4, `(.L_x_56) ;  /* 0x0000001104907547 */ /* 0x000fea000b800000 */
[----:B------:R-:W-:Y:S01]  /*3420*/  UMOV UR4, 0x40 ;  /* 0x0000004000047882 */ /* 0x000fe20000000000 */
[----:B------:R-:W-:Y:S01]  /*3430*/  NOP ;  /* 0x0000000000007918 */ /* 0x000fe20000000000 */
[----:B------:R-:W-:Y:S01]  /*3440*/  ULEA UR5, UR47, UR4, 0x18 ;  /* 0x000000042f057291 */ /* 0x000fe2000f8ec0ff */
[----:B------:R-:W-:Y:S02]  /*3450*/  UMOV UR6, 0x400 ;  /* 0x0000040000067882 */ /* 0x000fe40000000000 */
[----:B------:R-:W-:-:S06]  /*3460*/  ULEA UR6, UR47, UR6, 0x18 ;  /* 0x000000062f067291 */ /* 0x000fcc000f8ec0ff */
[----:B------:R-:W1:Y:S02]  /*3470*/  LDS.U8 R0, [UR5+0x1c] ;  /* 0x00001c05ff007984 */ /* 0x000e640008000000 */
[----:B-1----:R-:W-:-:S13]  /*3480*/  ISETP.NE.AND P0, PT, R0, RZ, PT ;  /* 0x000000ff0000720c */ /* 0x002fda0003f05270 */
[----:B------:R-:W-:Y:S05]  /*3490*/  @P0 BRA `(.L_x_57) ;  /* 0x0000000400080947 */ /* 0x000fea0003800000 */
[----:B------:R-:W-:Y:S02]  /*34a0*/  UISETP.NE.U32.AND UP1, UPT, UR46, 0x1, UPT ;  /* 0x000000012e00788c */ /* 0x000fe4000bf25070 */
[----:B------:R-:W-:-:S07]  /*34b0*/  UIADD3 UR7, UPT, UPT, UR5, 0x8, URZ ;  /* 0x0000000805077890 */ /* 0x000fce000fffe0ff */
[----:B------:R-:W-:Y:S05]  /*34c0*/  BRA.U !UP1, `(.L_x_58) ;  /* 0x00000001099c7547 */ /* 0x000fea000b800000 */
[----:B------:R-:W-:Y:S01]  /*34d0*/  ELECT P0, URZ, PT ;  /* 0x0000000000ff782f */ /* 0x000fe20003800000 */
[----:B------:R-:W-:-:S12]  /*34e0*/  BSSY B0, `(.L_x_58) ;  /* 0x0000025000007945 */ /* 0x000fd80003800000 */
[----:B------:R-:W-:Y:S05]  /*34f0*/  @!P0 BRA `(.L_x_59) ;  /* 0x00000000008c8947 */ /* 0x000fea0003800000 */
[----:B------:R-:W-:-:S05]  /*3500*/  UMOV UR4, 0x10 ;  /* 0x0000001000047882 */ /* 0x000fca0000000000 */
[----:B------:R-:W-:Y:S04]  /*3510*/  DEPBAR.LE SB1, 0x36 ;  /* 0x00009d800000791a */ /* 0x000fe80000000000 */
[----:B------:R-:W1:Y:S02]  /*3520*/  UTCATOMSWS.2CTA.FIND_AND_SET.ALIGN UP0, UR4, UR4 ;  /* 0x00000004000475e3 */ /* 0x000e640008200800 */
[----:B-1----:R-:W-:Y:S01]  /*3530*/  MOV R11, UR4 ;  /* 0x00000004000b7c02 */ /* 0x002fe20008000f00 */
[----:B------:R-:W-:Y:S06]  /*3540*/  BRA.U UP0, `(.L_x_60) ;  /* 0x0000000100187547 */ /* 0x000fec000b800000 */
.L_x_61:
[----:B------:R-:W-:Y:S05]  /*3550*/  NANOSLEEP 0x64 ;  /* 0x000000640000795d */ /* 0x000fea0003800000 */
[----:B------:R-:W-:-:S05]  /*3560*/  UMOV UR4, 0x10 ;  /* 0x0000001000047882 */ /* 0x000fca0000000000 */
[----:B------:R-:W-:Y:S04]  /*3570*/  DEPBAR.LE SB1, 0x36 ;  /* 0x00009d800000791a */ /* 0x000fe80000000000 */
[----:B------:R-:W1:Y:S02]  /*3580*/  UTCATOMSWS.2CTA.FIND_AND_SET.ALIGN UP0, UR4, UR4 ;  /* 0x00000004000475e3 */ /* 0x000e640008200800 */
[----:B-1----:R-:W-:Y:S01]  /*3590*/  MOV R11, UR4 ;  /* 0x00000004000b7c02 */ /* 0x002fe20008000f00 */
[----:B------:R-:W-:Y:S05]  /*35a0*/  BRA.U !UP0, `(.L_x_61) ;  /* 0xfffffffd08e87547 */ /* 0x000fea000b83ffff */
.L_x_60:
[----:B------:R-:W1:Y:S01]  /*35b0*/  LDS R7, [UR5+0x10] ;  /* 0x00001005ff077984 */ /* 0x000e620008000800 */
[----:B------:R-:W-:Y:S01]  /*35c0*/  IMAD.U32 R5, RZ, RZ, UR6 ;  /* 0x00000006ff057e24 */ /* 0x000fe2000f8e00ff */
[----:B------:R-:W-:-:S03]  /*35d0*/  MOV R4, UR45 ;  /* 0x0000002d00047c02 */ /* 0x000fc60008000f00 */
[----:B------:R-:W-:Y:S01]  /*35e0*/  VIADD R5, R5, 0x130 ;  /* 0x0000013005057836 */ /* 0x000fe20000000000 */
[----:B-1----:R-:W-:-:S04]  /*35f0*/  SHF.L.U32 R7, R7, 0x1f, RZ ;  /* 0x0000001f07077819 */ /* 0x002fc800000006ff */
[----:B------:R-:W1:Y:S02]  /*3600*/  SYNCS.PHASECHK.TRANS64.TRYWAIT P0, [UR5+0x8], R7 ;  /* 0x00000807ff0075a7 */ /* 0x000e640008001105 */
[----:B-1----:R-:W-:Y:S05]  /*3610*/  @P0 BRA `(.L_x_62) ;  /* 0x0000000000080947 */ /* 0x002fea0003800000 */
[----:B------:R-:W1:Y:S02]  /*3620*/  SYNCS.PHASECHK.TRANS64.TRYWAIT P0, [UR5+0x8], R7 ;  /* 0x00000807ff0075a7 */ /* 0x000e640008001105 */
[----:B-1----:R-:W-:Y:S05]  /*3630*/  @!P0 BRA `(.L_x_63) ;  /* 0x0000008800d88947 */ /* 0x002fea0003800000 */
.L_x_62:
[----:B-1----:R-:W-:Y:S01]  /*3640*/  HFMA2 R0, -RZ, RZ, 0, 5.9604644775390625e-08 ;  /* 0x00000001ff007431 */ /* 0x002fe200000001ff */
[----:B------:R-:W-:Y:S01]  /*3650*/  UPRMT UR4, UR45, 0x654, UR7 ;  /* 0x000006542d047896 */ /* 0x000fe20008000007 */
[----:B------:R-:W-:Y:S01]  /*3660*/  IMAD.MOV.U32 R8, RZ, RZ, 0xffff ;  /* 0x0000ffffff087424 */ /* 0x000fe200078e00ff */
[----:B------:R-:W-:Y:S01]  /*3670*/  PRMT R4, R4, 0x654, R5 ;  /* 0x0000065404047816 */ /* 0x000fe20000000005 */
[----:B------:R-:W-:Y:S02]  /*3680*/  IMAD.MOV.U32 R6, RZ, RZ, 0x4 ;  /* 0x00000004ff067424 */ /* 0x000fe400078e00ff */
[----:B------:R-:W-:Y:S01]  /*3690*/  IMAD.SHL.U32 R9, R11, 0x20, RZ ;  /* 0x000000200b097824 */ /* 0x000fe200078e00ff */
[----:B------:R-:W-:Y:S02]  /*36a0*/  MOV R5, UR4 ;  /* 0x0000000400057c02 */ /* 0x000fe40008000f00 */
[-C--:B------:R-:W-:Y:S01]  /*36b0*/  SHF.L.U32 R8, R8, R11.reuse, RZ ;  /* 0x0000000b08087219 */ /* 0x080fe200000006ff */
[----:B------:R1:W-:Y:S01]  /*36c0*/  SYNCS.ARRIVE.TRANS64.RED RZ, [UR4], R6 ;  /* 0x00000006ffff79a7 */ /* 0x0003e20008000404 */
[----:B------:R-:W-:Y:S01]  /*36d0*/  SHF.L.U32 R7, R0, R11, RZ ;  /* 0x0000000b00077219 */ /* 0x000fe200000006ff */
[----:B------:R1:W-:Y:S04]  /*36e0*/  STS [UR6+0x130], R9 ;  /* 0x00013009ff007988 */ /* 0x0003e80008000806 */
[----:B------:R1:W-:Y:S04]  /*36f0*/  STAS [R4.64], R11 ;  /* 0x0000000b04007dbd */ /* 0x0003e8000c0008ff */
[----:B------:R1:W-:Y:S04]  /*3700*/  ATOMS.OR RZ, [UR5+0x14], R8 ;  /* 0x00001408ffff798c */ /* 0x0003e8000b000005 */
[----:B------:R1:W-:Y:S04]  /*3710*/  ATOMS.OR RZ, [UR5+0x18], R7 ;  /* 0x00001807ffff798c */ /* 0x0003e8000b000005 */
[----:B------:R1:W-:Y:S02]  /*3720*/  ATOMS.XOR RZ, [UR5+0x10], R0 ;  /* 0x00001000ffff798c */ /* 0x0003e4000b800005 */
.L_x_59:
[----:B------:R-:W-:Y:S05]  /*3730*/  BSYNC B0 ;  /* 0x0000000000007941 */ /* 0x000fea0003800000 */
.L_x_58:
[----:B------:R-:W-:Y:S05]  /*3740*/  BRA.U UP1, `(.L_x_64) ;  /* 0x00000001016c7547 */ /* 0x000fea000b800000 */
[----:B------:R-:W-:-:S03]  /*3750*/  UMOV UR4, 0xffffffff ;  /* 0xffffffff00047882 */ /* 0x000fc60000000000 */
[----:B------:R-:W-:Y:S05]  /*3760*/  BRA.DIV UR4, `(.L_x_65) ;  /* 0x0000008a04a47947 */ /* 0x000fea000b800000 */
[----:B------:R-:W-:-:S13]  /*3770*/  ELECT P6, URZ, PT ;  /* 0x0000000000ff782f */ /* 0x000fda00038c0000 */
.L_x_167:
[----:B------:R-:W-:Y:S05]  /*3780*/  @!P6 BRA `(.L_x_64) ;  /* 0x00000000005ce947 */ /* 0x000fea0003800000 */
[----:B-1----:R-:W1:Y:S02]  /*3790*/  LDS R5, [UR5+0x10] ;  /* 0x00001005ff057984 */ /* 0x002e640008000800 */
[----:B-1----:R-:W-:-:S04]  /*37a0*/  SHF.L.U32 R5, R5, 0x1f, RZ ;  /* 0x0000001f05057819 */ /* 0x002fc800000006ff */
[----:B------:R-:W1:Y:S02]  /*37b0*/  SYNCS.PHASECHK.TRANS64.TRYWAIT P0, [UR5+0x8], R5 ;  /* 0x00000805ff0075a7 */ /* 0x000e640008001105 */
[----:B-1----:R-:W-:Y:S05]  /*37c0*/  @P0 BRA `(.L_x_66) ;  /* 0x0000000000080947 */ /* 0x002fea0003800000 */
[----:B------:R-:W1:Y:S02]  /*37d0*/  SYNCS.PHASECHK.TRANS64.TRYWAIT P0, [UR5+0x8], R5 ;  /* 0x00000805ff0075a7 */ /* 0x000e640008001105 */
[----:B-1----:R-:W-:Y:S05]  /*37e0*/  @!P0 BRA `(.L_x_67) ;  /* 0x0000008800a48947 */ /* 0x002fea0003800000 */
.L_x_66:
[----:B------:R-:W2:Y:S01]  /*37f0*/  LDS R7, [UR6+0x130] ;  /* 0x00013006ff077984 */ /* 0x000ea20008000800 */
[----:B-1----:R-:W-:Y:S02]  /*3800*/  HFMA2 R0, -RZ, RZ, 0, 5.9604644775390625e-08 ;  /* 0x00000001ff007431 */ /* 0x002fe400000001ff */
[----:B------:R-:W-:Y:S01]  /*3810*/  IMAD.MOV.U32 R4, RZ, RZ, 0xffff ;  /* 0x0000ffffff047424 */ /* 0x000fe200078e00ff */
[----:B------:R-:W-:Y:S01]  /*3820*/  UPRMT UR4, UR45, 0x654, UR7 ;  /* 0x000006542d047896 */ /* 0x000fe20008000007 */
[----:B--2---:R-:W-:-:S03]  /*3830*/  IMAD.SHL.U32 R5, R7, 0x20, RZ ;  /* 0x0000002007057824 */ /* 0x004fc600078e00ff */
[-C--:B------:R-:W-:Y:S02]  /*3840*/  SHF.L.U32 R4, R4, R7.reuse, RZ ;  /* 0x0000000704047219 */ /* 0x080fe400000006ff */
[----:B------:R-:W-:Y:S01]  /*3850*/  SHF.L.U32 R7, R0, R7, RZ ;  /* 0x0000000700077219 */ /* 0x000fe200000006ff */
[----:B------:R2:W-:Y:S04]  /*3860*/  STS [UR6+0x130], R5 ;  /* 0x00013005ff007988 */ /* 0x0005e80008000806 */
[----:B------:R2:W-:Y:S04]  /*3870*/  ATOMS.OR RZ, [UR5+0x14], R4 ;  /* 0x00001404ffff798c */ /* 0x0005e8000b000005 */
[----:B------:R2:W-:Y:S01]  /*3880*/  ATOMS.OR RZ, [UR5+0x18], R7 ;  /* 0x00001807ffff798c */ /* 0x0005e2000b000005 */
[----:B------:R-:W-:Y:S03]  /*3890*/  SYNCS.ARRIVE.TRANS64.RED.A1T0 RZ, [UR4], RZ ;  /* 0x000000ffffff79a7 */ /* 0x000fe60008100404 */
[----:B------:R2:W-:Y:S01]  /*38a0*/  ATOMS.XOR RZ, [UR5+0x10], R0 ;  /* 0x00001000ffff798c */ /* 0x0005e2000b800005 */
[----:B------:R-:W-:Y:S05]  /*38b0*/  BRA `(.L_x_64) ;  /* 0x0000000000107947 */ /* 0x000fea0003800000 */
.L_x_57:
[----:B------:R-:W-:Y:S02]  /*38c0*/  MOV R0, 0xffffffff ;  /* 0xffffffff00007802 */ /* 0x000fe40000000f00 */
[----:B------:R-:W-:-:S03]  /*38d0*/  MOV R4, 0x3900 ;  /* 0x0000390000047802 */ /* 0x000fc60000000f00 */
[----:B------:R1:W-:Y:S04]  /*38e0*/  STS [UR6+0x130], R0 ;  /* 0x00013000ff007988 */ /* 0x0003e80008000806 */
[----:B-1---5:R-:W-:Y:S05]  /*38f0*/  CALL.REL.NOINC `($__internal_1_$__cuda_sm10x_tcgen05_guardrail_trap_phase_invalid_during_alloc) ;  /* 0x0000009000487944 */ /* 0x022fea0003c00000 */
.L_x_64:
[----:B------:R-:W-:Y:S05]  /*3900*/  WARPSYNC.ALL ;  /* 0x0000000000007948 */ /* 0x000fea0003800000 */
[----:B------:R-:W3:Y:S01]  /*3910*/  S2UR UR4, SR_CgaCtaId ;  /* 0x00000000000479c3 */ /* 0x000ee20000008800 */
[----:B------:R-:W-:Y:S01]  /*3920*/  UMOV UR26, 0x400 ;  /* 0x00000400001a7882 */ /* 0x000fe20000000000 */
[----:B------:R-:W-:-:S06]  /*3930*/  NOP ;  /* 0x0000000000007918 */ /* 0x000fcc0000000000 */
[----:B------:R-:W-:Y:S06]  /*3940*/  BAR.ARV 0x6, 0xa0 ;  /* 0x0182800000007b1d */ /* 0x000fec0000002000 */
[----:B------:R-:W4:Y:S01]  /*3950*/  LDCU UR6, c[0x0][0x38c] ;  /* 0x00007180ff0677ac */ /* 0x000f220008000800 */
[----:B------:R-:W-:Y:S01]  /*3960*/  LOP3.LUT R3, R3, 0xffff, RZ, 0xc0, !PT ;  /* 0x0000ffff03037812 */ /* 0x000fe200078ec0ff */
[----:B-1----:R-:W-:Y:S01]  /*3970*/  IMAD.MOV.U32 R9, RZ, RZ, 0x1 ;  /* 0x00000001ff097424 */ /* 0x002fe200078e00ff */
[----:B------:R-:W-:Y:S01]  /*3980*/  LOP3.LUT R2, R2, 0xffff, RZ, 0xc0, !PT ;  /* 0x0000ffff02027812 */ /* 0x000fe200078ec0ff */
[----:B------:R-:W-:Y:S01]  /*3990*/  IMAD.MOV.U32 R8, RZ, RZ, RZ ;  /* 0x000000ffff087224 */ /* 0x000fe200078e00ff */
[----:B------:R-:W-:Y:S01]  /*39a0*/  R2UR UR28, R3 ;  /* 0x00000000031c72ca */ /* 0x000fe200000e0000 */
[----:B------:R-:W-:Y:S01]  /*39b0*/  UMOV UR32, URZ ;  /* 0x000000ff00207c82 */ /* 0x000fe20008000000 */
[----:B------:R-:W-:-:S02]  /*39c0*/  R2UR UR42, R2 ;  /* 0x00000000022a72ca */ /* 0x000fc400000e0000 */
[----:B------:R-:W-:Y:S01]  /*39d0*/  CS2R R2, SRZ ;  /* 0x0000000000027805 */ /* 0x000fe2000001ff00 */
[----:B------:R-:W-:Y:S01]  /*39e0*/  UMOV UR23, URZ ;  /* 0x000000ff00177c82 */ /* 0x000fe20008000000 */
[----:B---3--:R-:W-:Y:S01]  /*39f0*/  ULEA UR26, UR4, UR26, 0x18 ;  /* 0x0000001a041a7291 */ /* 0x008fe2000f8ec0ff */
[----:B------:R-:W-:Y:S01]  /*3a00*/  UMOV UR22, URZ ;  /* 0x000000ff00167c82 */ /* 0x000fe20008000000 */
[----:B------:R-:W-:Y:S02]  /*3a10*/  UISETP.NE.AND UP3, UPT, UR46, URZ, UPT ;  /* 0x000000ff2e00728c */ /* 0x000fe4000bf65270 */
[----:B------:R-:W-:Y:S02]  /*3a20*/  UIADD3 UR5, UPT, UPT, UR26, 0x10800, URZ ;  /* 0x000108001a057890 */ /* 0x000fe4000fffe0ff */
[----:B------:R-:W-:-:S03]  /*3a30*/  UIADD3 UR4, UPT, UPT, UR26, 0x24800, URZ ;  /* 0x000248001a047890 */ /* 0x000fc6000fffe0ff */
[----:B--2---:R-:W1:Y:S01]  /*3a40*/  LDS R0, [UR26+0x130] ;  /* 0x0001301aff007984 */ /* 0x004e620008000800 */
[----:B----4-:R-:W-:Y:S02]  /*3a50*/  UIADD3 UR6, UPT, UPT, UR6, 0x3f, URZ ;  /* 0x0000003f06067890 */ /* 0x010fe4000fffe0ff */
[----:B------:R-:W-:Y:S02]  /*3a60*/  USHF.R.U32.HI UR5, URZ, 0x4, UR5 ;  /* 0x00000004ff057899 */ /* 0x000fe40008011605 */
[----:B------:R-:W-:Y:S02]  /*3a70*/  USHF.R.S32.HI UR33, URZ, 0x1f, UR6 ;  /* 0x0000001fff217899 */ /* 0x000fe40008011406 */
[----:B------:R-:W-:Y:S02]  /*3a80*/  USHF.R.U32.HI UR4, URZ, 0x4, UR4 ;  /* 0x00000004ff047899 */ /* 0x000fe40008011604 */
[----:B------:R-:W-:Y:S02]  /*3a90*/  ULEA.HI UR33, UR33, UR6, URZ, 0x6 ;  /* 0x0000000621217291 */ /* 0x000fe4000f8f30ff */
[----:B------:R-:W-:-:S02]  /*3aa0*/  ULOP3.LUT UR5, UR5, 0x3fff, URZ, 0xc0, !UPT ;  /* 0x00003fff05057892 */ /* 0x000fc4000f8ec0ff */
[----:B------:R-:W-:Y:S02]  /*3ab0*/  USHF.R.S32.HI UR33, URZ, 0x6, UR33 ;  /* 0x00000006ff217899 */ /* 0x000fe40008011421 */
[----:B------:R-:W-:Y:S02]  /*3ac0*/  ULOP3.LUT UR30, UR4, 0x3fff, URZ, 0xc0, !UPT ;  /* 0x00003fff041e7892 */ /* 0x000fe4000f8ec0ff */
[----:B------:R-:W-:Y:S01]  /*3ad0*/  UISETP.LT.AND UP0, UPT, UR33, 0x1, UPT ;  /* 0x000000012100788c */ /* 0x000fe2000bf01270 */
[----:B------:R-:W-:Y:S01]  /*3ae0*/  UMOV UR40, 0x0 ;  /* 0x0000000000287882 */ /* 0x000fe20000000000 */
[----:B------:R-:W-:Y:S01]  /*3af0*/  UMOV UR41, 0x10400010 ;  /* 0x1040001000297882 */ /* 0x000fe20000000000 */
[----:B------:R-:W-:Y:S02]  /*3b00*/  ULOP3.LUT UR29, UR5, 0x10000, URZ, 0xfc, !UPT ;  /* 0x00010000051d7892 */ /* 0x000fe4000f8efcff */
[----:B------:R-:W-:Y:S02]  /*3b10*/  ULOP3.LUT UR30, UR30, 0x10000, URZ, 0xfc, !UPT ;  /* 0x000100001e1e7892 */ /* 0x000fe4000f8efcff */
[----:B------:R-:W-:Y:S01]  /*3b20*/  USEL UR43, UR33, 0x1, !UP0 ;  /* 0x00000001212b7887 */ /* 0x000fe2000c000000 */
[----:B------:R-:W-:Y:S01]  /*3b30*/  UMOV UR38, 0x0 ;  /* 0x0000000000267882 */ /* 0x000fe20000000000 */
[----:B------:R-:W-:Y:S01]  /*3b40*/  UMOV UR39, 0x10400010 ;  /* 0x1040001000277882 */ /* 0x000fe20000000000 */
[----:B------:R-:W-:Y:S01]  /*3b50*/  UMOV UR36, 0x0 ;  /* 0x0000000000247882 */ /* 0x000fe20000000000 */
[----:B------:R-:W-:Y:S01]  /*3b60*/  UMOV UR37, 0x10400010 ;  /* 0x1040001000257882 */ /* 0x000fe20000000000 */
[----:B------:R-:W-:Y:S01]  /*3b70*/  UMOV UR34, 0x0 ;  /* 0x0000000000227882 */ /* 0x000fe20000000000 */
[----:B------:R-:W-:Y:S01]  /*3b80*/  UMOV UR35, 0x10400010 ;  /* 0x1040001000237882 */ /* 0x000fe20000000000 */
[----:B-1----:R-:W-:-:S15]  /*3b90*/  R2UR UR44, R0 ;  /* 0x00000000002c72ca */ /* 0x002fde00000e0000 */
.L_x_75:
[C---:B------:R-:W-:Y:S02]  /*3ba0*/  LEA R0, R8.reuse, UR26, 0x3 ;  /* 0x0000001a08007c11 */ /* 0x040fe4000f8e18ff */
[----:B------:R-:W-:Y:S02]  /*3bb0*/  SHF.L.U32 R5, R3, 0x1f, RZ ;  /* 0x0000001f03057819 */ /* 0x000fe400000006ff */
[----:B------:R-:W-:Y:S02]  /*3bc0*/  LEA R4, R8, UR26, 0x4 ;  /* 0x0000001a08047c11 */ /* 0x000fe4000f8e20ff */
[----:B------:R-:W1:Y:S02]  /*3bd0*/  SYNCS.PHASECHK.TRANS64.TRYWAIT P0, [R0+URZ+0xa0], R5 ;  /* 0x0000a005000075a7 */ /* 0x000e6400080011ff */
[----:B-1-3--:R-:W-:Y:S05]  /*3be0*/  @!P0 BRA `(.L_x_68) ;  /* 0x0000008400bc8947 */ /* 0x00afea0003800000 */
.L_x_168:
[----:B-1----:R-:W1:Y:S01]  /*3bf0*/  LDS.128 R4, [R4+0x110] ;  /* 0x0001100004047984 */ /* 0x002e620000000c00 */
[----:B------:R-:W-:Y:S02]  /*3c00*/  VIADD R0, R0, 0xb0 ;  /* 0x000000b000007836 */ /* 0x000fe40000000000 */
[----:B------:R-:W-:Y:S01]  /*3c10*/  VIADD R8, R8, 0x1 ;  /* 0x0000000108087836 */ /* 0x000fe20000000000 */
[----:B------:R-:W-:Y:S01]  /*3c20*/  @!PT LDS RZ, [RZ] ;  /* 0x00000000fffff984 */ /* 0x000fe20000000800 */
[----:B------:R-:W-:Y:S01]  /*3c30*/  @!PT LDS RZ, [RZ] ;  /* 0x00000000fffff984 */ /* 0x000fe20000000800 */
[----:B------:R-:W-:Y:S01]  /*3c40*/  @!PT LDS RZ, [RZ] ;  /* 0x00000000fffff984 */ /* 0x000fe20000000800 */
[----:B------:R-:W-:Y:S01]  /*3c50*/  @!PT LDS RZ, [RZ] ;  /* 0x00000000fffff984 */ /* 0x000fe20000000800 */
[----:B------:R2:W-:Y:S06]  /*3c60*/  MEMBAR.ALL.CTA ;  /* 0x0000000000007992 */ /* 0x0005ec0000008000 */
[----:B--2---:R-:W2:Y:S01]  /*3c70*/  FENCE.VIEW.ASYNC.S ;  /* 0x00000000000073c6 */ /* 0x004ea20000000000 */
[----:B------:R-:W-:-:S04]  /*3c80*/  PRMT R0, RZ, 0x654, R0 ;  /* 0x00000654ff007816 */ /* 0x000fc80000000000 */
[----:B--2---:R2:W-:Y:S01]  /*3c90*/  SYNCS.ARRIVE.TRANS64.RED.A1T0 RZ, [R0+URZ], RZ ;  /* 0x000000ff00ff79a7 */ /* 0x0045e200081004ff */
[----:B-1----:R-:W-:Y:S01]  /*3ca0*/  LOP3.LUT P1, RZ, R6, 0x1, RZ, 0xc0, !PT ;  /* 0x0000000106ff7812 */ /* 0x002fe2000782c0ff */
[----:B--2---:R-:W-:-:S12]  /*3cb0*/  BRA.U UP3, `(.L_x_69) ;  /* 0x0000000503087547 */ /* 0x004fd8000b800000 */
[----:B------:R-:W1:Y:S01]  /*3cc0*/  LDCU UR4, c[0x0][0x38c] ;  /* 0x00007180ff0477ac */ /* 0x000e620008000800 */
[----:B------:R-:W-:Y:S02]  /*3cd0*/  PLOP3.LUT P2, PT, PT, PT, PT, 0x80, 0x8 ;  /* 0x000000000008781c */ /* 0x000fe40003f4f070 */
[----:B------:R-:W-:Y:S01]  /*3ce0*/  SHF.L.U32 R5, R9, 0x1f, RZ ;  /* 0x0000001f09057819 */ /* 0x000fe200000006ff */
[----:B------:R-:W-:Y:S02]  /*3cf0*/  ULEA UR31, UR32, UR26, 0x3 ;  /* 0x0000001a201f7291 */ /* 0x000fe4000f8e18ff */
[----:B------:R-:W-:Y:S02]  /*3d00*/  ULEA UR11, UR32, UR44, 0x8 ;  /* 0x0000002c200b7291 */ /* 0x000fe4000f8e40ff */
[----:B-1----:R-:W-:-:S06]  /*3d10*/  UISETP.GE.AND UP0, UPT, UR4, 0x1, UPT ;  /* 0x000000010400788c */ /* 0x002fcc000bf06270 */
[----:B------:R-:W-:-:S05]  /*3d20*/  PLOP3.LUT P0, PT, PT, PT, UP0, 0x80, 0x8 ;  /* 0x000000000008781c */ /* 0x000fca0003f0f008 */
[----:B------:R-:W-:-:S08]  /*3d30*/  @UP0 ULEA UR4, UR23, UR26, 0x3 ;  /* 0x0000001a17040291 */ /* 0x000fd0000f8e18ff */
[----:B------:R-:W-:-:S04]  /*3d40*/  @P0 SHF.L.U32 R0, R2, 0x1f, RZ ;  /* 0x0000001f02000819 */ /* 0x000fc800000006ff */
[----:B------:R1:W2:Y:S01]  /*3d50*/  @P0 SYNCS.PHASECHK.TRANS64.TRYWAIT P2, [UR4], R0 ;  /* 0x00000000ff0005a7 */ /* 0x0002a20008041104 */
[----:B------:R-:W3:Y:S02]  /*3d60*/  SYNCS.PHASECHK.TRANS64.TRYWAIT P0, [UR31+0xd0], R5 ;  /* 0x0000d005ff0075a7 */ /* 0x000ee4000800111f */
[----:B-123--:R-:W-:Y:S05]  /*3d70*/  @!P0 BRA `(.L_x_70) ;  /* 0x00000084006c8947 */ /* 0x00efea0003800000 */
.L_x_170:
[----:B------:R-:W-:Y:S01]  /*3d80*/  UMOV UR27, UR22 ;  /* 0x00000016001b7c82 */ /* 0x000fe20008000000 */
[----:B------:R-:W-:Y:S05]  /*3d90*/  BRA.U !UP0, `(.L_x_71) ;  /* 0x0000000108c07547 */ /* 0x000fea000b800000 */
[----:B------:R-:W-:Y:S02]  /*3da0*/  UIADD3 UR27, UPT, UPT, UR43, UR22, URZ ;  /* 0x000000162b1b7290 */ /* 0x000fe4000fffe0ff */
[----:B------:R-:W-:Y:S01]  /*3db0*/  UPLOP3.LUT UP2, UPT, UPT, UPT, UPT, 0x40, 0x4 ;  /* 0x000000000004789c */ /* 0x000fe20003f4e870 */
[----:B------:R-:W-:Y:S01]  /*3dc0*/  UMOV UR24, UR33 ;  /* 0x0000002100187c82 */ /* 0x000fe20008000000 */
[----:B------:R-:W-:-:S09]  /*3dd0*/  UMOV UR10, UR23 ;  /* 0x00000017000a7c82 */ /* 0x000fd20008000000 */
.L_x_74:
[----:B--2---:R-:W-:Y:S01]  /*3de0*/  ULEA UR5, UR10, UR26, 0x3 ;  /* 0x0000001a0a057291 */ /* 0x004fe2000f8e18ff */
[----:B---3--:R-:W-:Y:S11]  /*3df0*/  @P2 BRA `(.L_x_72) ;  /* 0x00000000000c2947 */ /* 0x008ff60003800000 */
[----:B-1----:R-:W-:Y:S04]  /*3e00*/  SHF.L.U32 R5, R2, 0x1f, RZ ;  /* 0x0000001f02057819 */ /* 0x002fe800000006ff */
[----:B------:R-:W1:Y:S02]  /*3e10*/  SYNCS.PHASECHK.TRANS64.TRYWAIT P0, [UR5], R5 ;  /* 0x00000005ff0075a7 */ /* 0x000e640008001105 */
[----:B-1----:R-:W-:Y:S05]  /*3e20*/  @!P0 BRA `(.L_x_73) ;  /* 0x0000008400588947 */ /* 0x002fea0003800000 */
.L_x_72:
[----:B------:R-:W-:Y:S01]  /*3e30*/  UISETP.NE.AND UP0, UPT, UR24, 0x1, UPT ;  /* 0x000000011800788c */ /* 0x000fe2000bf05270 */
[----:B------:R-:W-:Y:S01]  /*3e40*/  PLOP3.LUT P2, PT, PT, PT, PT, 0x80, 0x8 ;  /* 0x000000000008781c */ /* 0x000fe20003f4f070 */
[----:B------:R-:W-:Y:S02]  /*3e50*/  UIADD3 UR4, UPT, UPT, UR10, 0x1, URZ ;  /* 0x000000010a047890 */ /* 0x000fe4000fffe0ff */
[----:B------:R-:W-:Y:S02]  /*3e60*/  UIADD3 UR25, UPT, UPT, UR5, 0x28, URZ ;  /* 0x0000002805197890 */ /* 0x000fe4000fffe0ff */
[----:B------:R-:W-:Y:S01]  /*3e70*/  UISETP.NE.AND UP1, UPT, UR4, 0x5, UPT ;  /* 0x000000050400788c */ /* 0x000fe2000bf25270 */
[----:B------:R-:W-:Y:S01]  /*3e80*/  PLOP3.LUT P0, PT, PT, PT, UP0, 0x80, 0x8 ;  /* 0x000000000008781c */ /* 0x000fe20003f0f008 */
[----:B------:R-:W-:Y:S02]  /*3e90*/  UIADD3 UR22, UPT, UPT, UR22, 0x1, URZ ;  /* 0x0000000116167890 */ /* 0x000fe4000fffe0ff */
[----:B------:R-:W-:Y:S02]  /*3ea0*/  USEL UR6, URZ, 0x1, UP1 ;  /* 0x00000001ff067887 */ /* 0x000fe40008800000 */
[----:B------:R-:W-:Y:S02]  /*3eb0*/  USEL UR23, UR4, URZ, UP1 ;  /* 0x000000ff04177287 */ /* 0x000fe40008800000 */
[----:B------:R-:W-:Y:S02]  /*3ec0*/  UIADD3 UR24, UPT, UPT, UR24, -0x1, URZ ;  /* 0xffffffff18187890 */ /* 0x000fe4000fffe0ff */
[----:B------:R-:W-:Y:S01]  /*3ed0*/  @UP0 ULEA UR4, UR23, UR26, 0x3 ;  /* 0x0000001a17040291 */ /* 0x000fe2000f8e18ff */
[----:B------:R-:W-:Y:S01]  /*3ee0*/  LOP3.LUT R2, R2, UR6, RZ, 0x3c, !PT ;  /* 0x0000000602027c12 */ /* 0x000fe2000f8e3cff */
[----:B------:R-:W-:Y:S02]  /*3ef0*/  ULEA UR6, UR10, UR30, 0xa ;  /* 0x0000001e0a067291 */ /* 0x000fe4000f8e50ff */
[----:B------:R-:W-:Y:S01]  /*3f00*/  UISETP.NE.AND UP0, UPT, UR22, UR27, UPT ;  /* 0x0000001b1600728c */ /* 0x000fe2000bf05270 */
[----:B-1----:R-:W-:Y:S01]  /*3f10*/  @P0 SHF.L.U32 R0, R2, 0x1f, RZ ;  /* 0x0000001f02000819 */ /* 0x002fe200000006ff */
[----:B------:R-:W-:Y:S02]  /*3f20*/  UIADD3 UR20, UPT, UPT, UR6, 0x2, URZ ;  /* 0x0000000206147890 */ /* 0x000fe4000fffe0ff */
[----:B------:R-:W-:Y:S01]  /*3f30*/  UIADD3 UR16, UPT, UPT, UR6, 0x4, URZ ;  /* 0x0000000406107890 */ /* 0x000fe2000fffe0ff */
[----:B------:R2:W3:Y:S01]  /*3f40*/  @P0 SYNCS.PHASECHK.TRANS64.TRYWAIT P2, [UR4], R0 ;  /* 0x00000000ff0005a7 */ /* 0x0004e20008041104 */
[----:B------:R-:W-:Y:S02]  /*3f50*/  ULEA UR4, UR10, UR29, 0xa ;  /* 0x0000001d0a047291 */ /* 0x000fe4000f8e50ff */
[----:B------:R-:W-:Y:S02]  /*3f60*/  UIADD3 UR12, UPT, UPT, UR6, 0x6, URZ ;  /* 0x00000006060c7890 */ /* 0x000fe4000fffe0ff */
[----:B------:R-:W-:Y:S02]  /*3f70*/  UIADD3 UR18, UPT, UPT, UR4, 0x2, URZ ;  /* 0x0000000204127890 */ /* 0x000fe4000fffe0ff */
[----:B------:R-:W-:Y:S02]  /*3f80*/  UIADD3 UR14, UPT, UPT, UR4, 0x4, URZ ;  /* 0x00000004040e7890 */ /* 0x000fe4000fffe0ff */
[----:B------:R-:W-:Y:S01]  /*3f90*/  UIADD3 UR8, UPT, UPT, UR4, 0x6, URZ ;  /* 0x0000000604087890 */ /* 0x000fe2000fffe0ff */
[----:B------:R-:W-:Y:S01]  /*3fa0*/  UMOV UR7, 0x40004040 ;  /* 0x4000404000077882 */ /* 0x000fe20000000000 */
[----:B------:R-:W-:Y:S01]  /*3fb0*/  UMOV UR5, 0x40004040 ;  /* 0x4000404000057882 */ /* 0x000fe20000000000 */
[----:B------:R-:W-:Y:S01]  /*3fc0*/  UMOV UR21, 0x40004040 ;  /* 0x4000404000157882 */ /* 0x000fe20000000000 */
[----:B------:R2:W-:Y:S01]  /*3fd0*/  UTCHMMA.2CTA gdesc[UR4], gdesc[UR6], tmem[UR11], tmem[UR40], idesc[UR41], UP2 ;  /* 0x00ff2806040075ea */ /* 0x0005e2000920000b */
[----:B------:R-:W-:Y:S01]  /*3fe0*/  UPLOP3.LUT UP2, UPT, UPT, UPT, UPT, 0x80, 0x8 ;  /* 0x000000000008789c */ /* 0x000fe20003f4f070 */
[----:B------:R-:W-:Y:S01]  /*3ff0*/  UMOV UR19, 0x40004040 ;  /* 0x4000404000137882 */ /* 0x000fe20000000000 */
[----:B------:R-:W-:Y:S01]  /*4000*/  UMOV UR17, 0x40004040 ;  /* 0x4000404000117882 */ /* 0x000fe20000000000 */
[----:B------:R2:W-:Y:S01]  /*4010*/  UTCHMMA.2CTA gdesc[UR18], gdesc[UR20], tmem[UR11], tmem[UR38], idesc[UR39], UPT ;  /* 0x00ff2614120075ea */ /* 0x0005e2000ba0000b */
[----:B------:R-:W-:Y:S01]  /*4020*/  UMOV UR15, 0x40004040 ;  /* 0x40004040000f7882 */ /* 0x000fe20000000000 */
[----:B------:R-:W-:Y:S01]  /*4030*/  UMOV UR13, 0x40004040 ;  /* 0x40004040000d7882 */ /* 0x000fe20000000000 */
[----:B------:R-:W-:Y:S01]  /*4040*/  UMOV UR9, 0x40004040 ;  /* 0x4000404000097882 */ /* 0x000fe20000000000 */
[----:B------:R2:W-:Y:S01]  /*4050*/  UTCHMMA.2CTA gdesc[UR14], gdesc[UR16], tmem[UR11], tmem[UR36], idesc[UR37], UPT ;  /* 0x00ff24100e0075ea */ /* 0x0005e2000ba0000b */
[----:B------:R2:W-:Y:S01]  /*4060*/  UTCHMMA.2CTA gdesc[UR8], gdesc[UR12], tmem[UR11], tmem[UR34], idesc[UR35], UPT ;  /* 0x00ff220c080075ea */ /* 0x0005e2000ba0000b */
[----:B------:R2:W-:Y:S01]  /*4070*/  UTCBAR.2CTA.MULTICAST [UR25], URZ, UR28 ;  /* 0x000000ff190073e9 */ /* 0x0005e2000820081c */
[----:B------:R-:W-:Y:S01]  /*4080*/  UMOV UR10, UR23 ;  /* 0x00000017000a7c82 */ /* 0x000fe20008000000 */
[----:B------:R-:W-:Y:S05]  /*4090*/  BRA.U UP0, `(.L_x_74) ;  /* 0xfffffffd00507547 */ /* 0x000fea000b83ffff */
.L_x_71:
[----:B--2---:R-:W-:Y:S01]  /*40a0*/  UIADD3 UR4, UPT, UPT, UR31, 0xc0, URZ ;  /* 0x000000c01f047890 */ /* 0x004fe2000fffe0ff */
[----:B------:R-:W-:-:S08]  /*40b0*/  UMOV UR22, UR27 ;  /* 0x0000001b00167c82 */ /* 0x000fd00008000000 */
[----:B------:R2:W-:Y:S01]  /*40c0*/  UTCBAR.2CTA.MULTICAST [UR4], URZ, UR42 ;  /* 0x000000ff040073e9 */ /* 0x0005e2000820082a */
[----:B------:R-:W-:Y:S02]  /*40d0*/  NOP ;  /* 0x0000000000007918 */ /* 0x000fe40000000000 */
.L_x_69:
[----:B--2---:R-:W-:Y:S01]  /*40e0*/  UIADD3 UR4, UPT, UPT, UR32, 0x1, URZ ;  /* 0x0000000120047890 */ /* 0x004fe2000fffe0ff */
[----:B------:R-:W-:-:S03]  /*40f0*/  ISETP.NE.AND P0, PT, R8, 0x2, PT ;  /* 0x000000020800780c */ /* 0x000fc60003f05270 */
[----:B------:R-:W-:Y:S01]  /*4100*/  UISETP.NE.AND UP0, UPT, UR4, 0x2, UPT ;  /* 0x000000020400788c */ /* 0x000fe2000bf05270 */
[----:B-1----:R-:W-:Y:S02]  /*4110*/  SEL R0, RZ, 0x1, P0 ;  /* 0x00000001ff007807 */ /* 0x002fe40000000000 */
[----:B------:R-:W-:Y:S01]  /*4120*/  SEL R8, R8, RZ, P0 ;  /* 0x000000ff08087207 */ /* 0x000fe20000000000 */
[----:B------:R-:W-:Y:S01]  /*4130*/  USEL UR5, URZ, 0x1, UP0 ;  /* 0x00000001ff057887 */ /* 0x000fe20008000000 */
[----:B------:R-:W-:Y:S01]  /*4140*/  LOP3.LUT R3, R3, R0, RZ, 0x3c, !PT ;  /* 0x0000000003037212 */ /* 0x000fe200078e3cff */
[----:B------:R-:W-:-:S04]  /*4150*/  USEL UR32, UR4, URZ, UP0 ;  /* 0x000000ff04207287 */ /* 0x000fc80008000000 */
[----:B------:R-:W-:Y:S01]  /*4160*/  LOP3.LUT R9, R9, UR5, RZ, 0x3c, !PT ;  /* 0x0000000509097c12 */ /* 0x000fe2000f8e3cff */
[----:B------:R-:W-:Y:S07]  /*4170*/  @P1 BRA `(.L_x_75) ;  /* 0xfffffff800881947 */ /* 0x000fee000383ffff */
[----:B------:R-:W1:Y:S01]  /*4180*/  S2UR UR8, SR_CgaCtaId ;  /* 0x00000000000879c3 */ /* 0x000e620000008800 */
[----:B------:R-:W-:Y:S01]  /*4190*/  ELECT P0, URZ, PT ;  /* 0x0000000000ff782f */ /* 0x000fe20003800000 */
[----:B------:R-:W-:Y:S01]  /*41a0*/  HFMA2 R0, -RZ, RZ, 0, 5.9604644775390625e-08 ;  /* 0x00000001ff007431 */ /* 0x000fe200000001ff */
[----:B------:R-:W-:-:S05]  /*41b0*/  UMOV UR4, 0x40 ;  /* 0x0000004000047882 */ /* 0x000fca0000000000 */
[----:B------:R-:W-:Y:S01]  /*41c0*/  UVIRTCOUNT.DEALLOC.SMPOOL 0x80 ;  /* 0x000000800000784c */ /* 0x000fe20000000000 */
[----:B------:R-:W-:Y:S02]  /*41d0*/  UISETP.NE.AND UP0, UPT, UR46, URZ, UPT ;  /* 0x000000ff2e00728c */ /* 0x000fe4000bf05270 */
[----:B-1----:R-:W-:-:S09]  /*41e0*/  ULEA UR8, UR8, UR4, 0x18 ;  /* 0x0000000408087291 */ /* 0x002fd2000f8ec0ff */
[----:B------:R1:W-:Y:S01]  /*41f0*/  @P0 STS.U8 [UR8+0x1c], R0 ;  /* 0x00001c00ff000988 */ /* 0x0003e20008000008 */
[----:B------:R-:W-:Y:S05]  /*4200*/  BRA.U UP0, `(.L_x_76) ;  /* 0x0000000100587547 */ /* 0x000fea000b800000 */
[----:B------:R-:W-:Y:S01]  /*4210*/  UIADD3 UR5, UPT, UPT, UR26, 0xd0, URZ ;  /* 0x000000d01a057890 */ /* 0x000fe2000fffe0ff */
[----:B------:R-:W-:-:S03]  /*4220*/  SHF.L.U32 R3, R9, 0x1f, RZ ;  /* 0x0000001f09037819 */ /* 0x000fc600000006ff */
[----:B------:R-:W-:-:S09]  /*4230*/  ULEA UR4, UR32, UR5, 0x3 ;  /* 0x0000000520047291 */ /* 0x000fd2000f8e18ff */
[----:B------:R-:W2:Y:S02]  /*4240*/  SYNCS.PHASECHK.TRANS64.TRYWAIT P0, [UR4], R3 ;  /* 0x00000003ff0075a7 */ /* 0x000ea40008001104 */
[----:B--2---:R-:W-:Y:S05]  /*4250*/  @!P0 BRA `(.L_x_77) ;  /* 0x0000008000648947 */ /* 0x004fea0003800000 */
.L_x_173:
[----:B------:R-:W-:-:S04]  /*4260*/  UIADD3 UR4, UPT, UPT, UR32, 0x1, URZ ;  /* 0x0000000120047890 */ /* 0x000fc8000fffe0ff */
[----:B------:R-:W-:-:S04]  /*4270*/  UISETP.NE.AND UP1, UPT, UR4, 0x2, UPT ;  /* 0x000000020400788c */ /* 0x000fc8000bf25270 */
[----:B------:R-:W-:Y:S02]  /*4280*/  USEL UR6, URZ, 0x1, UP1 ;  /* 0x00000001ff067887 */ /* 0x000fe40008800000 */
[----:B------:R-:W-:-:S04]  /*4290*/  USEL UR4, UR4, URZ, UP1 ;  /* 0x000000ff04047287 */ /* 0x000fc80008800000 */
[----:B------:R-:W-:Y:S01]  /*42a0*/  ULEA UR4, UR4, UR5, 0x3 ;  /* 0x0000000504047291 */ /* 0x000fe2000f8e18ff */
[----:B-1----:R-:W-:-:S04]  /*42b0*/  LOP3.LUT R3, R9, UR6, RZ, 0x3c, !PT ;  /* 0x0000000609037c12 */ /* 0x002fc8000f8e3cff */
[----:B------:R-:W-:Y:S01]  /*42c0*/  SHF.L.U32 R3, R3, 0x1f, RZ ;  /* 0x0000001f03037819 */ /* 0x000fe200000006ff */
[----:B------:R-:W-:-:S04]  /*42d0*/  IMAD.U32 R0, RZ, RZ, UR4 ;  /* 0x00000004ff007e24 */ /* 0x000fc8000f8e00ff */
[----:B------:R1:W2:Y:S03]  /*42e0*/  SYNCS.PHASECHK.TRANS64.TRYWAIT P0, [R0+URZ], R3 ;  /* 0x00000003000075a7 */ /* 0x0002a600080011ff */
[----:B--2---:R-:W-:Y:S05]  /*42f0*/  @!P0 NANOSLEEP.SYNCS 0x989680 ;  /* 0x009896800000895d */ /* 0x004fea0003900000 */
[----:B------:R-:W2:Y:S02]  /*4300*/  @!P0 SYNCS.PHASECHK.TRANS64 P0, [R0+URZ], R3 ;  /* 0x00000003000085a7 */ /* 0x000ea400080010ff */
[----:B--2---:R-:W-:Y:S05]  /*4310*/  @P0 BRA `(.L_x_78) ;  /* 0x0000000000200947 */ /* 0x004fea0003800000 */
.L_x_79:
[----:B--2---:R2:W4:Y:S02]  /*4320*/  SYNCS.PHASECHK.TRANS64.TRYWAIT P0, [R0+URZ], R3 ;  /* 0x00000003000075a7 */ /* 0x00452400080011ff */
[----:B----4-:R-:W-:Y:S05]  /*4330*/  @!P0 NANOSLEEP.SYNCS 0x989680 ;  /* 0x009896800000895d */ /* 0x010fea0003900000 */
[----:B------:R-:W4:Y:S02]  /*4340*/  @!P0 SYNCS.PHASECHK.TRANS64 P0, [R0+URZ], R3 ;  /* 0x00000003000085a7 */ /* 0x000f2400080010ff */
[----:B----4-:R-:W-:Y:S05]  /*4350*/  @!P0 BRA `(.L_x_79) ;  /* 0xfffffffc00f08947 */ /* 0x010fea000383ffff */
[----:B------:R-:W-:Y:S05]  /*4360*/  BRA `(.L_x_78) ;  /* 0x00000000000c7947 */ /* 0x000fea0003800000 */
.L_x_76:
[----:B------:R-:W-:-:S04]  /*4370*/  UIADD3 UR4, UPT, UPT, UR26, 0x100, URZ ;  /* 0x000001001a047890 */ /* 0x000fc8000fffe0ff */
[----:B------:R-:W-:-:S09]  /*4380*/  UPRMT UR4, UR45, 0x654, UR4 ;  /* 0x000006542d047896 */ /* 0x000fd20008000004 */
[----:B------:R-:W-:Y:S03]  /*4390*/  SYNCS.ARRIVE.TRANS64.RED.A1T0 RZ, [UR4], RZ ;  /* 0x000000ffffff79a7 */ /* 0x000fe60008100404 */
.L_x_78:
[----:B-12---:R-:W-:Y:S01]  /*43a0*/  SHF.L.U32 R3, RZ, 0x1f, RZ ;  /* 0x0000001fff037819 */ /* 0x006fe200000006ff */
[----:B------:R-:W-:Y:S01]  /*43b0*/  UIADD3 UR4, UPT, UPT, UR26, 0x100, URZ ;  /* 0x000001001a047890 */ /* 0x000fe2000fffe0ff */
[----:B------:R-:W-:Y:S02]  /*43c0*/  PLOP3.LUT P0, PT, PT, PT, UP0, 0x80, 0x8 ;  /* 0x000000000008781c */ /* 0x000fe40003f0f008 */
[----:B------:R-:W1:Y:S02]  /*43d0*/  SYNCS.PHASECHK.TRANS64.TRYWAIT P1, [UR26+0x100], R3 ;  /* 0x00010003ff0075a7 */ /* 0x000e64000802111a */
[----:B-1----:R-:W-:Y:S09]  /*43e0*/  @!P1 BRA `(.L_x_80) ;  /* 0x0000008000189947 */ /* 0x002ff20003800000 */
.L_x_175:
[----:B------:R-:W-:Y:S01]  /*43f0*/  @!UP0 UPRMT UR4, UR45, 0x654, UR4 ;  /* 0x000006542d048896 */ /* 0x000fe20008000004 */
[----:B------:R-:W-:Y:S01]  /*4400*/  UMOV UR5, 0xffff ;  /* 0x0000ffff00057882 */ /* 0x000fe20000000000 */
[----:B------:R-:W-:-:S07]  /*4410*/  UMOV UR6, 0x1 ;  /* 0x0000000100067882 */ /* 0x000fce0000000000 */
[----:B------:R-:W-:Y:S01]  /*4420*/  @!P0 SYNCS.ARRIVE.TRANS64.RED.A1T0 RZ, [UR4], RZ ;  /* 0x000000ffffff89a7 */ /* 0x000fe20008100404 */
[----:B------:R-:W-:Y:S01]  /*4430*/  NOP ;  /* 0x0000000000007918 */ /* 0x000fe20000000000 */
[----:B-1----:R-:W1:Y:S01]  /*4440*/  LDS R0, [UR8+0x14] ;  /* 0x00001408ff007984 */ /* 0x002e620008000800 */
[----:B------:R-:W-:-:S04]  /*4450*/  ULOP3.LUT UR4, UR44, 0xffff, URZ, 0xc0, !UPT ;  /* 0x0000ffff2c047892 */ /* 0x000fc8000f8ec0ff */
[----:B------:R-:W-:-:S04]  /*4460*/  USHF.R.U32.HI UR4, URZ, 0x5, UR4 ;  /* 0x00000005ff047899 */ /* 0x000fc80008011604 */
[----:B------:R-:W-:Y:S02]  /*4470*/  USHF.L.U32 UR5, UR5, UR4, URZ ;  /* 0x0000000405057299 */ /* 0x000fe400080006ff */
[----:B------:R-:W-:-:S04]  /*4480*/  USHF.L.U32 UR4, UR6, UR4, URZ ;  /* 0x0000000406047299 */ /* 0x000fc800080006ff */
[----:B-1----:R-:W-:-:S04]  /*4490*/  LOP3.LUT R0, R0, UR5, RZ, 0xc0, !PT ;  /* 0x0000000500007c12 */ /* 0x002fc8000f8ec0ff */
[----:B------:R-:W-:-:S13]  /*44a0*/  ISETP.NE.AND P0, PT, R0, UR5, PT ;  /* 0x0000000500007c0c */ /* 0x000fda000bf05270 */
[----:B------:R-:W-:Y:S05]  /*44b0*/  @P0 BRA `(.L_x_81) ;  /* 0x0000000000580947 */ /* 0x000fea0003800000 */
[----:B------:R-:W1:Y:S02]  /*44c0*/  LDS R0, [UR8+0x18] ;  /* 0x00001808ff007984 */ /* 0x000e640008000800 */
[----:B-1----:R-:W-:-:S04]  /*44d0*/  LOP3.LUT R0, R0, UR4, RZ, 0xc0, !PT ;  /* 0x0000000400007c12 */ /* 0x002fc8000f8ec0ff */
[----:B------:R-:W-:-:S13]  /*44e0*/  ISETP.NE.AND P0, PT, R0, UR4, PT ;  /* 0x0000000400007c0c */ /* 0x000fda000bf05270 */
[----:B------:R-:W-:Y:S05]  /*44f0*/  @P0 BRA `(.L_x_82) ;  /* 0x00000000003c0947 */ /* 0x000fea0003800000 */
[----:B------:R-:W1:Y:S01]  /*4500*/  S2R R2, SR_LANEID ;  /* 0x0000000000027919 */ /* 0x000e620000000000 */
[----:B------:R-:W-:Y:S01]  /*4510*/  ULOP3.LUT UR5, URZ, UR5, URZ, 0x33, !UPT ;  /* 0x00000005ff057292 */ /* 0x000fe2000f8e33ff */
[----:B------:R-:W-:Y:S01]  /*4520*/  LOP3.LUT R4, RZ, UR4, RZ, 0x33, !PT ;  /* 0x00000004ff047c12 */ /* 0x000fe2000f8e33ff */
[----:B------:R-:W-:Y:S02]  /*4530*/  VOTEU.ANY UR4, UPT, PT ;  /* 0x0000000000047886 */ /* 0x000fe400038e0100 */
[----:B------:R-:W-:Y:S01]  /*4540*/  UFLO.U32 UR4, UR4 ;  /* 0x00000004000472bd */ /* 0x000fe200080e0000 */
[----:B------:R-:W2:Y:S01]  /*4550*/  REDUX UR6, R4 ;  /* 0x00000000040673c4 */ /* 0x000ea20000000000 */
[----:B------:R-:W-:-:S06]  /*4560*/  IMAD.U32 R0, RZ, RZ, UR5 ;  /* 0x00000005ff007e24 */ /* 0x000fcc000f8e00ff */
[----:B------:R4:W-:Y:S01]  /*4570*/  UTCATOMSWS.AND URZ, UR5 ;  /* 0x0000000500ff79e3 */ /* 0x0009e20008000000 */
[----:B------:R-:W3:Y:S01]  /*4580*/  REDUX UR7, R0 ;  /* 0x00000000000773c4 */ /* 0x000ee20000000000 */
[----:B-1----:R-:W-:Y:S01]  /*4590*/  ISETP.EQ.U32.AND P0, PT, R2, UR4, PT ;  /* 0x0000000402007c0c */ /* 0x002fe2000bf02070 */
[----:B--2---:R-:W-:Y:S01]  /*45a0*/  IMAD.U32 R2, RZ, RZ, UR6 ;  /* 0x00000006ff027e24 */ /* 0x004fe2000f8e00ff */
[----:B---3--:R-:W-:-:S11]  /*45b0*/  MOV R3, UR7 ;  /* 0x0000000700037c02 */ /* 0x008fd60008000f00 */
[----:B------:R4:W-:Y:S04]  /*45c0*/  @P0 ATOMS.AND RZ, [UR8+0x14], R3 ;  /* 0x00001403ffff098c */ /* 0x0009e8000a800008 */
[----:B------:R4:W-:Y:S01]  /*45d0*/  @P0 ATOMS.AND RZ, [UR8+0x18], R2 ;  /* 0x00001802ffff098c */ /* 0x0009e2000a800008 */
[----:B------:R-:W-:Y:S05]  /*45e0*/  BRA `(.L_x_83) ;  /* 0x0000000000147947 */ /* 0x000fea0003800000 */
.L_x_82:
[----:B------:R-:W-:Y:S02]  /*45f0*/  MOV R2, 0x4610 ;  /* 0x0000461000027802 */ /* 0x000fe40000000f00 */
[----:B---3-5:R-:W-:Y:S05]  /*4600*/  CALL.REL.NOINC `($__internal_0_$__cuda_sm10x_tcgen05_guardrail_trap_col_being_dealloced_not_returned_by_alloc) ;  /* 0x0000008000f87944 */ /* 0x028fea0003c00000 */
[----:B------:R-:W-:Y:S05]  /*4610*/  BRA `(.L_x_83) ;  /* 0x0000000000087947 */ /* 0x000fea0003800000 */
.L_x_81:
[----:B------:R-:W-:Y:S02]  /*4620*/  MOV R2, 0x4640 ;  /* 0x0000464000027802 */ /* 0x000fe40000000f00 */
[----:B---3-5:R-:W-:Y:S05]  /*4630*/  CALL.REL.NOINC `($__internal_2_$__cuda_sm10x_tcgen05_guardrail_trap_unallocated_columns_being_dealloced) ;  /* 0x0000008400047944 */ /* 0x028fea0003c00000 */
.L_x_83:
[----:B------:R-:W-:Y:S01]  /*4640*/  NOP ;  /* 0x0000000000007918 */ /* 0x000fe20000000000 */
[----:B----4-:R-:W-:Y:S05]  /*4650*/  EXIT ;  /* 0x000000000000794d */ /* 0x010fea0003800000 */
.L_x_56:
[----:B------:R-:W-:-:S09]  /*4660*/  UISETP.NE.OR UP0, UPT, UR25, 0x3, !UP3 ;  /* 0x000000031900788c */ /* 0x000fd2000df05670 */
[----:B------:R-:W-:Y:S05]  /*4670*/  BRA.U UP0, `(.L_x_84) ;  /* 0x0000001100547547 */ /* 0x000fea000b800000 */
[----:B------:R-:W1:Y:S01]  /*4680*/  LDCU UR31, c[0x0][0x370] ;  /* 0x00006e00ff1f77ac */ /* 0x000e620008000800 */
[----:B------:R-:W2:Y:S01]  /*4690*/  LDC.64 R16, c[0x0][0x348] ;  /* 0x0000d200ff107b82 */ /* 0x000ea20000000a00 */
[----:B------:R-:W-:Y:S02]  /*46a0*/  HFMA2 R13, -RZ, RZ, 0, 0 ;  /* 0x00000000ff0d7431 */ /* 0x000fe400000001ff */
[----:B------:R-:W-:Y:S01]  /*46b0*/  IMAD.MOV.U32 R15, RZ, RZ, 0x1 ;  /* 0x00000001ff0f7424 */ /* 0x000fe200078e00ff */
[----:B------:R-:W1:Y:S01]  /*46c0*/  LDCU.128 UR48, c[0x0][0xb10] ;  /* 0x00016200ff3077ac */ /* 0x000e620008000c00 */
[----:B------:R-:W-:Y:S01]  /*46d0*/  IMAD.MOV.U32 R14, RZ, RZ, RZ ;  /* 0x000000ffff0e7224 */ /* 0x000fe200078e00ff */
[----:B------:R-:W-:Y:S01]  /*46e0*/  MOV R7, 0x4000 ;  /* 0x0000400000077802 */ /* 0x000fe20000000f00 */
[----:B------:R-:W3:Y:S01]  /*46f0*/  LDCU UR30, c[0x0][0x374] ;  /* 0x00006e80ff1e77ac */ /* 0x000ee20008000800 */
[----:B------:R-:W4:Y:S01]  /*4700*/  LDC.64 R2, c[0x0][0x888] ;  /* 0x00022200ff027b82 */ /* 0x000f220000000a00 */
[----:B------:R-:W3:Y:S01]  /*4710*/  LDCU UR15, c[0x0][0xb0c] ;  /* 0x00016180ff0f77ac */ /* 0x000ee20008000800 */
[----:B------:R-:W2:Y:S06]  /*4720*/  LDCU UR40, c[0x0][0xb20] ;  /* 0x00016400ff2877ac */ /* 0x000eac0008000800 */
[----:B------:R-:W4:Y:S01]  /*4730*/  LDC.64 R4, c[0x0][0x890] ;  /* 0x00022400ff047b82 */ /* 0x000f220000000a00 */
[----:B------:R-:W2:Y:S01]  /*4740*/  LDCU UR4, c[0x0][0xb30] ;  /* 0x00016600ff0477ac */ /* 0x000ea20008000800 */
[----:B------:R-:W-:Y:S01]  /*4750*/  UMOV UR21, 0x400 ;  /* 0x0000040000157882 */ /* 0x000fe20000000000 */
[----:B-1----:R-:W-:-:S02]  /*4760*/  UIMAD.WIDE.U32 UR6, UR31, UR48, URZ ;  /* 0x000000301f0672a5 */ /* 0x002fc4000f8e00ff */
[----:B---3--:R-:W-:Y:S02]  /*4770*/  UIMAD.WIDE.U32 UR8, UR30, UR51, URZ ;  /* 0x000000331e0872a5 */ /* 0x008fe4000f8e00ff */
[----:B------:R-:W-:Y:S02]  /*4780*/  ULEA UR21, UR47, UR21, 0x18 ;  /* 0x000000152f157291 */ /* 0x000fe4000f8ec0ff */
[----:B------:R-:W-:Y:S02]  /*4790*/  UPLOP3.LUT UP3, UPT, UPT, UPT, UPT, 0x40, 0x4 ;  /* 0x000000000004789c */ /* 0x000fe40003f6e870 */
[----:B------:R-:W-:Y:S01]  /*47a0*/  UIADD3 UR37, UPT, UPT, UR21, 0x68, URZ ;  /* 0x0000006815257890 */ /* 0x000fe2000fffe0ff */
[----:B------:R-:W-:Y:S01]  /*47b0*/  UMOV UR6, UR7 ;  /* 0x0000000700067c82 */ /* 0x000fe20008000000 */
[----:B------:R-:W-:Y:S01]  /*47c0*/  UMOV UR38, UR9 ;  /* 0x0000000900267c82 */ /* 0x000fe20008000000 */
[----:B------:R-:W-:Y:S02]  /*47d0*/  UISETP.GE.AND UP0, UPT, UR42, 0x1, UPT ;  /* 0x000000012a00788c */ /* 0x000fe4000bf06270 */
[----:B------:R-:W-:Y:S01]  /*47e0*/  UISETP.NE.AND UP4, UPT, UR42, 0x1, UPT ;  /* 0x000000012a00788c */ /* 0x000fe2000bf85270 */
[----:B------:R-:W1:Y:S01]  /*47f0*/  LDCU.64 UR22, c[0x0][0xb28] ;  /* 0x00016500ff1677ac */ /* 0x000e620008000a00 */
[----:B------:R-:W-:-:S02]  /*4800*/  UISETP.NE.AND UP6, UPT, UR15, 0x1, UPT ;  /* 0x000000010f00788c */ /* 0x000fc4000bfc5270 */
[----:B------:R-:W-:Y:S02]  /*4810*/  UISETP.NE.AND UP5, UPT, UR50, 0x1, UPT ;  /* 0x000000013200788c */ /* 0x000fe4000bfa5270 */
[----:B------:R-:W-:Y:S02]  /*4820*/  UIADD3 UR33, UPT, UPT, UR21, 0x50, URZ ;  /* 0x0000005015217890 */ /* 0x000fe4000fffe0ff */
[----:B------:R-:W-:Y:S02]  /*4830*/  UIADD3 UR25, UPT, UPT, UR21, 0x58, URZ ;  /* 0x0000005815197890 */ /* 0x000fe4000fffe0ff */
[----:B------:R-:W-:Y:S02]  /*4840*/  UIADD3 UR17, UPT, UPT, UR21, 0x60, URZ ;  /* 0x0000006015117890 */ /* 0x000fe4000fffe0ff */
[----:B------:R-:W-:Y:S02]  /*4850*/  UPRMT UR37, UR47, 0x654, UR37 ;  /* 0x000006542f257896 */ /* 0x000fe40008000025 */
[----:B------:R-:W-:-:S02]  /*4860*/  USHF.R.U32.HI UR39, URZ, UR49, UR6 ;  /* 0x00000031ff277299 */ /* 0x000fc40008011606 */
[----:B--2---:R-:W-:Y:S02]  /*4870*/  USHF.R.U32.HI UR38, URZ, UR40, UR38 ;  /* 0x00000028ff267299 */ /* 0x004fe40008011626 */
[----:B------:R-:W-:-:S11]  /*4880*/  UISETP.NE.AND UP2, UPT, UR4, 0x1, UPT ;  /* 0x000000010400788c */ /* 0x000fd6000bf45270 */
.L_x_95:
[C---:B------:R-:W-:Y:S02]  /*4890*/  LEA R12, R14.reuse, UR21, 0x3 ;  /* 0x000000150e0c7c11 */ /* 0x040fe4000f8e18ff */
[----:B------:R-:W-:Y:S02]  /*48a0*/  SHF.L.U32 R9, R13, 0x1f, RZ ;  /* 0x0000001f0d097819 */ /* 0x000fe400000006ff */
[----:B------:R-:W-:Y:S02]  /*48b0*/  LEA R10, R14, UR21, 0x4 ;  /* 0x000000150e0a7c11 */ /* 0x000fe4000f8e20ff */
[----:B--2---:R-:W2:Y:S02]  /*48c0*/  SYNCS.PHASECHK.TRANS64.TRYWAIT P0, [R12+URZ+0xa0], R9 ;  /* 0x0000a0090c0075a7 */ /* 0x004ea400080011ff */
[----:B--2---:R-:W-:Y:S05]  /*48d0*/  @!P0 BRA `(.L_x_85) ;  /* 0x0000007800f48947 */ /* 0x004fea0003800000 */
.L_x_176:
[----:B--2---:R-:W2:Y:S01]  /*48e0*/  LDS.128 R8, [R10+0x110] ;  /* 0x000110000a087984 */ /* 0x004ea20000000c00 */
[----:B------:R-:W-:Y:S01]  /*48f0*/  UISETP.GE.AND UP0, UPT, UR42, 0x1, UPT ;  /* 0x000000012a00788c */ /* 0x000fe2000bf06270 */
[----:B------:R-:W-:Y:S01]  /*4900*/  @!PT LDS RZ, [RZ] ;  /* 0x00000000fffff984 */ /* 0x000fe20000000800 */
[----:B------:R-:W-:Y:S01]  /*4910*/  @!PT LDS RZ, [RZ] ;  /* 0x00000000fffff984 */ /* 0x000fe20000000800 */
[----:B------:R-:W-:Y:S01]  /*4920*/  @!PT LDS RZ, [RZ] ;  /* 0x00000000fffff984 */ /* 0x000fe20000000800 */
[----:B------:R-:W-:Y:S01]  /*4930*/  @!PT LDS RZ, [RZ] ;  /* 0x00000000fffff984 */ /* 0x000fe20000000800 */
[----:B------:R3:W-:Y:S06]  /*4940*/  MEMBAR.ALL.CTA ;  /* 0x0000000000007992 */ /* 0x0007ec0000008000 */
[----:B---3--:R-:W3:Y:S01]  /*4950*/  FENCE.VIEW.ASYNC.S ;  /* 0x00000000000073c6 */ /* 0x008ee20000000000 */
[----:B--2---:R-:W-:Y:S11]  /*4960*/  LOP3.LUT P0, RZ, R10, 0x1, RZ, 0xc0, !PT ;  /* 0x000000010aff7812 */ /* 0x004ff6000780c0ff */
[----:B------:R-:W-:Y:S02]  /*4970*/  @!UPT UIADD3 URZ, UPT, UPT, URZ, URZ, URZ ;  /* 0x000000fffffff290 */ /* 0x000fe4000fffe0ff */
[----:B---3--:R-:W-:Y:S01]  /*4980*/  VOTEU.ANY UP1, P0 ;  /* 0x0000000000ff7886 */ /* 0x008fe20000020100 */
[----:B------:R-:W-:Y:S11]  /*4990*/  PLOP3.LUT P0, PT, PT, PT, UP1, 0x80, 0x8 ;  /* 0x000000000008781c */ /* 0x000ff60003f0f018 */
[----:B------:R-:W-:Y:S02]  /*49a0*/  @!UPT UIADD3 URZ, UPT, UPT, URZ, URZ, URZ ;  /* 0x000000fffffff290 */ /* 0x000fe4000fffe0ff */
[----:B------:R-:W-:Y:S02]  /*49b0*/  @P0 SHF.R.U32.HI R0, RZ, 0x10, R9 ;  /* 0x00000010ff000819 */ /* 0x000fe40000011609 */
[----:B------:R-:W-:Y:S02]  /*49c0*/  @P0 MOV R6, R8 ;  /* 0x0000000800060202 */ /* 0x000fe40000000f00 */
[----:B------:R-:W-:Y:S01]  /*49d0*/  @P0 R2UR UR4, R0 ;  /* 0x00000000000402ca */ /* 0x000fe200000e0000 */
[----:B------:R-:W-:Y:S01]  /*49e0*/  VIADD R0, R12, 0xb0 ;  /* 0x000000b00c007836 */ /* 0x000fe20000000000 */
[----:B------:R-:W-:Y:S02]  /*49f0*/  @P0 LOP3.LUT R8, R9, 0xffff, RZ, 0xc0, !PT ;  /* 0x0000ffff09080812 */ /* 0x000fe400078ec0ff */
[----:B------:R-:W-:Y:S02]  /*4a00*/  @P0 R2UR UR6, R6 ;  /* 0x00000000060602ca */ /* 0x000fe400000e0000 */
[----:B------:R-:W-:Y:S02]  /*4a10*/  PRMT R0, RZ, 0x654, R0 ;  /* 0x00000654ff007816 */ /* 0x000fe40000000000 */
[----:B------:R-:W-:Y:S02]  /*4a20*/  @P0 R2UR UR5, R8 ;  /* 0x00000000080502ca */ /* 0x000fe400000e0000 */
[----:B------:R2:W-:Y:S03]  /*4a30*/  SYNCS.ARRIVE.TRANS64.RED.A1T0 RZ, [R0+URZ], RZ ;  /* 0x000000ff00ff79a7 */ /* 0x0005e600081004ff */
[----:B------:R-:W-:Y:S04]  /*4a40*/  @UP1 UMOV UR29, UR4 ;  /* 0x00000004001d1c82 */ /* 0x000fe80008000000 */
[----:B------:R-:W-:Y:S04]  /*4a50*/  @UP1 UMOV UR14, UR6 ;  /* 0x00000006000e1c82 */ /* 0x000fe80008000000 */
[----:B------:R-:W-:Y:S01]  /*4a60*/  @UP1 UMOV UR13, UR5 ;  /* 0x00000005000d1c82 */ /* 0x000fe20008000000 */
[----:B------:R-:W-:Y:S05]  /*4a70*/  BRA.U !UP0, `(.L_x_86) ;  /* 0x0000000108a47547 */ /* 0x000fea000b800000 */
[----:B------:R-:W-:Y:S02]  /*4a80*/  UIMAD.WIDE.U32 UR18, UR13, UR51, URZ ;  /* 0x000000330d1272a5 */ /* 0x000fe4000f8e00ff */
[----:B------:R-:W-:Y:S02]  /*4a90*/  UIMAD.WIDE.U32 UR26, UR14, UR48, URZ ;  /* 0x000000300e1a72a5 */ /* 0x000fe4000f8e00ff */
[----:B------:R-:W-:Y:S02]  /*4aa0*/  USEL UR4, UR30, UR38, !UP5 ;  /* 0x000000261e047287 */ /* 0x000fe4000e800000 */
[----:B------:R-:W-:Y:S02]  /*4ab0*/  USEL UR7, UR31, UR39, !UP6 ;  /* 0x000000271f077287 */ /* 0x000fe4000f000000 */
[----:B-1----:R-:W-:Y:S02]  /*4ac0*/  UIMAD.WIDE.U32 UR8, UR4, UR22, URZ ;  /* 0x00000016040872a5 */ /* 0x002fe4000f8e00ff */
[----:B------:R-:W-:Y:S01]  /*4ad0*/  UIMAD.WIDE.U32 UR10, UR7, UR22, URZ ;  /* 0x00000016070a72a5 */ /* 0x000fe2000f8e00ff */
[----:B------:R-:W-:Y:S02]  /*4ae0*/  UMOV UR5, UR19 ;  /* 0x0000001300057c82 */ /* 0x000fe40008000000 */
[----:B------:R-:W-:Y:S03]  /*4af0*/  USHF.R.U32.HI UR6, URZ, UR40, UR5 ;  /* 0x00000028ff067299 */ /* 0x000fe60008011605 */
[----:B------:R-:W-:Y:S01]  /*4b00*/  UMOV UR5, UR27 ;  /* 0x0000001b00057c82 */ /* 0x000fe20008000000 */
[----:B------:R-:W-:Y:S02]  /*4b10*/  USEL UR6, UR13, UR6, !UP5 ;  /* 0x000000060d067287 */ /* 0x000fe4000e800000 */
[----:B------:R-:W-:Y:S03]  /*4b20*/  USHF.R.U32.HI UR12, URZ, UR49, UR5 ;  /* 0x00000031ff0c7299 */ /* 0x000fe60008011605 */
[----:B------:R-:W-:Y:S02]  /*4b30*/  UMOV UR5, UR9 ;  /* 0x0000000900057c82 */ /* 0x000fe40008000000 */
[----:B------:R-:W-:Y:S03]  /*4b40*/  @UP4 USHF.R.U32.HI UR4, URZ, UR23, UR5 ;  /* 0x00000017ff044299 */ /* 0x000fe60008011605 */
[----:B------:R-:W-:Y:S01]  /*4b50*/  UMOV UR5, UR11 ;  /* 0x0000000b00057c82 */ /* 0x000fe20008000000 */
[----:B------:R-:W-:Y:S02]  /*4b60*/  UIMAD UR4, UR42, UR4, URZ ;  /* 0x000000042a0472a4 */ /* 0x000fe4000f8e02ff */
[----:B------:R-:W-:Y:S02]  /*4b70*/  @UP4 USHF.R.U32.HI UR7, URZ, UR23, UR5 ;  /* 0x00000017ff074299 */ /* 0x000fe40008011605 */
[----:B------:R-:W-:Y:S02]  /*4b80*/  UIMAD.WIDE.U32 UR10, UR6, UR22, URZ ;  /* 0x00000016060a72a5 */ /* 0x000fe4000f8e00ff */
[----:B------:R-:W-:Y:S02]  /*4b90*/  USEL UR5, UR14, UR12, !UP6 ;  /* 0x0000000c0e057287 */ /* 0x000fe4000f000000 */
[----:B------:R-:W-:Y:S02]  /*4ba0*/  UIMAD UR8, UR42, UR7, URZ ;  /* 0x000000072a0872a4 */ /* 0x000fe4000f8e02ff */
[----:B------:R-:W-:Y:S03]  /*4bb0*/  UISETP.GE.AND UP0, UPT, UR6, UR4, UPT ;  /* 0x000000040600728c */ /* 0x000fe6000bf06270 */
[----:B------:R-:W-:Y:S01]  /*4bc0*/  UMOV UR4, UR11 ;  /* 0x0000000b00047c82 */ /* 0x000fe20008000000 */
[----:B------:R-:W-:Y:S02]  /*4bd0*/  UISETP.GE.OR UP0, UPT, UR5, UR8, UP0 ;  /* 0x000000080500728c */ /* 0x000fe40008706670 */
[----:B------:R-:W-:Y:S02]  /*4be0*/  USHF.R.U32.HI UR4, URZ, UR23, UR4 ;  /* 0x00000017ff047299 */ /* 0x000fe40008011604 */
[----:B------:R-:W-:Y:S02]  /*4bf0*/  UIMAD.WIDE.U32 UR8, UR5, UR22, URZ ;  /* 0x00000016050872a5 */ /* 0x000fe4000f8e00ff */
[----:B------:R-:W-:Y:S04]  /*4c00*/  USEL UR10, UR6, UR4, !UP4 ;  /* 0x00000004060a7287 */ /* 0x000fe8000e000000 */
[----:B------:R-:W-:Y:S01]  /*4c10*/  UIADD3 UR11, UPT, UPT, -UR10, URZ, URZ ;  /* 0x000000ff0a0b7290 */ /* 0x000fe2000fffe1ff */
[----:B------:R-:W-:Y:S02]  /*4c20*/  @!UP0 UMOV UR4, UR9 ;  /* 0x0000000900048c82 */ /* 0x000fe40008000000 */
[----:B------:R-:W-:Y:S02]  /*4c30*/  @!UP0 USHF.R.U32.HI UR4, URZ, UR23, UR4 ;  /* 0x00000017ff048299 */ /* 0x000fe40008011604 */
[----:B------:R-:W-:Y:S02]  /*4c40*/  UIMAD UR8, UR42, UR11, UR6 ;  /* 0x0000000b2a0872a4 */ /* 0x000fe4000f8e0206 */
[----:B------:R-:W-:Y:S04]  /*4c50*/  @!UP0 USEL UR4, UR5, UR4, !UP4 ;  /* 0x0000000405048287 */ /* 0x000fe8000e000000 */
[----:B------:R-:W-:Y:S02]  /*4c60*/  @!UP0 UIMAD UR8, UR7, UR8, UR4 ;  /* 0x00000008070882a4 */ /* 0x000fe4000f8e0204 */
[----:B------:R-:W-:Y:S02]  /*4c70*/  @!UP0 UIADD3 UR9, UPT, UPT, UR10, -UR4, URZ ;  /* 0x800000040a098290 */ /* 0x000fe4000fffe0ff */
[----:B------:R-:W-:Y:S02]  /*4c80*/  UIADD3 UR4, UPT, UPT, -UR5, URZ, URZ ;  /* 0x000000ff05047290 */ /* 0x000fe4000fffe1ff */
[----:B------:R-:W-:Y:S02]  /*4c90*/  UIADD3 UR7, UPT, UPT, -UR6, URZ, URZ ;  /* 0x000000ff06077290 */ /* 0x000fe4000fffe1ff */
[----:B------:R-:W-:Y:S02]  /*4ca0*/  @!UP0 UIMAD UR6, UR9, UR42, UR5 ;  /* 0x0000002a090682a4 */ /* 0x000fe4000f8e0205 */
[----:B------:R-:W-:Y:S02]  /*4cb0*/  UIMAD UR14, UR15, UR4, UR14 ;  /* 0x000000040f0e72a4 */ /* 0x000fe4000f8e020e */
[----:B------:R-:W-:Y:S01]  /*4cc0*/  UIMAD UR13, UR50, UR7, UR13 ;  /* 0x00000007320d72a4 */ /* 0x000fe2000f8e020d */
[----:B------:R-:W-:Y:S02]  /*4cd0*/  @!UP0 UMOV UR5, UR8 ;  /* 0x0000000800058c82 */ /* 0x000fe40008000000 */
[----:B------:R-:W-:Y:S02]  /*4ce0*/  UIMAD UR14, UR5, UR15, UR14 ;  /* 0x0000000f050e72a4 */ /* 0x000fe4000f8e020e */
[----:B------:R-:W-:Y:S11]  /*4cf0*/  UIMAD UR13, UR6, UR50, UR13 ;  /* 0x00000032060d72a4 */ /* 0x000ff6000f8e020d */
[----:B------:R-:W-:Y:S01]  /*4d00*/  @!UPT UIADD3 URZ, UPT, UPT, URZ, URZ, URZ ;  /* 0x000000fffffff290 */ /* 0x000fe2000fffe0ff */
.L_x_86:
[----:B------:R-:W3:Y:S01]  /*4d10*/  @!UP2 LDCU.128 UR8, c[0x0][0xb10] ;  /* 0x00016200ff08a7ac */ /* 0x000ee20008000c00 */
[C---:B----4-:R-:W-:Y:S02]  /*4d20*/  ISETP.NE.U32.AND P1, PT, R4.reuse, RZ, PT ;  /* 0x000000ff0400720c */ /* 0x050fe40003f25070 */
[----:B------:R-:W-:Y:S02]  /*4d30*/  ISETP.NE.U32.AND P0, PT, R4, RZ, PT ;  /* 0x000000ff0400720c */ /* 0x000fe40003f05070 */
[C---:B------:R-:W-:Y:S02]  /*4d40*/  ISETP.NE.AND.EX P1, PT, R5.reuse, RZ, PT, P1 ;  /* 0x000000ff0500720c */ /* 0x040fe40003f25310 */
[----:B------:R-:W-:Y:S01]  /*4d50*/  ISETP.NE.AND.EX P0, PT, R5, RZ, PT, P0 ;  /* 0x000000ff0500720c */ /* 0x000fe20003f05300 */
[----:B------:R-:W4:Y:S01]  /*4d60*/  @!UP2 LDCU UR5, c[0x0][0xb0c] ;  /* 0x00016180ff05a7ac */ /* 0x000f220008000800 */
[----:B------:R-:W-:Y:S01]  /*4d70*/  SHF.L.U32 R9, R15, 0x1f, RZ ;  /* 0x0000001f0f097819 */ /* 0x000fe200000006ff */
[----:B------:R-:W-:Y:S02]  /*4d80*/  USHF.L.U32 UR35, UR16, 0x7, URZ ;  /* 0x0000000710237899 */ /* 0x000fe400080006ff */
[----:B------:R-:W-:Y:S02]  /*4d90*/  USHF.L.U32 UR34, UR20, 0x8, URZ ;  /* 0x0000000814227899 */ /* 0x000fe400080006ff */
[----:B---3--:R-:W-:Y:S07]  /*4da0*/  UIMAD.WIDE.U32 UR6, UR14, UR8, URZ ;  /* 0x000000080e0672a5 */ /* 0x008fee000f8e00ff */
[----:B------:R-:W-:Y:S01]  /*4db0*/  @!UP2 UMOV UR4, UR7 ;  /* 0x000000070004ac82 */ /* 0x000fe20008000000 */
[----:B----4-:R-:W-:Y:S02]  /*4dc0*/  @!UP2 UISETP.NE.AND UP0, UPT, UR5, 0x1, UPT ;  /* 0x000000010500a88c */ /* 0x010fe4000bf05270 */
[----:B------:R-:W-:Y:S02]  /*4dd0*/  @!UP2 USHF.R.U32.HI UR4, URZ, UR9, UR4 ;  /* 0x00000009ff04a299 */ /* 0x000fe40008011604 */
[----:B------:R-:W-:Y:S02]  /*4de0*/  UIMAD.WIDE.U32 UR6, UR13, UR11, URZ ;  /* 0x0000000b0d0672a5 */ /* 0x000fe4000f8e00ff */
[----:B------:R-:W-:Y:S02]  /*4df0*/  @!UP2 USEL UR8, UR14, UR4, !UP0 ;  /* 0x000000040e08a287 */ /* 0x000fe4000c000000 */
[----:B------:R-:W-:Y:S03]  /*4e00*/  @!UP2 UISETP.NE.AND UP0, UPT, UR10, 0x1, UPT ;  /* 0x000000010a00a88c */ /* 0x000fe6000bf05270 */
[----:B------:R-:W-:Y:S02]  /*4e10*/  @!UP2 UMOV UR6, UR7 ;  /* 0x000000070006ac82 */ /* 0x000fe40008000000 */
[----:B------:R-:W3:Y:S02]  /*4e20*/  @!UP2 LDCU UR4, c[0x0][0xb20] ;  /* 0x00016400ff04a7ac */ /* 0x000ee40008000800 */
[----:B---3--:R-:W-:Y:S04]  /*4e30*/  @!UP2 USHF.R.U32.HI UR6, URZ, UR4, UR6 ;  /* 0x00000004ff06a299 */ /* 0x008fe80008011606 */
[----:B------:R-:W-:Y:S04]  /*4e40*/  @!UP2 USEL UR6, UR13, UR6, !UP0 ;  /* 0x000000060d06a287 */ /* 0x000fe8000c000000 */
[----:B------:R-:W-:Y:S02]  /*4e50*/  @!UP2 UIADD3 UR4, UPT, UPT, -UR8, UR6, URZ ;  /* 0x000000060804a290 */ /* 0x000fe4000fffe1ff */
[----:B------:R-:W-:Y:S02]  /*4e60*/  @!UP2 UIADD3 UR6, UPT, UPT, UR8, -UR6, URZ ;  /* 0x800000060806a290 */ /* 0x000fe4000fffe0ff */
[----:B------:R-:W-:Y:S02]  /*4e70*/  @!UP2 UIMAD UR14, UR4, UR5, UR14 ;  /* 0x00000005040ea2a4 */ /* 0x000fe4000f8e020e */
[----:B------:R-:W-:Y:S01]  /*4e80*/  @!UP2 UIMAD UR13, UR6, UR10, UR13 ;  /* 0x0000000a060da2a4 */ /* 0x000fe2000f8e020d */
[----:B------:R-:W-:Y:S11]  /*4e90*/  BRA.U UP3, `(.L_x_87) ;  /* 0x0000000103107547 */ /* 0x000ff6000b800000 */
[----:B--2---:R-:W-:Y:S04]  /*4ea0*/  MOV R0, UR44 ;  /* 0x0000002c00007c02 */ /* 0x004fe80008000f00 */
[----:B------:R-:W-:Y:S04]  /*4eb0*/  SHF.L.U32 R11, R0, 0x1f, RZ ;  /* 0x0000001f000b7819 */ /* 0x000fe800000006ff */
[----:B------:R-:W2:Y:S02]  /*4ec0*/  SYNCS.PHASECHK.TRANS64.TRYWAIT P2, [UR21+0x98], R11 ;  /* 0x0000980bff0075a7 */ /* 0x000ea40008041115 */
[----:B--2---:R-:W-:Y:S05]  /*4ed0*/  @!P2 BRA `(.L_x_88) ;  /* 0x000000740088a947 */ /* 0x004fea0003800000 */
.L_x_87:
[----:B------:R-:W-:Y:S05]  /*4ee0*/  @!P1 BRA `(.L_x_89) ;  /* 0x0000000000309947 */ /* 0x000fea0003800000 */
[----:B------:R-:W-:Y:S01]  /*4ef0*/  ISETP.NE.U32.AND P1, PT, R2, RZ, PT ;  /* 0x000000ff0200720c */ /* 0x000fe20003f25070 */
[----:B------:R-:W3:Y:S01]  /*4f00*/  LDCU.64 UR4, c[0x0][0x358] ;  /* 0x00006b00ff0477ac */ /* 0x000ee20008000a00 */
[----:B------:R-:W-:Y:S02]  /*4f10*/  IMAD.MOV.U32 R150, RZ, RZ, 0x1 ;  /* 0x00000001ff967424 */ /* 0x000fe400078e00ff */
[----:B------:R-:W-:Y:S11]  /*4f20*/  ISETP.NE.AND.EX P1, PT, R3, RZ, PT, P1 ;  /* 0x000000ff0300720c */ /* 0x000ff60003f25310 */
[----:B------:R-:W-:Y:S02]  /*4f30*/  @!UPT UIADD3 URZ, UPT, UPT, URZ, URZ, URZ ;  /* 0x000000fffffff290 */ /* 0x000fe4000fffe0ff */
[----:B--2---:R-:W2:Y:S01]  /*4f40*/  @P1 LDC.64 R10, c[0x0][0x888] ;  /* 0x00022200ff0a1b82 */ /* 0x004ea20000000a00 */
[----:B------:R-:W-:Y:S04]  /*4f50*/  @P1 IMAD R0, R4, UR36, RZ ;  /* 0x0000002404001c24 */ /* 0x000fe8000f8e02ff */
[----:B--2---:R-:W-:Y:S04]  /*4f60*/  @P1 IMAD.WIDE R10, R0, 0x4, R10 ;  /* 0x00000004000a1825 */ /* 0x004fe800078e020a */
[----:B------:R-:W-:Y:S01]  /*4f70*/  HFMA2 R0, -RZ, RZ, 0, 5.9604644775390625e-08 ;  /* 0x00000001ff007431 */ /* 0x000fe200000001ff */
[----:B---3-5:R3:W5:Y:S04]  /*4f80*/  @P1 LDG.E R73, desc[UR4][R10.64] ;  /* 0x000000040a491981 */ /* 0x028768000c1e1900 */
[----:B------:R-:W-:Y:S01]  /*4f90*/  @!P1 PRMT R150, R0, 0x7610, R150 ;  /* 0x0000761000969816 */ /* 0x000fe20000000096 */
[----:B---3--:R-:W4:Y:S06]  /*4fa0*/  @!P1 LDC R73, c[0x0][0x880] ;  /* 0x00022000ff499b82 */ /* 0x008f2c0000000800 */
.L_x_89:
[----:B----45:R-:W-:Y:S01]  /*4fb0*/  @!P0 FSETP.EQ.AND P1, PT, R73, RZ, PT ;  /* 0x000000ff4900820b */ /* 0x030fe20003f22000 */
[----:B------:R-:W-:Y:S01]  /*4fc0*/  @!UPT UIADD3 URZ, UPT, UPT, URZ, URZ, URZ ;  /* 0x000000fffffff290 */ /* 0x000fe2000fffe0ff */
[----:B------:R-:W-:Y:S11]  /*4fd0*/  @!P0 BRA `(.L_x_90) ;  /* 0x0000000000188947 */ /* 0x000ff60003800000 */
[----:B------:R-:W-:Y:S02]  /*4fe0*/  LOP3.LUT P0, RZ, R150, 0xff, RZ, 0xc0, !PT ;  /* 0x000000ff96ff7812 */ /* 0x000fe4000780c0ff */
[----:B------:R-:W-:Y:S04]  /*4ff0*/  ISETP.NE.U32.AND P1, PT, R2, RZ, PT ;  /* 0x000000ff0200720c */ /* 0x000fe80003f25070 */
[----:B------:R-:W-:Y:S04]  /*5000*/  ISETP.NE.AND.EX P1, PT, R3, RZ, PT, P1 ;  /* 0x000000ff0300720c */ /* 0x000fe80003f25310 */
[----:B------:R-:W-:Y:S03]  /*5010*/  PLOP3.LUT P1, PT, P1, PT, PT, 0x8, 0x80 ;  /* 0x000000000080781c */ /* 0x000fe60000f2e170 */
[----:B------:R-:W-:Y:S11]  /*5020*/  @P0 FSETP.EQ.AND P1, PT, R73, RZ, PT ;  /* 0x000000ff4900020b */ /* 0x000ff60003f22000 */
[----:B------:R-:W-:Y:S02]  /*5030*/  @!UPT UIADD3 URZ, UPT, UPT, URZ, URZ, URZ ;  /* 0x000000fffffff290 */ /* 0x000fe4000fffe0ff */
.L_x_90:
[----:B------:R-:W3:Y:S01]  /*5040*/  SYNCS.PHASECHK.TRANS64.TRYWAIT P2, [UR21+0x70], R9 ;  /* 0x00007009ff0075a7 */ /* 0x000ee20008041115 */
[----:B------:R-:W-:Y:S04]  /*5050*/  ELECT P0, URZ, PT ;  /* 0x0000000000ff782f */ /* 0x000fe80003800000 */
[----:B------:R-:W-:Y:S11]  /*5060*/  PLOP3.LUT P1, PT, P1, P0, PT, 0xf2, 0x2f ;  /* 0x00000000002f781c */ /* 0x000ff60000f21e72 */
[----:B------:R-:W-:Y:S02]  /*5070*/  @!UPT UIADD3 URZ, UPT, UPT, URZ, URZ, URZ ;  /* 0x000000fffffff290 */ /* 0x000fe4000fffe0ff */
[----:B------:R-:W-:Y:S05]  /*5080*/  @!P1 IADD3 R8, P0, PT, R16, 0x580, RZ ;  /* 0x0000058010089810 */ /* 0x000fea0007f1e0ff */
[----:B------:R-:W-:Y:S01]  /*5090*/  @!P1 IMAD.X R6, RZ, RZ, R17, P0 ;  /* 0x000000ffff069224 */ /* 0x000fe200000e0611 */
[----:B---3--:R-:W-:Y:S07]  /*50a0*/  @!P2 BRA `(.L_x_91) ;  /* 0x00000074002ca947 */ /* 0x008fee0003800000 */
.L_x_179:
[----:B------:R-:W-:Y:S01]  /*50b0*/  @!P1 R2UR UR5, R8 ;  /* 0x00000000080592ca */ /* 0x000fe200000e0000 */
[----:B------:R-:W-:Y:S01]  /*50c0*/  VOTEU.ALL UP0, P1 ;  /* 0x0000000000ff7886 */ /* 0x000fe20000800000 */
[----:B------:R-:W-:Y:S01]  /*50d0*/  @!P1 R2UR UR4, R6 ;  /* 0x00000000060492ca */ /* 0x000fe200000e0000 */
[----:B--2---:R-:W-:Y:S01]  /*50e0*/  @!P1 IMAD.MOV.U32 R0, RZ, RZ, 0x4000 ;  /* 0x00004000ff009424 */ /* 0x004fe200078e00ff */
[----:B------:R-:W-:Y:S01]  /*50f0*/  UMOV UR8, 0x0 ;  /* 0x0000000000087882 */ /* 0x000fe20000000000 */
[----:B------:R-:W-:Y:S01]  /*5100*/  UMOV UR9, 0x10000000 ;  /* 0x1000000000097882 */ /* 0x000fe20000000000 */
[----:B------:R-:W-:Y:S01]  /*5110*/  @!UP0 UIADD3 UR32, UPT, UPT, UR21, 0x400, URZ ;  /* 0x0000040015208890 */ /* 0x000fe2000fffe0ff */
[----:B------:R-:W-:Y:S01]  /*5120*/  @!P1 IADD3 R8, P0, PT, R16, 0x580, RZ ;  /* 0x0000058010089810 */ /* 0x000fe20007f1e0ff */
[----:B------:R-:W-:Y:S01]  /*5130*/  VOTEU.ALL UP0, P1 ;  /* 0x0000000000ff7886 */ /* 0x000fe20000800000 */
[----:B------:R-:W-:Y:S03]  /*5140*/  UPRMT UR6, UR47, 0x654, UR33 ;  /* 0x000006542f067896 */ /* 0x000fe60008000021 */
[----:B------:R-:W-:Y:S02]  /*5150*/  @!P1 IMAD.X R6, RZ, RZ, R17, P0 ;  /* 0x000000ffff069224 */ /* 0x000fe400000e0611 */
[----:B------:R-:W-:Y:S02]  /*5160*/  IMAD.U32 R10, RZ, RZ, UR5 ;  /* 0x00000005ff0a7e24 */ /* 0x000fe4000f8e00ff */
[----:B------:R-:W-:Y:S03]  /*5170*/  IMAD.U32 R11, RZ, RZ, UR4 ;  /* 0x00000004ff0b7e24 */ /* 0x000fe6000f8e00ff */
[----:B------:R-:W-:Y:S02]  /*5180*/  @!P1 R2UR UR4, R10 ;  /* 0x000000000a0492ca */ /* 0x000fe400000e0000 */
[----:B------:R-:W-:Y:S11]  /*5190*/  @!P1 R2UR UR5, R11 ;  /* 0x000000000b0592ca */ /* 0x000ff600000e0000 */
[----:B------:R-:W-:Y:S02]  /*51a0*/  @!UPT UIADD3 URZ, UPT, UPT, URZ, URZ, URZ ;  /* 0x000000fffffff290 */ /* 0x000fe4000fffe0ff */
[----:B------:R2:W-:Y:S01]  /*51b0*/  @!UP0 UTMALDG.3D [UR32], [UR4], desc[UR8] ;  /* 0x00000820040085b4 */ /* 0x0005e20008011000 */
[----:B------:R2:W-:Y:S01]  /*51c0*/  @!P1 SYNCS.ARRIVE.TRANS64.RED.A0TR RZ, [UR21+0x50], R0 ;  /* 0x00005000ffff99a7 */ /* 0x0005e20008300415 */
[----:B------:R-:W-:Y:S01]  /*51d0*/  SYNCS.ARRIVE.TRANS64.RED.A1T0 RZ, [UR6], RZ ;  /* 0x000000ffffff79a7 */ /* 0x000fe20008100406 */
[----:B------:R-:W3:Y:S02]  /*51e0*/  SYNCS.PHASECHK.TRANS64.TRYWAIT P2, [UR21+0x78], R9 ;  /* 0x00007809ff0075a7 */ /* 0x000ee40008041115 */
[----:B--23--:R-:W-:Y:S05]  /*51f0*/  @!P2 BRA `(.L_x_92) ;  /* 0x0000007000f0a947 */ /* 0x00cfea0003800000 */
.L_x_181:
        /* <DEDUP_REMOVED lines=8> */
[----:B------:R-:W-:Y:S01]  /*5280*/  @!UP0 UIADD3 UR24, UPT, UPT, UR21, 0x4400, URZ ;  /* 0x0000440015188890 */ /* 0x000fe2000fffe0ff */
[----:B------:R-:W-:Y:S01]  /*5290*/  VOTEU.ALL UP0, P1 ;  /* 0x0000000000ff7886 */ /* 0x000fe20000800000 */
[----:B------:R-:W-:Y:S01]  /*52a0*/  UMOV UR27, UR35 ;  /* 0x00000023001b7c82 */ /* 0x000fe20008000000 */
[----:B------:R-:W-:Y:S02]  /*52b0*/  UMOV UR28, UR36 ;  /* 0x00000024001c7c82 */ /* 0x000fe40008000000 */
[----:B------:R-:W-:Y:S01]  /*52c0*/  IMAD.U32 R10, RZ, RZ, UR5 ;  /* 0x00000005ff0a7e24 */ /* 0x000fe2000f8e00ff */
[----:B------:R-:W-:Y:S01]  /*52d0*/  UPRMT UR6, UR47, 0x654, UR25 ;  /* 0x000006542f067896 */ /* 0x000fe20008000019 */
[----:B------:R-:W-:Y:S02]  /*52e0*/  IMAD.U32 R11, RZ, RZ, UR4 ;  /* 0x00000004ff0b7e24 */ /* 0x000fe4000f8e00ff */
[----:B------:R-:W-:Y:S01]  /*52f0*/  @!P1 IMAD.X R6, RZ, RZ, R17, P0 ;  /* 0x000000ffff069224 */ /* 0x000fe200000e0611 */
        /* <DEDUP_REMOVED lines=8> */
.L_x_183:
[----:B------:R-:W-:Y:S01]  /*5380*/  @!P1 R2UR UR5, R8 ;  /* 0x00000000080592ca */ /* 0x000fe200000e0000 */
[----:B------:R-:W-:Y:S01]  /*5390*/  VOTEU.ALL UP0, P1 ;  /* 0x0000000000ff7886 */ /* 0x000fe20000800000 */
[----:B------:R-:W-:Y:S01]  /*53a0*/  @!P1 R2UR UR4, R6 ;  /* 0x00000000060492ca */ /* 0x000fe200000e0000 */
[----:B--2---:R-:W-:Y:S01]  /*53b0*/  @!P1 IMAD.MOV.U32 R0, RZ, RZ, 0x4000 ;  /* 0x00004000ff009424 */ /* 0x004fe200078e00ff */
[----:B------:R-:W-:Y:S01]  /*53c0*/  UMOV UR8, 0x0 ;  /* 0x0000000000087882 */ /* 0x000fe20000000000 */
[----:B------:R-:W-:Y:S01]  /*53d0*/  UMOV UR9, 0x10000000 ;  /* 0x1000000000097882 */ /* 0x000fe20000000000 */
[----:B------:R-:W-:Y:S01]  /*53e0*/  @!UP0 UIADD3 UR18, UPT, UPT, UR34, 0x80, URZ ;  /* 0x0000008022128890 */ /* 0x000fe2000fffe0ff */
[----:B------:R-:W-:Y:S01]  /*53f0*/  VIADD R14, R14, 0x1 ;  /* 0x000000010e0e7836 */ /* 0x000fe20000000000 */
[----:B------:R-:W-:Y:S01]  /*5400*/  @!UP0 UIADD3 UR16, UPT, UPT, UR21, 0x8400, URZ ;  /* 0x0000840015108890 */ /* 0x000fe2000fffe0ff */
[----:B------:R-:W-:Y:S01]  /*5410*/  VOTEU.ALL UP0, P1 ;  /* 0x0000000000ff7886 */ /* 0x000fe20000800000 */
[----:B------:R-:W-:Y:S01]  /*5420*/  UMOV UR19, UR35 ;  /* 0x0000002300137c82 */ /* 0x000fe20008000000 */
[----:B------:R-:W-:Y:S02]  /*5430*/  UMOV UR20, UR36 ;  /* 0x0000002400147c82 */ /* 0x000fe40008000000 */
[----:B------:R-:W-:Y:S01]  /*5440*/  IMAD.U32 R10, RZ, RZ, UR5 ;  /* 0x00000005ff0a7e24 */ /* 0x000fe2000f8e00ff */
[----:B------:R-:W-:Y:S01]  /*5450*/  UPRMT UR6, UR47, 0x654, UR17 ;  /* 0x000006542f067896 */ /* 0x000fe20008000011 */
        /* <DEDUP_REMOVED lines=9> */
.L_x_185:
[----:B------:R-:W-:Y:S01]  /*54f0*/  @!P1 IADD3 R6, P0, PT, R16, 0x580, RZ ;  /* 0x0000058010069810 */ /* 0x000fe20007f1e0ff */
[----:B------:R-:W-:Y:S01]  /*5500*/  VOTEU.ALL UP0, P1 ;  /* 0x0000000000ff7886 */ /* 0x000fe20000800000 */
[----:B------:R-:W-:Y:S01]  /*5510*/  UMOV UR6, 0x0 ;  /* 0x0000000000067882 */ /* 0x000fe20000000000 */
[----:B------:R-:W-:Y:S01]  /*5520*/  UMOV UR7, 0x10000000 ;  /* 0x1000000000077882 */ /* 0x000fe20000000000 */
[----:B------:R-:W-:Y:S01]  /*5530*/  @!P1 R2UR UR5, R6 ;  /* 0x00000000060592ca */ /* 0x000fe200000e0000 */
[----:B--2---:R-:W-:Y:S01]  /*5540*/  @!P1 IMAD.X R0, RZ, RZ, R17, P0 ;  /* 0x000000ffff009224 */ /* 0x004fe200000e0611 */
[----:B------:R-:W-:Y:S01]  /*5550*/  @!UP0 UIADD3 UR10, UPT, UPT, UR34, 0xc0, URZ ;  /* 0x000000c0220a8890 */ /* 0x000fe2000fffe0ff */
[----:B------:R-:W-:Y:S01]  /*5560*/  R2UR UR16, R152 ;  /* 0x00000000981072ca */ /* 0x000fe200000e0000 */
[----:B------:R-:W-:Y:S01]  /*5570*/  @!UP0 UIADD3 UR8, UPT, UPT, UR21, 0xc400, URZ ;  /* 0x0000c40015088890 */ /* 0x000fe2000fffe0ff */
[----:B------:R-:W-:Y:S01]  /*5580*/  ISETP.NE.AND P0, PT, R14, 0x2, PT ;  /* 0x000000020e00780c */ /* 0x000fe20003f05270 */
[----:B------:R-:W-:Y:S01]  /*5590*/  @!UP0 UIADD3 UR9, UPT, UPT, UR21, 0x68, URZ ;  /* 0x0000006815098890 */ /* 0x000fe2000fffe0ff */
[----:B------:R-:W-:Y:S01]  /*55a0*/  @!P1 R2UR UR4, R0 ;  /* 0x00000000000492ca */ /* 0x000fe200000e0000 */
[----:B------:R-:W-:Y:S01]  /*55b0*/  VOTEU.ALL UP0, P1 ;  /* 0x0000000000ff7886 */ /* 0x000fe20000800000 */
[----:B------:R-:W-:Y:S01]  /*55c0*/  UMOV UR11, UR35 ;  /* 0x00000023000b7c82 */ /* 0x000fe20008000000 */
[----:B------:R-:W-:Y:S01]  /*55d0*/  UMOV UR12, UR36 ;  /* 0x00000024000c7c82 */ /* 0x000fe20008000000 */
[----:B------:R-:W-:Y:S01]  /*55e0*/  SEL R0, RZ, 0x1, P0 ;  /* 0x00000001ff007807 */ /* 0x000fe20000000000 */
[----:B------:R-:W-:Y:S01]  /*55f0*/  UPLOP3.LUT UP3, UPT, UPT, UPT, UPT, 0x80, 0x8 ;  /* 0x000000000008789c */ /* 0x000fe20003f6f070 */
[----:B------:R-:W-:Y:S01]  /*5600*/  IMAD.U32 R8, RZ, RZ, UR5 ;  /* 0x00000005ff087e24 */ /* 0x000fe2000f8e00ff */
[----:B------:R-:W-:Y:S01]  /*5610*/  LOP3.LUT R15, R15, 0x1, RZ, 0x3c, !PT ;  /* 0x000000010f0f7812 */ /* 0x000fe200078e3cff */
[----:B------:R-:W-:Y:S01]  /*5620*/  UMOV UR36, UR29 ;  /* 0x0000001d00247c82 */ /* 0x000fe20008000000 */
[----:B------:R-:W-:Y:S01]  /*5630*/  LOP3.LUT R13, R13, R0, RZ, 0x3c, !PT ;  /* 0x000000000d0d7212 */ /* 0x000fe200078e3cff */
[----:B------:R-:W-:Y:S01]  /*5640*/  UIADD3 UR20, UPT, UPT, UR13, UR16, URZ ;  /* 0x000000100d147290 */ /* 0x000fe2000fffe0ff */
[----:B------:R-:W-:Y:S01]  /*5650*/  SEL R14, R14, RZ, P0 ;  /* 0x000000ff0e0e7207 */ /* 0x000fe20000000000 */
[----:B------:R-:W-:Y:S01]  /*5660*/  UIADD3 UR16, UPT, UPT, UR14, UR63, URZ ;  /* 0x0000003f0e107290 */ /* 0x000fe2000fffe0ff */
[----:B------:R-:W-:Y:S01]  /*5670*/  IMAD.U32 R9, RZ, RZ, UR4 ;  /* 0x00000004ff097e24 */ /* 0x000fe2000f8e00ff */
[----:B------:R-:W-:Y:S04]  /*5680*/  @!P1 R2UR UR4, R8 ;  /* 0x00000000080492ca */ /* 0x000fe800000e0000 */
[----:B------:R-:W-:Y:S11]  /*5690*/  @!P1 R2UR UR5, R9 ;  /* 0x00000000090592ca */ /* 0x000ff600000e0000 */
[----:B------:R-:W-:Y:S02]  /*56a0*/  @!UPT UIADD3 URZ, UPT, UPT, URZ, URZ, URZ ;  /* 0x000000fffffff290 */ /* 0x000fe4000fffe0ff */
[----:B------:R2:W-:Y:S01]  /*56b0*/  @!UP0 UTMALDG.3D [UR8], [UR4], desc[UR6] ;  /* 0x00000608040085b4 */ /* 0x0005e20008011000 */
[----:B------:R2:W-:Y:S01]  /*56c0*/  @!P1 SYNCS.ARRIVE.TRANS64.RED.A0TR RZ, [UR21+0x68], R7 ;  /* 0x00006807ffff99a7 */ /* 0x0005e20008300415 */
[----:B------:R-:W-:Y:S01]  /*56d0*/  SYNCS.ARRIVE.TRANS64.RED.A1T0 RZ, [UR37], RZ ;  /* 0x000000ffffff79a7 */ /* 0x000fe20008100425 */
[----:B------:R-:W-:Y:S05]  /*56e0*/  BRA.U UP1, `(.L_x_95) ;  /* 0xfffffff101687547 */ /* 0x000fea000b83ffff */
[----:B------:R-:W-:-:S04]  /*56f0*/  SHF.L.U32 R3, R15, 0x1f, RZ ;  /* 0x0000001f0f037819 */ /* 0x000fc800000006ff */
[----:B------:R-:W3:Y:S02]  /*5700*/  SYNCS.PHASECHK.TRANS64.TRYWAIT P0, [UR21+0x70], R3 ;  /* 0x00007003ff0075a7 */ /* 0x000ee40008001115 */
[----:B---3--:R-:W-:Y:S05]  /*5710*/  @!P0 BRA `(.L_x_96) ;  /* 0x0000006c00f08947 */ /* 0x008fea0003800000 */
.L_x_187:
[----:B------:R-:W4:Y:S02]  /*5720*/  SYNCS.PHASECHK.TRANS64.TRYWAIT P0, [UR21+0x78], R3 ;  /* 0x00007803ff0075a7 */ /* 0x000f240008001115 */
[----:B----4-:R-:W-:Y:S05]  /*5730*/  @!P0 BRA `(.L_x_97) ;  /* 0x0000007000008947 */ /* 0x010fea0003800000 */
.L_x_189:
[----:B------:R-:W4:Y:S02]  /*5740*/  SYNCS.PHASECHK.TRANS64.TRYWAIT P0, [UR21+0x80], R3 ;  /* 0x00008003ff0075a7 */ /* 0x000f240008001115 */
[----:B----4-:R-:W-:Y:S05]  /*5750*/  @!P0 BRA `(.L_x_98) ;  /* 0x0000007000108947 */ /* 0x010fea0003800000 */
.L_x_191:
[----:B---3--:R-:W-:-:S07]  /*5760*/  MOV R0, UR21 ;  /* 0x0000001500007c02 */ /* 0x008fce0008000f00 */
.L_x_99:
[----:B---3--:R-:W-:-:S04]  /*5770*/  SHF.L.U32 R3, R15, 0x1f, RZ ;  /* 0x0000001f0f037819 */ /* 0x008fc800000006ff */
[----:B------:R3:W4:Y:S03]  /*5780*/  SYNCS.PHASECHK.TRANS64.TRYWAIT P0, [R0+URZ+0x88], R3 ;  /* 0x00008803000075a7 */ /* 0x00072600080011ff */
[----:B----4-:R-:W-:Y:S05]  /*5790*/  @!P0 NANOSLEEP.SYNCS 0x989680 ;  /* 0x009896800000895d */ /* 0x010fea0003900000 */
[----:B------:R-:W4:Y:S02]  /*57a0*/  @!P0 SYNCS.PHASECHK.TRANS64 P0, [R0+URZ+0x88], R3 ;  /* 0x00008803000085a7 */ /* 0x000f2400080010ff */
[----:B-12-4-:R-:W-:Y:S05]  /*57b0*/  @P0 EXIT ;  /* 0x000000000000094d */ /* 0x016fea0003800000 */
[----:B------:R-:W-:Y:S05]  /*57c0*/  BRA `(.L_x_99) ;  /* 0xfffffffc00e87947 */ /* 0x000fea000383ffff */
.L_x_84:
[----:B------:R-:W-:-:S06]  /*57d0*/  UISETP.GE.AND UP0, UPT, UR25, 0x4, UPT ;  /* 0x000000041900788c */ /* 0x000fcc000bf06270 */
[----:B------:R-:W-:-:S13]  /*57e0*/  PLOP3.LUT P0, PT, PT, PT, UP0, 0x80, 0x8 ;  /* 0x000000000008781c */ /* 0x000fda0003f0f008 */
[----:B------:R-:W-:Y:S05]  /*57f0*/  @!P0 EXIT ;  /* 0x000000000000894d */ /* 0x000fea0003800000 */
[----:B------:R-:W-:Y:S01]  /*5800*/  BAR.SYNC.DEFER_BLOCKING 0x6, 0xa0 ;  /* 0x0182800000007b1d */ /* 0x000fe20000010000 */
[C---:B------:R-:W-:Y:S01]  /*5810*/  IMAD.SHL.U32 R5, R163.reuse, 0x40, RZ ;  /* 0x00000040a3057824 */ /* 0x040fe200078e00ff */
[C---:B------:R-:W-:Y:S01]  /*5820*/  LOP3.LUT R149, R163.reuse, 0x1, RZ, 0xc0, !PT ;  /* 0x00000001a3957812 */ /* 0x040fe200078ec0ff */
[C---:B------:R-:W-:Y:S01]  /*5830*/  IMAD.U32 R69, R163.reuse, 0x10000, RZ ;  /* 0x00010000a3457824 */ /* 0x040fe200078e00ff */
[----:B------:R-:W-:Y:S01]  /*5840*/  CS2R R158, SRZ ;  /* 0x00000000009e7805 */ /* 0x000fe2000001ff00 */
[----:B------:R-:W-:Y:S01]  /*5850*/  IMAD.SHL.U32 R148, R163, 0x8, RZ ;  /* 0x00000008a3947824 */ /* 0x000fe200078e00ff */
[----:B------:R-:W-:Y:S02]  /*5860*/  UMOV UR44, 0x400 ;  /* 0x00000400002c7882 */ /* 0x000fe40000000000 */
[----:B------:R-:W1:Y:S01]  /*5870*/  LDC.64 R144, c[0x0][0x888] ;  /* 0x00022200ff907b82 */ /* 0x000e620000000a00 */
[----:B------:R-:W-:Y:S01]  /*5880*/  ULEA UR44, UR47, UR44, 0x18 ;  /* 0x0000002c2f2c7291 */ /* 0x000fe2000f8ec0ff */
[----:B------:R-:W-:Y:S01]  /*5890*/  ISETP.NE.U32.AND P0, PT, R149, 0x1, PT ;  /* 0x000000019500780c */ /* 0x000fe20003f05070 */
[----:B------:R-:W-:Y:S01]  /*58a0*/  IMAD.MOV.U32 R162, RZ, RZ, 0x2 ;  /* 0x00000002ffa27424 */ /* 0x000fe200078e00ff */
[----:B------:R-:W-:Y:S01]  /*58b0*/  LOP3.LUT R7, R5, 0x1c0, RZ, 0xc0, !PT ;  /* 0x000001c005077812 */ /* 0x000fe200078ec0ff */
[----:B------:R-:W-:Y:S01]  /*58c0*/  UIADD3 UR4, UPT, UPT, UR44, 0x400, URZ ;  /* 0x000004002c047890 */ /* 0x000fe2000fffe0ff */
[----:B------:R-:W-:Y:S01]  /*58d0*/  LOP3.LUT R69, R69, 0x600000, RZ, 0xc0, !PT ;  /* 0x0060000045457812 */ /* 0x000fe200078ec0ff */
[----:B------:R-:W-:Y:S01]  /*58e0*/  IMAD.MOV.U32 R161, RZ, RZ, 0x4 ;  /* 0x00000004ffa17424 */ /* 0x000fe200078e00ff */
[----:B------:R-:W2:Y:S01]  /*58f0*/  LDC.64 R146, c[0x0][0x890] ;  /* 0x00022400ff927b82 */ /* 0x000ea20000000a00 */
[----:B------:R-:W-:Y:S01]  /*5900*/  R2P PR, R163, 0x6 ;  /* 0x00000006a3007804 */ /* 0x000fe20000000000 */
[----:B------:R-:W-:Y:S01]  /*5910*/  IMAD.MOV.U32 R160, RZ, RZ, 0x1 ;  /* 0x00000001ffa07424 */ /* 0x000fe200078e00ff */
[----:B------:R-:W-:Y:S01]  /*5920*/  LOP3.LUT R148, R7, 0x38, R148, 0xf8, !PT ;  /* 0x0000003807947812 */ /* 0x000fe200078ef894 */
[----:B------:R-:W-:Y:S01]  /*5930*/  IMAD.MOV.U32 R68, RZ, RZ, RZ ;  /* 0x000000ffff447224 */ /* 0x000fe200078e00ff */
[----:B------:R-:W-:Y:S01]  /*5940*/  P2R R4, PR, RZ, 0x1 ;  /* 0x00000001ff047803 */ /* 0x000fe20000000000 */
[----:B------:R-:W-:Y:S01]  /*5950*/  IMAD.MOV.U32 R155, RZ, RZ, RZ ;  /* 0x000000ffff9b7224 */ /* 0x000fe200078e00ff */
[----:B------:R-:W-:Y:S01]  /*5960*/  LOP3.LUT R148, R148, 0x1e00, R5, 0xf8, !PT ;  /* 0x00001e0094947812 */ /* 0x000fe200078ef805 */
[----:B------:R-:W3:Y:S01]  /*5970*/  LDC.64 R142, c[0x0][0x8b0] ;  /* 0x00022c00ff8e7b82 */ /* 0x000ee20000000a00 */
[----:B------:R-:W4:Y:S01]  /*5980*/  LDS R0, [UR44+0x130] ;  /* 0x0001302cff007984 */ /* 0x000f220008000800 */
[----:B------:R-:W-:Y:S01]  /*5990*/  LOP3.LUT R163, R163, 0x60, RZ, 0xc0, !PT ;  /* 0x00000060a3a37812 */ /* 0x000fe200078ec0ff */
[----:B------:R-:W-:Y:S01]  /*59a0*/  IMAD.U32 R153, RZ, RZ, UR4 ;  /* 0x00000004ff997e24 */ /* 0x000fe2000f8e00ff */
[----:B------:R-:W-:Y:S01]  /*59b0*/  SEL R162, R162, 0xfffffffe, !P1 ;  /* 0xfffffffea2a27807 */ /* 0x000fe20004800000 */
[----:B------:R-:W1:Y:S01]  /*59c0*/  LDCU UR60, c[0x0][0x370] ;  /* 0x00006e00ff3c77ac */ /* 0x000e620008000800 */
[----:B------:R-:W-:-:S02]  /*59d0*/  SEL R161, R161, 0xfffffffc, !P2 ;  /* 0xfffffffca1a17807 */ /* 0x000fc40005000000 */
[----:B------:R-:W1:Y:S01]  /*59e0*/  LDC.64 R140, c[0x0][0x8a8] ;  /* 0x00022a00ff8c7b82 */ /* 0x000e620000000a00 */
[----:B------:R-:W1:Y:S01]  /*59f0*/  LDCU UR43, c[0x0][0xb0c] ;  /* 0x00016180ff2b77ac */ /* 0x000e620008000800 */
[----:B------:R-:W1:Y:S01]  /*5a00*/  LDCU UR39, c[0x0][0xb30] ;  /* 0x00016600ff2777ac */ /* 0x000e620008000800 */
[----:B------:R-:W1:Y:S01]  /*5a10*/  LDCU.64 UR54, c[0x0][0x888] ;  /* 0x00011100ff3677ac */ /* 0x000e620008000a00 */
[----:B------:R-:W1:Y:S01]  /*5a20*/  LDCU.64 UR40, c[0x0][0xb28] ;  /* 0x00016500ff2877ac */ /* 0x000e620008000a00 */
[----:B------:R-:W1:Y:S01]  /*5a30*/  LDCU.128 UR56, c[0x0][0xb10] ;  /* 0x00016200ff3877ac */ /* 0x000e620008000c00 */
[----:B------:R-:W1:Y:S01]  /*5a40*/  LDCU UR53, c[0x0][0x374] ;  /* 0x00006e80ff3577ac */ /* 0x000e620008000800 */
[----:B------:R-:W-:Y:S01]  /*5a50*/  UMOV UR52, URZ ;  /* 0x000000ff00347c82 */ /* 0x000fe20008000000 */
[----:B------:R-:W-:Y:S01]  /*5a60*/  UMOV UR46, URZ ;  /* 0x000000ff002e7c82 */ /* 0x000fe20008000000 */
[----:B--2-4-:R-:W-:-:S07]  /*5a70*/  IMAD.IADD R69, R0, 0x1, R69 ;  /* 0x0000000100457824 */ /* 0x014fce00078e0245 */
.L_x_143:
[C---:B------:R-:W-:Y:S02]  /*5a80*/  LEA R3, R155.reuse, UR44, 0x3 ;  /* 0x0000002c9b037c11 */ /* 0x040fe4000f8e18ff */
[----:B------:R-:W-:Y:S02]  /*5a90*/  SHF.L.U32 R0, R158, 0x1f, RZ ;  /* 0x0000001f9e007819 */ /* 0x000fe400000006ff */
[----:B-1----:R-:W-:Y:S02]  /*5aa0*/  LEA R5, R155, UR44, 0x4 ;  /* 0x0000002c9b057c11 */ /* 0x002fe4000f8e20ff */
[----:B------:R-:W2:Y:S02]  /*5ab0*/  SYNCS.PHASECHK.TRANS64.TRYWAIT P0, [R3+URZ+0xa0], R0 ;  /* 0x0000a000030075a7 */ /* 0x000ea400080011ff */
[----:B--2---:R-:W-:Y:S05]  /*5ac0*/  @!P0 BRA `(.L_x_100) ;  /* 0x0000006c004c8947 */ /* 0x004fea0003800000 */
.L_x_192:
[----:B------:R-:W4:Y:S01]  /*5ad0*/  LDS.128 R4, [R5+0x110] ;  /* 0x0001100005047984 */ /* 0x000f220000000c00 */
[----:B------:R-:W-:Y:S01]  /*5ae0*/  UISETP.GE.AND UP0, UPT, UR42, 0x1, UPT ;  /* 0x000000012a00788c */ /* 0x000fe2000bf06270 */
[----:B------:R-:W-:Y:S01]  /*5af0*/  @!PT LDS RZ, [RZ] ;  /* 0x00000000fffff984 */ /* 0x000fe20000000800 */
[----:B------:R-:W-:Y:S01]  /*5b00*/  @!PT LDS RZ, [RZ] ;  /* 0x00000000fffff984 */ /* 0x000fe20000000800 */
[----:B------:R-:W-:Y:S01]  /*5b10*/  @!PT LDS RZ, [RZ] ;  /* 0x00000000fffff984 */ /* 0x000fe20000000800 */
[----:B------:R-:W-:Y:S01]  /*5b20*/  @!PT LDS RZ, [RZ] ;  /* 0x00000000fffff984 */ /* 0x000fe20000000800 */
[----:B------:R1:W-:Y:S06]  /*5b30*/  MEMBAR.ALL.CTA ;  /* 0x0000000000007992 */ /* 0x0003ec0000008000 */
[----:B-1----:R-:W1:Y:S01]  /*5b40*/  FENCE.VIEW.ASYNC.S ;  /* 0x00000000000073c6 */ /* 0x002e620000000000 */
[----:B----4-:R-:W-:Y:S11]  /*5b50*/  LOP3.LUT P0, RZ, R6, 0x1, RZ, 0xc0, !PT ;  /* 0x0000000106ff7812 */ /* 0x010ff6000780c0ff */
[----:B------:R-:W-:Y:S02]  /*5b60*/  @!UPT UIADD3 URZ, UPT, UPT, URZ, URZ, URZ ;  /* 0x000000fffffff290 */ /* 0x000fe4000fffe0ff */
[----:B-1----:R-:W-:Y:S01]  /*5b70*/  VOTEU.ANY UP1, P0 ;  /* 0x0000000000ff7886 */ /* 0x002fe20000020100 */
[----:B------:R-:W-:Y:S01]  /*5b80*/  PLOP3.LUT P0, PT, PT, PT, UP1, 0x80, 0x8 ;  /* 0x000000000008781c */ /* 0x000fe20003f0f018 */
[----:B------:R-:W-:Y:S11]  /*5b90*/  UP2UR UR62, UPR, URZ, 0x2 ;  /* 0x00000002ff3e7883 */ /* 0x000ff60008000000 */
[----:B------:R-:W-:Y:S01]  /*5ba0*/  @!UPT UIADD3 URZ, UPT, UPT, URZ, URZ, URZ ;  /* 0x000000fffffff290 */ /* 0x000fe2000fffe0ff */
[----:B--2---:R-:W-:Y:S02]  /*5bb0*/  @P0 SHF.R.U32.HI R0, RZ, 0x10, R5 ;  /* 0x00000010ff000819 */ /* 0x004fe40000011605 */
        /* <DEDUP_REMOVED lines=12> */
[----:B------:R-:W2:Y:S01]  /*5c80*/  LDCU UR12, c[0x0][0xb20] ;  /* 0x00016400ff0c77ac */ /* 0x000ea20008000800 */
[----:B------:R-:W-:Y:S02]  /*5c90*/  UIMAD.WIDE.U32 UR4, UR53, UR59, URZ ;  /* 0x0000003b350472a5 */ /* 0x000fe4000f8e00ff */
[----:B------:R-:W-:Y:S02]  /*5ca0*/  UIMAD.WIDE.U32 UR6, UR60, UR56, URZ ;  /* 0x000000383c0672a5 */ /* 0x000fe4000f8e00ff */
[----:B------:R-:W-:Y:S02]  /*5cb0*/  UISETP.NE.AND UP0, UPT, UR58, 0x1, UPT ;  /* 0x000000013a00788c */ /* 0x000fe4000bf05270 */
[----:B------:R-:W-:Y:S02]  /*5cc0*/  UIMAD.WIDE.U32 UR8, UR37, UR59, URZ ;  /* 0x0000003b250872a5 */ /* 0x000fe4000f8e00ff */
[----:B------:R-:W-:Y:S02]  /*5cd0*/  UIMAD.WIDE.U32 UR10, UR38, UR56, URZ ;  /* 0x00000038260a72a5 */ /* 0x000fe4000f8e00ff */
[----:B------:R-:W-:Y:S02]  /*5ce0*/  UISETP.NE.AND UP1, UPT, UR43, 0x1, UPT ;  /* 0x000000012b00788c */ /* 0x000fe4000bf25270 */
[----:B------:R-:W-:Y:S01]  /*5cf0*/  UISETP.NE.AND UP2, UPT, UR42, 0x1, UPT ;  /* 0x000000012a00788c */ /* 0x000fe2000bf45270 */
[----:B------:R-:W-:Y:S02]  /*5d00*/  UMOV UR4, UR5 ;  /* 0x0000000500047c82 */ /* 0x000fe40008000000 */
[----:B--2---:R-:W-:Y:S03]  /*5d10*/  USHF.R.U32.HI UR5, URZ, UR12, UR4 ;  /* 0x0000000cff057299 */ /* 0x004fe60008011604 */
[----:B------:R-:W-:Y:S02]  /*5d20*/  UMOV UR4, UR7 ;  /* 0x0000000700047c82 */ /* 0x000fe40008000000 */
[----:B------:R-:W-:Y:S02]  /*5d30*/  USHF.R.U32.HI UR7, URZ, UR57, UR4 ;  /* 0x00000039ff077299 */ /* 0x000fe40008011604 */
[----:B------:R-:W-:Y:S02]  /*5d40*/  USEL UR4, UR53, UR5, !UP0 ;  /* 0x0000000535047287 */ /* 0x000fe4000c000000 */
[----:B------:R-:W-:Y:S01]  /*5d50*/  USEL UR7, UR60, UR7, !UP1 ;  /* 0x000000073c077287 */ /* 0x000fe2000c800000 */
[----:B------:R-:W-:Y:S01]  /*5d60*/  UMOV UR5, UR9 ;  /* 0x0000000900057c82 */ /* 0x000fe20008000000 */
[----:B------:R-:W-:Y:S02]  /*5d70*/  UIMAD.WIDE.U32 UR8, UR4, UR40, URZ ;  /* 0x00000028040872a5 */ /* 0x000fe4000f8e00ff */
[----:B------:R-:W-:Y:S03]  /*5d80*/  USHF.R.U32.HI UR6, URZ, UR12, UR5 ;  /* 0x0000000cff067299 */ /* 0x000fe60008011605 */
[----:B------:R-:W-:Y:S01]  /*5d90*/  UMOV UR5, UR11 ;  /* 0x0000000b00057c82 */ /* 0x000fe20008000000 */
[----:B------:R-:W-:Y:S02]  /*5da0*/  UIMAD.WIDE.U32 UR10, UR7, UR40, URZ ;  /* 0x00000028070a72a5 */ /* 0x000fe4000f8e00ff */
[----:B------:R-:W-:Y:S02]  /*5db0*/  USHF.R.U32.HI UR12, URZ, UR57, UR5 ;  /* 0x00000039ff0c7299 */ /* 0x000fe40008011605 */
[----:B------:R-:W-:Y:S01]  /*5dc0*/  USEL UR6, UR37, UR6, !UP0 ;  /* 0x0000000625067287 */ /* 0x000fe2000c000000 */
[----:B------:R-:W-:Y:S02]  /*5dd0*/  UMOV UR5, UR9 ;  /* 0x0000000900057c82 */ /* 0x000fe40008000000 */
[----:B------:R-:W-:Y:S01]  /*5de0*/  UMOV UR10, UR11 ;  /* 0x0000000b000a7c82 */ /* 0x000fe20008000000 */
[----:B------:R-:W-:Y:S02]  /*5df0*/  @UP2 USHF.R.U32.HI UR4, URZ, UR41, UR5 ;  /* 0x00000029ff042299 */ /* 0x000fe40008011605 */
[----:B------:R-:W-:Y:S02]  /*5e00*/  @UP2 USHF.R.U32.HI UR7, URZ, UR41, UR10 ;  /* 0x00000029ff072299 */ /* 0x000fe4000801160a */
[----:B------:R-:W-:Y:S02]  /*5e10*/  UIMAD UR4, UR42, UR4, URZ ;  /* 0x000000042a0472a4 */ /* 0x000fe4000f8e02ff */
        /* <DEDUP_REMOVED lines=8> */
[----:B------:R-:W-:Y:S02]  /*5ea0*/  USEL UR11, UR6, UR4, !UP2 ;  /* 0x00000004060b7287 */ /* 0x000fe4000d000000 */
[----:B------:R-:W-:Y:S02]  /*5eb0*/  UIADD3 UR8, UPT, UPT, -UR5, URZ, URZ ;  /* 0x000000ff05087290 */ /* 0x000fe4000fffe1ff */
[----:B------:R-:W-:Y:S01]  /*5ec0*/  UIADD3 UR10, UPT, UPT, -UR11, URZ, URZ ;  /* 0x000000ff0b0a7290 */ /* 0x000fe2000fffe1ff */
[----:B------:R-:W-:Y:S01]  /*5ed0*/  @!UP0 UMOV UR4, UR9 ;  /* 0x0000000900048c82 */ /* 0x000fe20008000000 */
[----:B------:R-:W-:Y:S02]  /*5ee0*/  UIADD3 UR9, UPT, UPT, -UR6, URZ, URZ ;  /* 0x000000ff06097290 */ /* 0x000fe4000fffe1ff */
[----:B------:R-:W-:Y:S02]  /*5ef0*/  @!UP0 USHF.R.U32.HI UR4, URZ, UR41, UR4 ;  /* 0x00000029ff048299 */ /* 0x000fe40008011604 */
[----:B------:R-:W-:Y:S02]  /*5f00*/  UIMAD UR10, UR42, UR10, UR6 ;  /* 0x0000000a2a0a72a4 */ /* 0x000fe4000f8e0206 */
[----:B------:R-:W-:Y:S04]  /*5f10*/  @!UP0 USEL UR4, UR5, UR4, !UP2 ;  /* 0x0000000405048287 */ /* 0x000fe8000d000000 */
[----:B------:R-:W-:Y:S02]  /*5f20*/  @!UP0 UIMAD UR10, UR7, UR10, UR4 ;  /* 0x0000000a070a82a4 */ /* 0x000fe4000f8e0204 */
[----:B------:R-:W-:Y:S02]  /*5f30*/  @!UP0 UIADD3 UR11, UPT, UPT, UR11, -UR4, URZ ;  /* 0x800000040b0b8290 */ /* 0x000fe4000fffe0ff */
[----:B------:R-:W-:Y:S02]  /*5f40*/  UIMAD UR7, UR43, UR8, UR38 ;  /* 0x000000082b0772a4 */ /* 0x000fe4000f8e0226 */
[----:B------:R-:W-:Y:S02]  /*5f50*/  @!UP0 UIMAD UR6, UR11, UR42, UR5 ;  /* 0x0000002a0b0682a4 */ /* 0x000fe4000f8e0205 */
[----:B------:R-:W-:Y:S01]  /*5f60*/  UIMAD UR4, UR58, UR9, UR37 ;  /* 0x000000093a0472a4 */ /* 0x000fe2000f8e0225 */
[----:B------:R-:W-:Y:S02]  /*5f70*/  @!UP0 UMOV UR5, UR10 ;  /* 0x0000000a00058c82 */ /* 0x000fe40008000000 */
[----:B------:R-:W-:Y:S02]  /*5f80*/  UIMAD UR38, UR5, UR43, UR7 ;  /* 0x0000002b052672a4 */ /* 0x000fe4000f8e0207 */
[----:B------:R-:W-:Y:S11]  /*5f90*/  UIMAD UR37, UR6, UR58, UR4 ;  /* 0x0000003a062572a4 */ /* 0x000ff6000f8e0204 */
[----:B------:R-:W-:Y:S01]  /*5fa0*/  @!UPT UIADD3 URZ, UPT, UPT, URZ, URZ, URZ ;  /* 0x000000fffffff290 */ /* 0x000fe2000fffe0ff */
.L_x_101:
[----:B------:R-:W-:Y:S01]  /*5fb0*/  UISETP.NE.AND UP0, UPT, UR39, 0x1, UPT ;  /* 0x000000012700788c */ /* 0x000fe2000bf05270 */
[----:B------:R-:W-:Y:S01]  /*5fc0*/  LOP3.LUT P0, RZ, R153, 0x3f0, RZ, 0xc0, !PT ;  /* 0x000003f099ff7812 */ /* 0x000fe2000780c0ff */
[----:B------:R-:W-:Y:S01]  /*5fd0*/  USHF.L.U32 UR50, UR16, 0x7, URZ ;  /* 0x0000000710327899 */ /* 0x000fe200080006ff */
[----:B------:R-:W-:Y:S01]  /*5fe0*/  BSSY.RECONVERGENT B6, `(.L_x_102) ;  /* 0x0000034000067945 */ /* 0x000fe20003800200 */
[----:B------:R-:W-:Y:S01]  /*5ff0*/  USHF.L.U32 UR49, UR20, 0x8, URZ ;  /* 0x0000000814317899 */ /* 0x000fe200080006ff */
[----:B------:R-:W-:Y:S06]  /*6000*/  IADD3 R155, PT, PT, R155, 0x1, RZ ;  /* 0x000000019b9b7810 */ /* 0x000fec0007ffe0ff */
[----:B------:R-:W2:Y:S01]  /*6010*/  @!UP0 LDCU.128 UR12, c[0x0][0xb10] ;  /* 0x00016200ff0c87ac */ /* 0x000ea20008000c00 */
[----:B------:R-:W4:Y:S01]  /*6020*/  @!UP0 LDCU UR5, c[0x0][0xb0c] ;  /* 0x00016180ff0587ac */ /* 0x000f220008000800 */
[----:B------:R-:W3:Y:S01]  /*6030*/  @!UP0 LDCU UR10, c[0x0][0xb20] ;  /* 0x00016400ff0a87ac */ /* 0x000ee20008000800 */
[----:B--2---:R-:W-:Y:S02]  /*6040*/  UIMAD.WIDE.U32 UR8, UR38, UR12, URZ ;  /* 0x0000000c260872a5 */ /* 0x004fe4000f8e00ff */
[----:B------:R-:W-:Y:S02]  /*6050*/  UIMAD.WIDE.U32 UR6, UR37, UR15, URZ ;  /* 0x0000000f250672a5 */ /* 0x000fe4000f8e00ff */
[----:B------:R-:W-:Y:S03]  /*6060*/  @!UP0 UISETP.NE.AND UP1, UPT, UR14, 0x1, UPT ;  /* 0x000000010e00888c */ /* 0x000fe6000bf25270 */
[----:B------:R-:W-:Y:S01]  /*6070*/  @!UP0 UMOV UR4, UR9 ;  /* 0x0000000900048c82 */ /* 0x000fe20008000000 */
[----:B----4-:R-:W-:Y:S02]  /*6080*/  @!UP0 UISETP.NE.AND UP2, UPT, UR5, 0x1, UPT ;  /* 0x000000010500888c */ /* 0x010fe4000bf45270 */
[----:B------:R-:W-:Y:S01]  /*6090*/  @!UP0 USHF.R.U32.HI UR4, URZ, UR13, UR4 ;  /* 0x0000000dff048299 */ /* 0x000fe20008011604 */
[----:B------:R-:W-:Y:S02]  /*60a0*/  @!UP0 UMOV UR6, UR7 ;  /* 0x0000000700068c82 */ /* 0x000fe40008000000 */
[----:B---3--:R-:W-:Y:S02]  /*60b0*/  @!UP0 USHF.R.U32.HI UR6, URZ, UR10, UR6 ;  /* 0x0000000aff068299 */ /* 0x008fe40008011606 */
[----:B------:R-:W-:Y:S02]  /*60c0*/  @!UP0 USEL UR7, UR38, UR4, !UP2 ;  /* 0x0000000426078287 */ /* 0x000fe4000d000000 */
[----:B------:R-:W-:Y:S04]  /*60d0*/  @!UP0 USEL UR6, UR37, UR6, !UP1 ;  /* 0x0000000625068287 */ /* 0x000fe8000c800000 */
[----:B------:R-:W-:Y:S02]  /*60e0*/  @!UP0 UIADD3 UR4, UPT, UPT, -UR7, UR6, URZ ;  /* 0x0000000607048290 */ /* 0x000fe4000fffe1ff */
[----:B------:R-:W-:Y:S02]  /*60f0*/  @!UP0 UIADD3 UR6, UPT, UPT, UR7, -UR6, URZ ;  /* 0x8000000607068290 */ /* 0x000fe4000fffe0ff */
[----:B------:R-:W-:Y:S02]  /*6100*/  @!UP0 UIMAD UR38, UR4, UR5, UR38 ;  /* 0x00000005042682a4 */ /* 0x000fe4000f8e0226 */
[----:B------:R-:W-:Y:S01]  /*6110*/  @!UP0 UIMAD UR37, UR6, UR14, UR37 ;  /* 0x0000000e062582a4 */ /* 0x000fe2000f8e0225 */
[----:B------:R-:W-:Y:S11]  /*6120*/  @!P0 BRA `(.L_x_103) ;  /* 0x00000000007c8947 */ /* 0x000ff60003800000 */
[----:B------:R-:W2:Y:S01]  /*6130*/  LDCU.64 UR8, c[0x4][0x80] ;  /* 0x01001000ff0877ac */ /* 0x000ea20008000a00 */
[----:B------:R-:W-:Y:S01]  /*6140*/  MOV R2, 0x0 ;  /* 0x0000000000027802 */ /* 0x000fe20000000f00 */
[----:B------:R-:W-:Y:S02]  /*6150*/  HFMA2 R12, -RZ, RZ, 0, 5.9604644775390625e-08 ;  /* 0x00000001ff0c7431 */ /* 0x000fe400000001ff */
[----:B------:R-:W-:Y:S01]  /*6160*/  IMAD.MOV.U32 R8, RZ, RZ, 0x70 ;  /* 0x00000070ff087424 */ /* 0x000fe200078e00ff */
[----:B------:R3:W4:Y:S01]  /*6170*/  LDC.64 R14, c[0x4][R2] ;  /* 0x01000000020e7b82 */ /* 0x0007220000000a00 */
[----:B------:R-:W1:Y:S01]  /*6180*/  LDCU.64 UR6, c[0x4][0x88] ;  /* 0x01001100ff0677ac */ /* 0x000e620008000a00 */
[----:B------:R-:W-:Y:S01]  /*6190*/  IMAD.MOV.U32 R13, RZ, RZ, RZ ;  /* 0x000000ffff0d7224 */ /* 0x000fe200078e00ff */
[----:B------:R-:W1:Y:S01]  /*61a0*/  LDCU.64 UR4, c[0x4][0x8] ;  /* 0x01000100ff0477ac */ /* 0x000e620008000a00 */
[----:B--2---:R-:W-:Y:S01]  /*61b0*/  MOV R5, UR9 ;  /* 0x0000000900057c02 */ /* 0x004fe20008000f00 */
[----:B------:R-:W-:Y:S01]  /*61c0*/  IMAD.U32 R4, RZ, RZ, UR8 ;  /* 0x00000008ff047e24 */ /* 0x000fe2000f8e00ff */
[----:B-1----:R-:W-:Y:S01]  /*61d0*/  MOV R7, UR7 ;  /* 0x0000000700077c02 */ /* 0x002fe20008000f00 */
[----:B------:R-:W-:Y:S01]  /*61e0*/  IMAD.U32 R6, RZ, RZ, UR6 ;  /* 0x00000006ff067e24 */ /* 0x000fe2000f8e00ff */
[----:B------:R-:W-:Y:S01]  /*61f0*/  MOV R11, UR5 ;  /* 0x00000005000b7c02 */ /* 0x000fe20008000f00 */
[----:B------:R-:W-:Y:S02]  /*6200*/  IMAD.U32 R10, RZ, RZ, UR4 ;  /* 0x00000004ff0a7e24 */ /* 0x000fe4000f8e00ff */
[----:B------:R-:W-:Y:S07]  /*6210*/  LEPC R20, `(.L_x_104) ;  /* 0x000000001014794e */ /* 0x000fee0000000000 */
[----:B---345:R-:W-:Y:S05]  /*6220*/  CALL.ABS.NOINC R14 ;  /* 0x000000000e007343 */ /* 0x038fea0003c00000 */
.L_x_104:
[----:B------:R-:W1:Y:S01]  /*6230*/  LDCU.64 UR8, c[0x4][0x80] ;  /* 0x01001000ff0877ac */ /* 0x000e620008000a00 */
[----:B------:R-:W2:Y:S01]  /*6240*/  LDC.64 R2, c[0x4][R2] ;  /* 0x0100000002027b82 */ /* 0x000ea20000000a00 */
[----:B------:R-:W-:Y:S02]  /*6250*/  HFMA2 R12, -RZ, RZ, 0, 5.9604644775390625e-08 ;  /* 0x00000001ff0c7431 */ /* 0x000fe400000001ff */
[----:B------:R-:W-:Y:S02]  /*6260*/  IMAD.MOV.U32 R8, RZ, RZ, 0x70 ;  /* 0x00000070ff087424 */ /* 0x000fe400078e00ff */
[----:B------:R-:W-:Y:S01]  /*6270*/  IMAD.MOV.U32 R13, RZ, RZ, RZ ;  /* 0x000000ffff0d7224 */ /* 0x000fe200078e00ff */
[----:B------:R-:W3:Y:S01]  /*6280*/  LDCU.64 UR6, c[0x4][0x88] ;  /* 0x01001100ff0677ac */ /* 0x000ee20008000a00 */
[----:B------:R-:W4:Y:S01]  /*6290*/  LDCU.64 UR4, c[0x4][0x8] ;  /* 0x01000100ff0477ac */ /* 0x000f220008000a00 */
[----:B-1----:R-:W-:Y:S02]  /*62a0*/  MOV R4, UR8 ;  /* 0x0000000800047c02 */ /* 0x002fe40008000f00 */
[----:B------:R-:W-:Y:S02]  /*62b0*/  MOV R5, UR9 ;  /* 0x0000000900057c02 */ /* 0x000fe40008000f00 */
[----:B---3--:R-:W-:Y:S01]  /*62c0*/  MOV R7, UR7 ;  /* 0x0000000700077c02 */ /* 0x008fe20008000f00 */
[----:B------:R-:W-:Y:S01]  /*62d0*/  IMAD.U32 R6, RZ, RZ, UR6 ;  /* 0x00000006ff067e24 */ /* 0x000fe2000f8e00ff */
[----:B----4-:R-:W-:Y:S01]  /*62e0*/  MOV R11, UR5 ;  /* 0x00000005000b7c02 */ /* 0x010fe20008000f00 */
[----:B------:R-:W-:Y:S02]  /*62f0*/  IMAD.U32 R10, RZ, RZ, UR4 ;  /* 0x00000004ff0a7e24 */ /* 0x000fe4000f8e00ff */
[----:B------:R-:W-:Y:S07]  /*6300*/  LEPC R20, `(.L_x_103) ;  /* 0x000000001014794e */ /* 0x000fee0000000000 */
[----:B--2---:R-:W-:Y:S05]  /*6310*/  CALL.ABS.NOINC R2 ;  /* 0x0000000002007343 */ /* 0x004fea0003c00000 */
.L_x_103:
[----:B------:R-:W-:Y:S05]  /*6320*/  BSYNC.RECONVERGENT B6 ;  /* 0x0000000000067941 */ /* 0x000fea0003800200 */
.L_x_102:
[----:B------:R-:W-:Y:S02]  /*6330*/  ISETP.NE.U32.AND P0, PT, RZ, UR54, PT ;  /* 0x00000036ff007c0c */ /* 0x000fe4000bf05070 */
[C---:B------:R-:W-:Y:S02]  /*6340*/  ISETP.NE.U32.AND P1, PT, R146.reuse, RZ, PT ;  /* 0x000000ff9200720c */ /* 0x040fe40003f25070 */
[----:B------:R-:W-:Y:S02]  /*6350*/  ISETP.NE.U32.AND P4, PT, R146, RZ, PT ;  /* 0x000000ff9200720c */ /* 0x000fe40003f85070 */
[----:B------:R-:W-:Y:S02]  /*6360*/  ISETP.NE.AND.EX P0, PT, RZ, UR55, PT, P0 ;  /* 0x00000037ff007c0c */ /* 0x000fe4000bf05300 */
[C---:B------:R-:W-:Y:S02]  /*6370*/  ISETP.NE.AND.EX P1, PT, R147.reuse, RZ, PT, P1 ;  /* 0x000000ff9300720c */ /* 0x040fe40003f25310 */
[----:B------:R-:W-:Y:S02]  /*6380*/  ISETP.NE.AND.EX P4, PT, R147, RZ, P0, P4 ;  /* 0x000000ff9300720c */ /* 0x000fe40000785340 */
[----:B------:R-:W-:Y:S02]  /*6390*/  ISETP.NE.U32.AND P5, PT, R142, RZ, PT ;  /* 0x000000ff8e00720c */ /* 0x000fe40003fa5070 */
[----:B------:R-:W-:Y:S02]  /*63a0*/  ISETP.NE.U32.AND P3, PT, RZ, UR54, PT ;  /* 0x00000036ff007c0c */ /* 0x000fe4000bf65070 */
[----:B------:R-:W-:Y:S02]  /*63b0*/  PLOP3.LUT P2, PT, PT, PT, PT, 0x8, 0x80 ;  /* 0x000000000080781c */ /* 0x000fe40003f4e170 */
[----:B------:R-:W-:Y:S02]  /*63c0*/  ISETP.NE.AND.EX P5, PT, R143, RZ, PT, P5 ;  /* 0x000000ff8f00720c */ /* 0x000fe40003fa5350 */
[----:B------:R-:W-:Y:S03]  /*63d0*/  ISETP.NE.AND.EX P3, PT, RZ, UR55, PT, P3 ;  /* 0x00000037ff007c0c */ /* 0x000fe6000bf65330 */
[----:B------:R-:W-:Y:S01]  /*63e0*/  @!P4 PLOP3.LUT P2, PT, P1, PT, PT, 0x80, 0x8 ;  /* 0x000000000008c81c */ /* 0x000fe20000f4f070 */
[----:B------:R-:W-:Y:S01]  /*63f0*/  @!UPT UIADD3 URZ, UPT, UPT, URZ, URZ, URZ ;  /* 0x000000fffffff290 */ /* 0x000fe2000fffe0ff */
[----:B------:R-:W-:Y:S11]  /*6400*/  @!P1 BRA `(.L_x_105) ;  /* 0x0000000000309947 */ /* 0x000ff60003800000 */
[----:B------:R-:W-:Y:S01]  /*6410*/  ISETP.NE.U32.AND P0, PT, R144, RZ, PT ;  /* 0x000000ff9000720c */ /* 0x000fe20003f05070 */
[----:B------:R-:W2:Y:S01]  /*6420*/  LDCU.64 UR4, c[0x0][0x358] ;  /* 0x00006b00ff0477ac */ /* 0x000ea20008000a00 */
[----:B------:R-:W-:Y:S02]  /*6430*/  IMAD.MOV.U32 R150, RZ, RZ, 0x1 ;  /* 0x00000001ff967424 */ /* 0x000fe400078e00ff */
[----:B------:R-:W-:Y:S11]  /*6440*/  ISETP.NE.AND.EX P0, PT, R145, RZ, PT, P0 ;  /* 0x000000ff9100720c */ /* 0x000ff60003f05300 */
[----:B------:R-:W-:Y:S02]  /*6450*/  @!UPT UIADD3 URZ, UPT, UPT, URZ, URZ, URZ ;  /* 0x000000fffffff290 */ /* 0x000fe4000fffe0ff */
[----:B------:R-:W3:Y:S01]  /*6460*/  @P0 LDC.64 R2, c[0x0][0x888] ;  /* 0x00022200ff020b82 */ /* 0x000ee20000000a00 */
[----:B-1----:R-:W-:Y:S04]  /*6470*/  @P0 IMAD R0, R146, UR36, RZ ;  /* 0x0000002492000c24 */ /* 0x002fe8000f8e02ff */
[----:B---3--:R-:W-:Y:S04]  /*6480*/  @P0 IMAD.WIDE R2, R0, 0x4, R2 ;  /* 0x0000000400020825 */ /* 0x008fe800078e0202 */
[----:B------:R-:W-:Y:S01]  /*6490*/  HFMA2 R0, -RZ, RZ, 0, 5.9604644775390625e-08 ;  /* 0x00000001ff007431 */ /* 0x000fe200000001ff */
[----:B--2--5:R2:W5:Y:S04]  /*64a0*/  @P0 LDG.E R73, desc[UR4][R2.64] ;  /* 0x0000000402490981 */ /* 0x024568000c1e1900 */
[----:B------:R-:W-:Y:S01]  /*64b0*/  @!P0 PRMT R150, R0, 0x7610, R150 ;  /* 0x0000761000968816 */ /* 0x000fe20000000096 */
[----:B--2---:R-:W3:Y:S06]  /*64c0*/  @!P0 LDC R73, c[0x0][0x880] ;  /* 0x00022000ff498b82 */ /* 0x004eec0000000800 */
.L_x_105:
[----:B------:R-:W-:Y:S05]  /*64d0*/  @!P5 BRA `(.L_x_106) ;  /* 0x000000000024d947 */ /* 0x000fea0003800000 */
[----:B------:R-:W-:Y:S01]  /*64e0*/  ISETP.NE.U32.AND P0, PT, R140, RZ, PT ;  /* 0x000000ff8c00720c */ /* 0x000fe20003f05070 */
[----:B------:R-:W2:Y:S03]  /*64f0*/  LDCU.64 UR4, c[0x0][0x358] ;  /* 0x00006b00ff0477ac */ /* 0x000ea60008000a00 */
[----:B------:R-:W-:Y:S11]  /*6500*/  ISETP.NE.AND.EX P0, PT, R141, RZ, PT, P0 ;  /* 0x000000ff8d00720c */ /* 0x000ff60003f05300 */
[----:B------:R-:W-:Y:S02]  /*6510*/  @!UPT UIADD3 URZ, UPT, UPT, URZ, URZ, URZ ;  /* 0x000000fffffff290 */ /* 0x000fe4000fffe0ff */
[----:B------:R-:W4:Y:S01]  /*6520*/  @P0 LDC.64 R2, c[0x0][0x8a8] ;  /* 0x00022a00ff020b82 */ /* 0x000f220000000a00 */
[----:B-1----:R-:W-:Y:S04]  /*6530*/  @P0 IMAD R0, R142, UR36, RZ ;  /* 0x000000248e000c24 */ /* 0x002fe8000f8e02ff */
[----:B----4-:R-:W-:Y:S05]  /*6540*/  @P0 IMAD.WIDE R2, R0, 0x4, R2 ;  /* 0x0000000400020825 */ /* 0x010fea00078e0202 */
[----:B--2--5:R2:W5:Y:S02]  /*6550*/  @P0 LDG.E R70, desc[UR4][R2.64] ;  /* 0x0000000402460981 */ /* 0x024564000c1e1900 */
[----:B--2---:R-:W4:Y:S02]  /*6560*/  @!P0 LDC R70, c[0x0][0x8a0] ;  /* 0x00022800ff468b82 */ /* 0x004f240000000800 */
.L_x_106:
[----:B---3-5:R-:W-:Y:S01]  /*6570*/  FSETP.NEU.AND P0, PT, R73, RZ, PT ;  /* 0x000000ff4900720b */ /* 0x028fe20003f0d000 */
[----:B------:R-:W-:Y:S01]  /*6580*/  IMAD.SHL.U32 R166, R148, 0x2, RZ ;  /* 0x0000000294a67824 */ /* 0x000fe200078e00ff */
[----:B------:R-:W-:Y:S01]  /*6590*/  SEL R3, RZ, 0xffffffff, P3 ;  /* 0xffffffffff037807 */ /* 0x000fe20001800000 */
[----:B------:R-:W-:Y:S01]  /*65a0*/  IMAD.SHL.U32 R78, R161, 0x10, RZ ;  /* 0x00000010a14e7824 */ /* 0x000fe200078e00ff */
[----:B------:R-:W-:Y:S01]  /*65b0*/  @!P4 LOP3.LUT P3, RZ, R150, 0xff, RZ, 0xc0, !PT ;  /* 0x000000ff96ffc812 */ /* 0x000fe2000786c0ff */
[----:B------:R-:W-:Y:S01]  /*65c0*/  VIADD R87, R166, UR44 ;  /* 0x0000002ca6577c36 */ /* 0x000fe20008000000 */
[----:B------:R-:W-:Y:S01]  /*65d0*/  @!P4 SEL R2, RZ, 0xffffffff, P0 ;  /* 0xffffffffff02c807 */ /* 0x000fe20000000000 */
[----:B------:R-:W-:Y:S01]  /*65e0*/  IMAD.SHL.U32 R84, R162, 0x10, RZ ;  /* 0x00000010a2547824 */ /* 0x000fe200078e00ff */
[----:B------:R-:W-:Y:S01]  /*65f0*/  LOP3.LUT R160, R160, 0x1, RZ, 0x3c, !PT ;  /* 0x00000001a0a07812 */ /* 0x000fe200078e3cff */
[----:B------:R-:W-:Y:S01]  /*6600*/  IMAD.IADD R157, R87, 0x1, R78 ;  /* 0x00000001579d7824 */ /* 0x000fe200078e024e */
[----:B------:R-:W-:Y:S01]  /*6610*/  @P2 SEL R2, R3, R2, !P3 ;  /* 0x0000000203022207 */ /* 0x000fe20005800000 */
[----:B------:R-:W-:Y:S01]  /*6620*/  BSSY B1, `(.L_x_107) ;  /* 0x000004e000017945 */ /* 0x000fe20003800000 */
[----:B------:R-:W-:Y:S01]  /*6630*/  LEA R167, R68, UR44, 0x3 ;  /* 0x0000002c44a77c11 */ /* 0x000fe2000f8e18ff */
[----:B------:R-:W-:Y:S01]  /*6640*/  IMAD.MOV.U32 R85, RZ, RZ, 0x1 ;  /* 0x00000001ff557424 */ /* 0x000fe200078e00ff */
[----:B------:R-:W-:Y:S01]  /*6650*/  @!P4 LOP3.LUT R2, R2, 0x1, RZ, 0xc0, !PT ;  /* 0x000000010202c812 */ /* 0x000fe200078ec0ff */
[----:B------:R-:W-:Y:S01]  /*6660*/  IMAD R71, R68, 0x100, R69 ;  /* 0x0000010044477824 */ /* 0x000fe200078e0245 */
[----:B-1----:R-:W-:Y:S01]  /*6670*/  SHF.L.U32 R0, R159, 0x1f, RZ ;  /* 0x0000001f9f007819 */ /* 0x002fe200000006ff */
[----:B------:R-:W-:Y:S01]  /*6680*/  IMAD.MOV.U32 R79, RZ, RZ, RZ ;  /* 0x000000ffff4f7224 */ /* 0x000fe200078e00ff */
[----:B------:R-:W-:Y:S02]  /*6690*/  ISETP.NE.U32.OR P6, PT, R2, 0x1, P4 ;  /* 0x000000010200780c */ /* 0x000fe400027c5470 */
[----:B------:R-:W-:Y:S02]  /*66a0*/  CS2R R138, SRZ ;  /* 0x00000000008a7805 */ /* 0x000fe4000001ff00 */
[----:B------:R-:W-:Y:S02]  /*66b0*/  LOP3.LUT P4, R154, R150, 0xff, RZ, 0xc0, !PT ;  /* 0x000000ff969a7812 */ /* 0x000fe4000788c0ff */
[----:B------:R-:W-:Y:S02]  /*66c0*/  CS2R R136, SRZ ;  /* 0x0000000000887805 */ /* 0x000fe4000001ff00 */
[----:B------:R-:W-:Y:S02]  /*66d0*/  SEL R2, RZ, 0xffffffff, P0 ;  /* 0xffffffffff027807 */ /* 0x000fe40000000000 */
[----:B------:R-:W-:Y:S02]  /*66e0*/  CS2R R130, SRZ ;  /* 0x0000000000827805 */ /* 0x000fe4000001ff00 */
[----:B------:R-:W-:Y:S02]  /*66f0*/  P2R R164, PR, RZ, 0x40 ;  /* 0x00000040ffa47803 */ /* 0x000fe40000000000 */
[----:B------:R-:W-:Y:S02]  /*6700*/  CS2R R128, SRZ ;  /* 0x0000000000807805 */ /* 0x000fe4000001ff00 */
[----:B------:R-:W-:Y:S02]  /*6710*/  @P1 SEL R2, R3, R2, !P4 ;  /* 0x0000000203021207 */ /* 0x000fe40006000000 */
[----:B------:R-:W-:Y:S02]  /*6720*/  CS2R R122, SRZ ;  /* 0x00000000007a7805 */ /* 0x000fe4000001ff00 */
[----:B------:R-:W-:Y:S02]  /*6730*/  CS2R R120, SRZ ;  /* 0x0000000000787805 */ /* 0x000fe4000001ff00 */
[----:B------:R-:W-:Y:S02]  /*6740*/  CS2R R114, SRZ ;  /* 0x0000000000727805 */ /* 0x000fe4000001ff00 */
[----:B------:R-:W-:Y:S02]  /*6750*/  LOP3.LUT R2, R2, 0x1, RZ, 0xc0, !PT ;  /* 0x0000000102027812 */ /* 0x000fe400078ec0ff */
[----:B------:R-:W-:Y:S02]  /*6760*/  CS2R R112, SRZ ;  /* 0x0000000000707805 */ /* 0x000fe4000001ff00 */
[----:B------:R-:W-:Y:S02]  /*6770*/  @P6 SHF.L.U32 R4, R160, 0x1f, RZ ;  /* 0x0000001fa0046819 */ /* 0x000fe400000006ff */
[----:B------:R-:W-:Y:S02]  /*6780*/  CS2R R106, SRZ ;  /* 0x00000000006a7805 */ /* 0x000fe4000001ff00 */
[----:B------:R-:W-:Y:S02]  /*6790*/  ISETP.NE.U32.AND P5, PT, R2, 0x1, PT ;  /* 0x000000010200780c */ /* 0x000fe40003fa5070 */
[----:B------:R-:W-:Y:S01]  /*67a0*/  CS2R R104, SRZ ;  /* 0x0000000000687805 */ /* 0x000fe2000001ff00 */
[----:B------:R-:W1:Y:S01]  /*67b0*/  @P6 SYNCS.PHASECHK.TRANS64.TRYWAIT P3, [UR44+0x50], R4 ;  /* 0x00005004ff0065a7 */ /* 0x000e62000806112c */
[----:B------:R-:W-:Y:S02]  /*67c0*/  CS2R R98, SRZ ;  /* 0x0000000000627805 */ /* 0x000fe4000001ff00 */
[----:B------:R-:W-:Y:S02]  /*67d0*/  P2R R86, PR, RZ, 0x20 ;  /* 0x00000020ff567803 */ /* 0x000fe40000000000 */
[----:B------:R-:W-:Y:S02]  /*67e0*/  CS2R R96, SRZ ;  /* 0x0000000000607805 */ /* 0x000fe4000001ff00 */
[----:B------:R-:W-:Y:S02]  /*67f0*/  CS2R R90, SRZ ;  /* 0x00000000005a7805 */ /* 0x000fe4000001ff00 */
[----:B------:R-:W-:Y:S02]  /*6800*/  CS2R R88, SRZ ;  /* 0x0000000000587805 */ /* 0x000fe4000001ff00 */
[----:B------:R-:W-:Y:S02]  /*6810*/  CS2R R82, SRZ ;  /* 0x0000000000527805 */ /* 0x000fe4000001ff00 */
[----:B------:R-:W-:Y:S01]  /*6820*/  CS2R R80, SRZ ;  /* 0x0000000000507805 */ /* 0x000fe2000001ff00 */
[----:B------:R-:W-:Y:S02]  /*6830*/  IMAD.IADD R165, R87, 0x1, R84 ;  /* 0x0000000157a57824 */ /* 0x000fe400078e0254 */
[----:B------:R-:W-:Y:S01]  /*6840*/  IMAD.IADD R156, R84, 0x1, R157 ;  /* 0x00000001549c7824 */ /* 0x000fe200078e029d */
[----:B------:R2:W3:Y:S01]  /*6850*/  SYNCS.PHASECHK.TRANS64.TRYWAIT P2, [R167+URZ+0xc0], R0 ;  /* 0x0000c000a70075a7 */ /* 0x0004e200080411ff */
[----:B-1----:R-:W-:Y:S01]  /*6860*/  @P6 SEL R85, RZ, 0x1, !P3 ;  /* 0x00000001ff556807 */ /* 0x002fe20005800000 */
[----:B--2---:R-:W-:Y:S06]  /*6870*/  @!P6 BRA `(.L_x_108) ;  /* 0x0000000000a0e947 */ /* 0x004fec0003800000 */
[----:B------:R-:W-:Y:S01]  /*6880*/  @P5 IMAD.MOV.U32 R2, RZ, RZ, -0x10 ;  /* 0xfffffff0ff025424 */ /* 0x000fe200078e00ff */
[----:B------:R-:W-:Y:S01]  /*6890*/  ISETP.NE.AND P0, PT, R85, RZ, PT ;  /* 0x000000ff5500720c */ /* 0x000fe20003f05270 */
[----:B------:R-:W-:Y:S01]  /*68a0*/  BSSY B0, `(.L_x_109) ;  /* 0x0000010000007945 */ /* 0x000fe20003800000 */
[----:B------:R-:W-:Y:S02]  /*68b0*/  ISETP.NE.U32.AND P6, PT, R149, 0x1, PT ;  /* 0x000000019500780c */ /* 0x000fe40003fc5070 */
[----:B------:R-:W-:Y:S02]  /*68c0*/  CS2R R90, SRZ ;  /* 0x00000000005a7805 */ /* 0x000fe4000001ff00 */
[----:B------:R-:W-:Y:S02]  /*68d0*/  CS2R R88, SRZ ;  /* 0x0000000000587805 */ /* 0x000fe4000001ff00 */
[----:B------:R-:W-:Y:S02]  /*68e0*/  CS2R R106, SRZ ;  /* 0x00000000006a7805 */ /* 0x000fe4000001ff00 */
[----:B------:R-:W-:Y:S02]  /*68f0*/  @P5 SEL R2, R2, 0x10, !P6 ;  /* 0x0000001002025807 */ /* 0x000fe40007000000 */
[----:B------:R-:W-:Y:S02]  /*6900*/  CS2R R104, SRZ ;  /* 0x0000000000687805 */ /* 0x000fe4000001ff00 */
[----:B------:R-:W-:Y:S02]  /*6910*/  CS2R R122, SRZ ;  /* 0x00000000007a7805 */ /* 0x000fe4000001ff00 */
[----:B------:R-:W-:Y:S01]  /*6920*/  CS2R R120, SRZ ;  /* 0x0000000000787805 */ /* 0x000fe2000001ff00 */
[----:B------:R-:W-:Y:S02]  /*6930*/  @P5 IMAD.IADD R7, R87, 0x1, R2 ;  /* 0x0000000157075824 */ /* 0x000fe400078e0202 */
[C---:B------:R-:W-:Y:S02]  /*6940*/  @P5 IMAD.IADD R6, R2.reuse, 0x1, R165 ;  /* 0x0000000102065824 */ /* 0x040fe400078e02a5 */
[----:B------:R-:W-:Y:S01]  /*6950*/  @P5 IMAD.IADD R5, R2, 0x1, R157 ;  /* 0x0000000102055824 */ /* 0x000fe200078e029d */
[----:B------:R-:W-:Y:S06]  /*6960*/  @P0 BRA `(.L_x_110) ;  /* 0x00000000000c0947 */ /* 0x000fec0003800000 */
[----:B------:R-:W-:Y:S04]  /*6970*/  SHF.L.U32 R4, R160, 0x1f, RZ ;  /* 0x0000001fa0047819 */ /* 0x000fe800000006ff */
[----:B------:R-:W1:Y:S02]  /*6980*/  SYNCS.PHASECHK.TRANS64.TRYWAIT P0, [UR44+0x50], R4 ;  /* 0x00005004ff0075a7 */ /* 0x000e64000800112c */
[----:B-1----:R-:W-:Y:S05]  /*6990*/  @!P0 BRA `(.L_x_111) ;  /* 0x0000005c00ac8947 */ /* 0x002fea0003800000 */
.L_x_110:
[----:B------:R-:W-:Y:S05]  /*69a0*/  BSYNC B0 ;  /* 0x0000000000007941 */ /* 0x000fea0003800000 */
.L_x_109:
[----:B------:R-:W-:Y:S01]  /*69b0*/  ISETP.NE.AND P0, PT, R86, RZ, PT ;  /* 0x000000ff5600720c */ /* 0x000fe20003f05270 */
[----:B------:R-:W-:Y:S01]  /*69c0*/  IMAD.MOV.U32 R139, RZ, RZ, RZ ;  /* 0x000000ffff8b7224 */ /* 0x000fe200078e00ff */
[----:B------:R-:W-:Y:S02]  /*69d0*/  CS2R R136, SRZ ;  /* 0x0000000000887805 */ /* 0x000fe4000001ff00 */
[----:B------:R-:W-:Y:S02]  /*69e0*/  CS2R R82, SRZ ;  /* 0x0000000000527805 */ /* 0x000fe4000001ff00 */
[----:B------:R-:W-:Y:S02]  /*69f0*/  CS2R R80, SRZ ;  /* 0x0000000000507805 */ /* 0x000fe4000001ff00 */
[----:B------:R-:W-:Y:S02]  /*6a00*/  CS2R R98, SRZ ;  /* 0x0000000000627805 */ /* 0x000fe4000001ff00 */
[----:B------:R-:W-:Y:S02]  /*6a10*/  CS2R R96, SRZ ;  /* 0x0000000000607805 */ /* 0x000fe4000001ff00 */
[----:B------:R-:W-:Y:S02]  /*6a20*/  CS2R R114, SRZ ;  /* 0x0000000000727805 */ /* 0x000fe4000001ff00 */
[----:B------:R-:W-:Y:S02]  /*6a30*/  CS2R R112, SRZ ;  /* 0x0000000000707805 */ /* 0x000fe4000001ff00 */
[----:B------:R-:W-:Y:S02]  /*6a40*/  CS2R R130, SRZ ;  /* 0x0000000000827805 */ /* 0x000fe4000001ff00 */
[----:B------:R-:W-:Y:S01]  /*6a50*/  CS2R R128, SRZ ;  /* 0x0000000000807805 */ /* 0x000fe2000001ff00 */
[----:B------:R-:W-:Y:S01]  /*6a60*/  IMAD.MOV.U32 R79, RZ, RZ, 0x1 ;  /* 0x00000001ff4f7424 */ /* 0x000fe200078e00ff */
[----:B------:R2:W1:Y:S01]  /*6a70*/  @P0 LDS.128 R88, [R7+0x400] ;  /* 0x0004000007580984 */ /* 0x0004620000000c00 */
[----:B------:R-:W-:Y:S03]  /*6a80*/  @P0 IMAD.IADD R2, R2, 0x1, R156 ;  /* 0x0000000102020824 */ /* 0x000fe600078e029c */
[----:B------:R2:W1:Y:S04]  /*6a90*/  @P0 LDS.128 R104, [R6+0x400] ;  /* 0x0004000006680984 */ /* 0x0004680000000c00 */
[----:B------:R2:W1:Y:S04]  /*6aa0*/  @P0 LDS.128 R120, [R5+0x400] ;  /* 0x0004000005780984 */ /* 0x0004680000000c00 */
[----:B------:R2:W1:Y:S04]  /*6ab0*/  @P0 LDS.128 R136, [R2+0x400] ;  /* 0x0004000002880984 */ /* 0x0004680000000c00 */
[----:B------:R2:W1:Y:S04]  /*6ac0*/  @P0 LDS.128 R80, [R166+UR44+0x400] ;  /* 0x0004002ca6500984 */ /* 0x0004680008000c00 */
[----:B------:R2:W1:Y:S04]  /*6ad0*/  @P0 LDS.128 R96, [R165+0x400] ;  /* 0x00040000a5600984 */ /* 0x0004680000000c00 */
[----:B------:R2:W1:Y:S04]  /*6ae0*/  @P0 LDS.128 R112, [R157+0x400] ;  /* 0x000400009d700984 */ /* 0x0004680000000c00 */
[----:B------:R2:W1:Y:S02]  /*6af0*/  @P0 LDS.128 R128, [R156+0x400] ;  /* 0x000400009c800984 */ /* 0x0004640000000c00 */
.L_x_108:
[----:B------:R-:W-:Y:S05]  /*6b00*/  BSYNC B1 ;  /* 0x0000000000017941 */ /* 0x000fea0003800000 */
.L_x_107:
[----:B--2---:R-:W-:Y:S04]  /*6b10*/  SHF.R.U32.HI R2, RZ, 0x15, R71 ;  /* 0x00000015ff027819 */ /* 0x004fe80000011647 */
[----:B------:R-:W-:Y:S01]  /*6b20*/  LOP3.LUT P0, RZ, R2, 0x3, R151, 0x48, !PT ;  /* 0x0000000302ff7812 */ /* 0x000fe20007804897 */
[----:B------:R-:W-:Y:S01]  /*6b30*/  @!UPT UIADD3 URZ, UPT, UPT, URZ, URZ, URZ ;  /* 0x000000fffffff290 */ /* 0x000fe2000fffe0ff */
[----:B---3--:R-:W-:Y:S11]  /*6b40*/  @P2 BRA `(.L_x_112) ;  /* 0x0000000000082947 */ /* 0x008ff60003800000 */
[----:B------:R-:W2:Y:S02]  /*6b50*/  SYNCS.PHASECHK.TRANS64.TRYWAIT P1, [R167+URZ+0xc0], R0 ;  /* 0x0000c000a70075a7 */ /* 0x000ea400080211ff */
[----:B--2---:R-:W-:Y:S05]  /*6b60*/  @!P1 BRA `(.L_x_113) ;  /* 0x0000005c00509947 */ /* 0x004fea0003800000 */
.L_x_112:
[----:B------:R-:W-:Y:S05]  /*6b70*/  @!P0 BRA `(.L_x_114) ;  /* 0x0000000000408947 */ /* 0x000fea0003800000 */
[----:B------:R-:W3:Y:S01]  /*6b80*/  LDCU.64 UR8, c[0x4][0x70] ;  /* 0x01000e00ff0877ac */ /* 0x000ee20008000a00 */
[----:B-1----:R-:W-:Y:S01]  /*6b90*/  MOV R3, 0x0 ;  /* 0x0000000000037802 */ /* 0x002fe20000000f00 */
[----:B------:R-:W-:Y:S02]  /*6ba0*/  HFMA2 R12, -RZ, RZ, 0, 5.9604644775390625e-08 ;  /* 0x00000001ff0c7431 */ /* 0x000fe400000001ff */
[----:B------:R-:W-:Y:S02]  /*6bb0*/  IMAD.MOV.U32 R8, RZ, RZ, 0x192 ;  /* 0x00000192ff087424 */ /* 0x000fe400078e00ff */
[----:B------:R-:W-:Y:S01]  /*6bc0*/  IMAD.MOV.U32 R13, RZ, RZ, RZ ;  /* 0x000000ffff0d7224 */ /* 0x000fe200078e00ff */
[----:B------:R-:W1:Y:S01]  /*6bd0*/  LDCU.64 UR6, c[0x4][0x78] ;  /* 0x01000f00ff0677ac */ /* 0x000e620008000a00 */
[----:B------:R-:W2:Y:S01]  /*6be0*/  LDC.64 R2, c[0x4][R3] ;  /* 0x0100000003027b82 */ /* 0x000ea20000000a00 */
[----:B------:R-:W5:Y:S01]  /*6bf0*/  LDCU.64 UR4, c[0x4][0x10] ;  /* 0x01000200ff0477ac */ /* 0x000f620008000a00 */
[----:B---3--:R-:W-:Y:S01]  /*6c00*/  MOV R5, UR9 ;  /* 0x0000000900057c02 */ /* 0x008fe20008000f00 */
[----:B------:R-:W-:Y:S01]  /*6c10*/  IMAD.U32 R4, RZ, RZ, UR8 ;  /* 0x00000008ff047e24 */ /* 0x000fe2000f8e00ff */
[----:B-1----:R-:W-:Y:S01]  /*6c20*/  MOV R7, UR7 ;  /* 0x0000000700077c02 */ /* 0x002fe20008000f00 */
[----:B------:R-:W-:Y:S01]  /*6c30*/  IMAD.U32 R6, RZ, RZ, UR6 ;  /* 0x00000006ff067e24 */ /* 0x000fe2000f8e00ff */
[----:B-----5:R-:W-:Y:S01]  /*6c40*/  MOV R11, UR5 ;  /* 0x00000005000b7c02 */ /* 0x020fe20008000f00 */
[----:B------:R-:W-:Y:S02]  /*6c50*/  IMAD.U32 R10, RZ, RZ, UR4 ;  /* 0x00000004ff0a7e24 */ /* 0x000fe4000f8e00ff */
[----:B------:R-:W-:Y:S07]  /*6c60*/  LEPC R20, `(.L_x_114) ;  /* 0x000000001014794e */ /* 0x000fee0000000000 */
[----:B--2-4-:R-:W-:Y:S05]  /*6c70*/  CALL.ABS.NOINC R2 ;  /* 0x0000000002007343 */ /* 0x014fea0003c00000 */
.L_x_114:
[----:B------:R-:W-:Y:S05]  /*6c80*/  WARPSYNC.ALL ;  /* 0x0000000000007948 */ /* 0x000fea0003800000 */
[----:B------:R-:W-:Y:S01]  /*6c90*/  R2UR UR4, R71 ;  /* 0x00000000470472ca */ /* 0x000fe200000e0000 */
[--C-:B-1----:R-:W-:Y:S01]  /*6ca0*/  HADD2.F32 R72, -RZ, R80.reuse.H0_H0 ;  /* 0x20000050ff487230 */ /* 0x102fe20000004100 */
[----:B------:R-:W-:Y:S01]  /*6cb0*/  MOV R100, 0xfffffff0 ;  /* 0xfffffff000647802 */ /* 0x000fe20000000f00 */
[----:B------:R-:W-:Y:S01]  /*6cc0*/  HADD2.F32 R75, -RZ, R80.H1_H1 ;  /* 0x30000050ff4b7230 */ /* 0x000fe20000004100 */
[----:B------:R-:W-:Y:S01]  /*6cd0*/  ISETP.NE.U32.AND P6, PT, R149, 0x1, PT ;  /* 0x000000019500780c */ /* 0x000fe20003fc5070 */
[----:B------:R-:W-:Y:S01]  /*6ce0*/  HADD2.F32 R74, -RZ, R81.H1_H1 ;  /* 0x30000051ff4a7230 */ /* 0x000fe20000004100 */
[----:B------:R-:W-:Y:S01]  /*6cf0*/  ISETP.NE.AND P0, PT, R163, RZ, PT ;  /* 0x000000ffa300720c */ /* 0x000fe20003f05270 */
[--C-:B------:R-:W-:Y:S01]  /*6d00*/  HADD2.F32 R77, -RZ, R99.reuse.H0_H0 ;  /* 0x20000063ff4d7230 */ /* 0x100fe20000004100 */
[----:B------:R-:W-:Y:S01]  /*6d10*/  SEL R100, R100, 0x10, !P6 ;  /* 0x0000001064647807 */ /* 0x000fe20007000000 */
[----:B------:R-:W-:Y:S01]  /*6d20*/  HADD2.F32 R76, -RZ, R99.H1_H1 ;  /* 0x30000063ff4c7230 */ /* 0x000fe20000004100 */
[----:B------:R-:W-:Y:S02]  /*6d30*/  BSSY.RECONVERGENT B0, `(.L_x_115) ;  /* 0x00000fb000007945 */ /* 0x000fe40003800200 */
[----:B------:R-:W-:Y:S01]  /*6d40*/  IADD3 R168, PT, PT, R87, R100, RZ ;  /* 0x0000006457a87210 */ /* 0x000fe20007ffe0ff */
[----:B------:R-:W2:Y:S01]  /*6d50*/  LDTM.x64 R4, tmem[UR4] ;  /* 0x00000004000479ee */ /* 0x000ea20008340000 */
[C---:B------:R-:W-:Y:S02]  /*6d60*/  IADD3 R169, PT, PT, R100.reuse, R165, RZ ;  /* 0x000000a564a97210 */ /* 0x040fe40007ffe0ff */
[C---:B------:R-:W-:Y:S02]  /*6d70*/  IADD3 R171, PT, PT, R100.reuse, R157, RZ ;  /* 0x0000009d64ab7210 */ /* 0x040fe40007ffe0ff */
[----:B------:R-:W-:Y:S01]  /*6d80*/  IADD3 R170, PT, PT, R100, R156, RZ ;  /* 0x0000009c64aa7210 */ /* 0x000fe20007ffe0ff */
[C---:B--2-4-:R-:W-:Y:S01]  /*6d90*/  FMUL R0, R70.reuse, R4 ;  /* 0x0000000446007220 */ /* 0x054fe20000400000 */
[C---:B------:R-:W-:Y:S01]  /*6da0*/  FMUL R2, R70.reuse, R5 ;  /* 0x0000000546027220 */ /* 0x040fe20000400000 */
[C---:B------:R-:W-:Y:S01]  /*6db0*/  FMUL R3, R70.reuse, R6 ;  /* 0x0000000646037220 */ /* 0x040fe20000400000 */
[C---:B------:R-:W-:Y:S01]  /*6dc0*/  FMUL R7, R70.reuse, R7 ;  /* 0x0000000746077220 */ /* 0x040fe20000400000 */
[C---:B------:R-:W-:Y:S01]  /*6dd0*/  FFMA R0, R73.reuse, R72, R0 ;  /* 0x0000004849007223 */ /* 0x040fe20000000000 */
[----:B------:R-:W-:Y:S02]  /*6de0*/  HADD2.F32 R72, -RZ, R81.H0_H0 ;  /* 0x20000051ff487230 */ /* 0x000fe40000004100 */
[C---:B------:R-:W-:Y:S01]  /*6df0*/  FFMA R2, R73.reuse, R75, R2 ;  /* 0x0000004b49027223 */ /* 0x040fe20000000002 */
[--C-:B------:R-:W-:Y:S02]  /*6e00*/  HADD2.F32 R75, -RZ, R82.reuse.H0_H0 ;  /* 0x20000052ff4b7230 */ /* 0x100fe40000004100 */
[C---:B------:R-:W-:Y:S01]  /*6e10*/  FMUL R4, R70.reuse, R8 ;  /* 0x0000000846047220 */ /* 0x040fe20000400000 */
[----:B------:R-:W-:Y:S01]  /*6e20*/  FMUL R5, R70, R9 ;  /* 0x0000000946057220 */ /* 0x000fe20000400000 */
[C---:B------:R-:W-:Y:S01]  /*6e30*/  FFMA R3, R73.reuse, R72, R3 ;  /* 0x0000004849037223 */ /* 0x040fe20000000003 */
[----:B------:R-:W-:Y:S01]  /*6e40*/  HADD2.F32 R72, -RZ, R82.H1_H1 ;  /* 0x30000052ff487230 */ /* 0x000fe20000004100 */
[----:B------:R-:W-:Y:S01]  /*6e50*/  F2FP.F16.F32.PACK_AB R92, R2, R0 ;  /* 0x00000000025c723e */ /* 0x000fe200000000ff */
[C---:B------:R-:W-:Y:S01]  /*6e60*/  FFMA R7, R73.reuse, R74, R7 ;  /* 0x0000004a49077223 */ /* 0x040fe20000000007 */
[C---:B------:R-:W-:Y:S01]  /*6e70*/  FFMA R4, R73.reuse, R75, R4 ;  /* 0x0000004b49047223 */ /* 0x040fe20000000004 */
[--C-:B------:R-:W-:Y:S02]  /*6e80*/  HADD2.F32 R74, -RZ, R83.reuse.H0_H0 ;  /* 0x20000053ff4a7230 */ /* 0x100fe40000004100 */
[----:B------:R-:W-:Y:S01]  /*6e90*/  FFMA R5, R73, R72, R5 ;  /* 0x0000004849057223 */ /* 0x000fe20000000005 */
[C---:B------:R-:W-:Y:S01]  /*6ea0*/  FMUL R6, R70.reuse, R10 ;  /* 0x0000000a46067220 */ /* 0x040fe20000400000 */
[----:B------:R-:W-:Y:S01]  /*6eb0*/  HADD2.F32 R72, -RZ, R83.H1_H1 ;  /* 0x30000053ff487230 */ /* 0x000fe20000004100 */
[----:B------:R-:W-:Y:S01]  /*6ec0*/  F2FP.F16.F32.PACK_AB R93, R7, R3 ;  /* 0x00000003075d723e */ /* 0x000fe200000000ff */
[C---:B------:R-:W-:Y:S01]  /*6ed0*/  FMUL R11, R70.reuse, R11 ;  /* 0x0000000b460b7220 */ /* 0x040fe20000400000 */
[----:B------:R-:W-:Y:S01]  /*6ee0*/  F2FP.F16.F32.PACK_AB R94, R5, R4 ;  /* 0x00000004055e723e */ /* 0x000fe200000000ff */
[C---:B------:R-:W-:Y:S01]  /*6ef0*/  FFMA R6, R73.reuse, R74, R6 ;  /* 0x0000004a49067223 */ /* 0x040fe20000000006 */
[C---:B------:R-:W-:Y:S01]  /*6f00*/  FMUL R8, R70.reuse, R12 ;  /* 0x0000000c46087220 */ /* 0x040fe20000400000 */
[----:B------:R-:W-:Y:S01]  /*6f10*/  FFMA R11, R73, R72, R11 ;  /* 0x00000048490b7223 */ /* 0x000fe2000000000b */
[--C-:B------:R-:W-:Y:S02]  /*6f20*/  HADD2.F32 R72, -RZ, R88.reuse.H0_H0 ;  /* 0x20000058ff487230 */ /* 0x100fe40000004100 */
[C---:B------:R-:W-:Y:S01]  /*6f30*/  FMUL R9, R70.reuse, R13 ;  /* 0x0000000d46097220 */ /* 0x040fe20000400000 */
[----:B------:R-:W-:Y:S02]  /*6f40*/  HADD2.F32 R74, -RZ, R88.H1_H1 ;  /* 0x30000058ff4a7230 */ /* 0x000fe40000004100 */
[C---:B------:R-:W-:Y:S01]  /*6f50*/  FMUL R10, R70.reuse, R14 ;  /* 0x0000000e460a7220 */ /* 0x040fe20000400000 */
[--C-:B------:R-:W-:Y:S01]  /*6f60*/  HADD2.F32 R75, -RZ, R89.reuse.H0_H0 ;  /* 0x20000059ff4b7230 */ /* 0x100fe20000004100 */
[----:B------:R-:W-:Y:S01]  /*6f70*/  F2FP.F16.F32.PACK_AB R95, R11, R6 ;  /* 0x000000060b5f723e */ /* 0x000fe200000000ff */
[C---:B------:R-:W-:Y:S01]  /*6f80*/  FFMA R8, R73.reuse, R72, R8 ;  /* 0x0000004849087223 */ /* 0x040fe20000000008 */
[----:B------:R-:W-:Y:S02]  /*6f90*/  HADD2.F32 R72, -RZ, R89.H1_H1 ;  /* 0x30000059ff487230 */ /* 0x000fe40000004100 */
[C---:B------:R-:W-:Y:S01]  /*6fa0*/  FFMA R9, R73.reuse, R74, R9 ;  /* 0x0000004a49097223 */ /* 0x040fe20000000009 */
[----:B------:R-:W-:Y:S01]  /*6fb0*/  FFMA R10, R73, R75, R10 ;  /* 0x0000004b490a7223 */ /* 0x000fe2000000000a */
[----:B------:R1:W-:Y:S01]  /*6fc0*/  STS.128 [R166+UR44+0x400], R92 ;  /* 0x0004005ca6007988 */ /* 0x0003e20008000c2c */
[C---:B------:R-:W-:Y:S01]  /*6fd0*/  FMUL R15, R70.reuse, R15 ;  /* 0x0000000f460f7220 */ /* 0x040fe20000400000 */
[--C-:B------:R-:W-:Y:S01]  /*6fe0*/  HADD2.F32 R75, -RZ, R90.reuse.H0_H0 ;  /* 0x2000005aff4b7230 */ /* 0x100fe20000004100 */
[----:B------:R-:W-:Y:S01]  /*6ff0*/  F2FP.F16.F32.PACK_AB R108, R9, R8 ;  /* 0x00000008096c723e */ /* 0x000fe200000000ff */
[----:B------:R-:W-:Y:S02]  /*7000*/  HADD2.F32 R74, -RZ, R90.H1_H1 ;  /* 0x3000005aff4a7230 */ /* 0x000fe40000004100 */
[----:B------:R-:W-:Y:S01]  /*7010*/  FFMA R15, R73, R72, R15 ;  /* 0x00000048490f7223 */ /* 0x000fe2000000000f */
[C---:B------:R-:W-:Y:S01]  /*7020*/  FMUL R12, R70.reuse, R16 ;  /* 0x00000010460c7220 */ /* 0x040fe20000400000 */
[C---:B------:R-:W-:Y:S01]  /*7030*/  FMUL R13, R70.reuse, R17 ;  /* 0x00000011460d7220 */ /* 0x040fe20000400000 */
[--C-:B------:R-:W-:Y:S02]  /*7040*/  HADD2.F32 R72, -RZ, R91.reuse.H0_H0 ;  /* 0x2000005bff487230 */ /* 0x100fe40000004100 */
[C---:B------:R-:W-:Y:S01]  /*7050*/  FMUL R14, R70.reuse, R18 ;  /* 0x00000012460e7220 */ /* 0x040fe20000400000 */
[----:B------:R-:W-:Y:S01]  /*7060*/  F2FP.F16.F32.PACK_AB R109, R15, R10 ;  /* 0x0000000a0f6d723e */ /* 0x000fe200000000ff */
[C---:B------:R-:W-:Y:S01]  /*7070*/  FFMA R12, R73.reuse, R75, R12 ;  /* 0x0000004b490c7223 */ /* 0x040fe2000000000c */
[C---:B------:R-:W-:Y:S01]  /*7080*/  FFMA R13, R73.reuse, R74, R13 ;  /* 0x0000004a490d7223 */ /* 0x040fe2000000000d */
[----:B------:R-:W-:Y:S01]  /*7090*/  FFMA R14, R73, R72, R14 ;  /* 0x00000048490e7223 */ /* 0x000fe2000000000e */
[----:B------:R-:W-:Y:S02]  /*70a0*/  HADD2.F32 R74, -RZ, R91.H1_H1 ;  /* 0x3000005bff4a7230 */ /* 0x000fe40000004100 */
[C---:B------:R-:W-:Y:S01]  /*70b0*/  FMUL R19, R70.reuse, R19 ;  /* 0x0000001346137220 */ /* 0x040fe20000400000 */
[--C-:B------:R-:W-:Y:S01]  /*70c0*/  HADD2.F32 R72, -RZ, R96.reuse.H0_H0 ;  /* 0x20000060ff487230 */ /* 0x100fe20000004100 */
[----:B------:R-:W-:Y:S01]  /*70d0*/  F2FP.F16.F32.PACK_AB R110, R13, R12 ;  /* 0x0000000c0d6e723e */ /* 0x000fe200000000ff */
[C---:B------:R-:W-:Y:S01]  /*70e0*/  FMUL R16, R70.reuse, R20 ;  /* 0x0000001446107220 */ /* 0x040fe20000400000 */
[C---:B------:R-:W-:Y:S01]  /*70f0*/  FFMA R19, R73.reuse, R74, R19 ;  /* 0x0000004a49137223 */ /* 0x040fe20000000013 */
[----:B------:R-:W-:Y:S02]  /*7100*/  HADD2.F32 R74, -RZ, R96.H1_H1 ;  /* 0x30000060ff4a7230 */ /* 0x000fe40000004100 */
[C---:B------:R-:W-:Y:S01]  /*7110*/  FMUL R17, R70.reuse, R21 ;  /* 0x0000001546117220 */ /* 0x040fe20000400000 */
[----:B------:R-:W-:Y:S01]  /*7120*/  FFMA R16, R73, R72, R16 ;  /* 0x0000004849107223 */ /* 0x000fe20000000010 */
[--C-:B------:R-:W-:Y:S01]  /*7130*/  HADD2.F32 R72, -RZ, R97.reuse.H0_H0 ;  /* 0x20000061ff487230 */ /* 0x100fe20000004100 */
[----:B------:R-:W-:Y:S01]  /*7140*/  F2FP.F16.F32.PACK_AB R111, R19, R14 ;  /* 0x0000000e136f723e */ /* 0x000fe200000000ff */
[----:B------:R-:W-:Y:S01]  /*7150*/  FFMA R17, R73, R74, R17 ;  /* 0x0000004a49117223 */ /* 0x000fe20000000011 */
[C---:B------:R-:W-:Y:S01]  /*7160*/  FMUL R18, R70.reuse, R22 ;  /* 0x0000001646127220 */ /* 0x040fe20000400000 */
[C---:B------:R-:W-:Y:S01]  /*7170*/  FMUL R23, R70.reuse, R23 ;  /* 0x0000001746177220 */ /* 0x040fe20000400000 */
[--C-:B------:R-:W-:Y:S01]  /*7180*/  HADD2.F32 R75, -RZ, R98.reuse.H0_H0 ;  /* 0x20000062ff4b7230 */ /* 0x100fe20000004100 */
[----:B------:R2:W-:Y:S01]  /*7190*/  STS.128 [R168+0x400], R108 ;  /* 0x0004006ca8007388 */ /* 0x0005e20000000c00 */
[----:B------:R-:W-:Y:S01]  /*71a0*/  F2FP.F16.F32.PACK_AB R116, R17, R16 ;  /* 0x000000101174723e */ /* 0x000fe200000000ff */
[C---:B------:R-:W-:Y:S01]  /*71b0*/  FFMA R18, R73.reuse, R72, R18 ;  /* 0x0000004849127223 */ /* 0x040fe20000000012 */
[----:B------:R-:W-:Y:S02]  /*71c0*/  HADD2.F32 R72, -RZ, R97.H1_H1 ;  /* 0x30000061ff487230 */ /* 0x000fe40000004100 */
[C---:B------:R-:W-:Y:S01]  /*71d0*/  FMUL R20, R70.reuse, R24 ;  /* 0x0000001846147220 */ /* 0x040fe20000400000 */
[----:B------:R-:W-:Y:S02]  /*71e0*/  HADD2.F32 R74, -RZ, R98.H1_H1 ;  /* 0x30000062ff4a7230 */ /* 0x000fe40000004100 */
[C---:B------:R-:W-:Y:S01]  /*71f0*/  FMUL R21, R70.reuse, R25 ;  /* 0x0000001946157220 */ /* 0x040fe20000400000 */
[C---:B------:R-:W-:Y:S01]  /*7200*/  FMUL R22, R70.reuse, R26 ;  /* 0x0000001a46167220 */ /* 0x040fe20000400000 */
[C---:B------:R-:W-:Y:S01]  /*7210*/  FFMA R23, R73.reuse, R72, R23 ;  /* 0x0000004849177223 */ /* 0x040fe20000000017 */
[C---:B------:R-:W-:Y:S01]  /*7220*/  FFMA R20, R73.reuse, R75, R20 ;  /* 0x0000004b49147223 */ /* 0x040fe20000000014 */
[C---:B------:R-:W-:Y:S01]  /*7230*/  FFMA R21, R73.reuse, R74, R21 ;  /* 0x0000004a49157223 */ /* 0x040fe20000000015 */
[----:B------:R-:W-:Y:S01]  /*7240*/  FFMA R22, R73, R77, R22 ;  /* 0x0000004d49167223 */ /* 0x000fe20000000016 */
[C---:B------:R-:W-:Y:S01]  /*7250*/  FMUL R27, R70.reuse, R27 ;  /* 0x0000001b461b7220 */ /* 0x040fe20000400000 */
[--C-:B------:R-:W-:Y:S01]  /*7260*/  HADD2.F32 R72, -RZ, R104.reuse.H0_H0 ;  /* 0x20000068ff487230 */ /* 0x100fe20000004100 */
[----:B------:R-:W-:Y:S01]  /*7270*/  F2FP.F16.F32.PACK_AB R117, R23, R18 ;  /* 0x000000121775723e */ /* 0x000fe200000000ff */
[C---:B------:R-:W-:Y:S01]  /*7280*/  FMUL R24, R70.reuse, R28 ;  /* 0x0000001c46187220 */ /* 0x040fe20000400000 */
[----:B------:R-:W-:Y:S01]  /*7290*/  F2FP.F16.F32.PACK_AB R118, R21, R20 ;  /* 0x000000141576723e */ /* 0x000fe200000000ff */
[C---:B------:R-:W-:Y:S01]  /*72a0*/  FFMA R27, R73.reuse, R76, R27 ;  /* 0x0000004c491b7223 */ /* 0x040fe2000000001b */
[----:B------:R-:W-:Y:S02]  /*72b0*/  HADD2.F32 R74, -RZ, R104.H1_H1 ;  /* 0x30000068ff4a7230 */ /* 0x000fe40000004100 */
[----:B------:R-:W-:Y:S01]  /*72c0*/  FFMA R24, R73, R72, R24 ;  /* 0x0000004849187223 */ /* 0x000fe20000000018 */
[C---:B------:R-:W-:Y:S01]  /*72d0*/  FMUL R25, R70.reuse, R29 ;  /* 0x0000001d46197220 */ /* 0x040fe20000400000 */
[--C-:B------:R-:W-:Y:S01]  /*72e0*/  HADD2.F32 R75, -RZ, R105.reuse.H0_H0 ;  /* 0x20000069ff4b7230 */ /* 0x100fe20000004100 */
[----:B------:R-:W-:Y:S01]  /*72f0*/  F2FP.F16.F32.PACK_AB R119, R27, R22 ;  /* 0x000000161b77723e */ /* 0x000fe200000000ff */
[C---:B------:R-:W-:Y:S01]  /*7300*/  FMUL R26, R70.reuse, R30 ;  /* 0x0000001e461a7220 */ /* 0x040fe20000400000 */
[----:B------:R-:W-:Y:S02]  /*7310*/  HADD2.F32 R72, -RZ, R105.H1_H1 ;  /* 0x30000069ff487230 */ /* 0x000fe40000004100 */
[C---:B------:R-:W-:Y:S01]  /*7320*/  FFMA R25, R73.reuse, R74, R25 ;  /* 0x0000004a49197223 */ /* 0x040fe20000000019 */
[C---:B------:R-:W-:Y:S01]  /*7330*/  FMUL R31, R70.reuse, R31 ;  /* 0x0000001f461f7220 */ /* 0x040fe20000400000 */
[----:B------:R3:W-:Y:S01]  /*7340*/  STS.128 [R165+0x400], R116 ;  /* 0x00040074a5007388 */ /* 0x0007e20000000c00 */
[----:B------:R-:W-:Y:S01]  /*7350*/  FFMA R26, R73, R75, R26 ;  /* 0x0000004b491a7223 */ /* 0x000fe2000000001a */
[--C-:B------:R-:W-:Y:S01]  /*7360*/  HADD2.F32 R75, -RZ, R106.reuse.H0_H0 ;  /* 0x2000006aff4b7230 */ /* 0x100fe20000004100 */
[----:B-1----:R-:W-:Y:S01]  /*7370*/  F2FP.F16.F32.PACK_AB R92, R25, R24 ;  /* 0x00000018195c723e */ /* 0x002fe200000000ff */
[----:B------:R-:W-:Y:S01]  /*7380*/  FFMA R31, R73, R72, R31 ;  /* 0x00000048491f7223 */ /* 0x000fe2000000001f */
[C---:B------:R-:W-:Y:S01]  /*7390*/  FMUL R28, R70.reuse, R32 ;  /* 0x00000020461c7220 */ /* 0x040fe20000400000 */
[----:B------:R-:W-:Y:S02]  /*73a0*/  HADD2.F32 R72, -RZ, R106.H1_H1 ;  /* 0x3000006aff487230 */ /* 0x000fe40000004100 */
[C---:B------:R-:W-:Y:S01]  /*73b0*/  FMUL R29, R70.reuse, R33 ;  /* 0x00000021461d7220 */ /* 0x040fe20000400000 */
[--C-:B------:R-:W-:Y:S01]  /*73c0*/  HADD2.F32 R77, -RZ, R107.reuse.H0_H0 ;  /* 0x2000006bff4d7230 */ /* 0x100fe20000004100 */
[----:B------:R-:W-:Y:S01]  /*73d0*/  F2FP.F16.F32.PACK_AB R93, R31, R26 ;  /* 0x0000001a1f5d723e */ /* 0x000fe200000000ff */
[C---:B------:R-:W-:Y:S01]  /*73e0*/  FFMA R28, R73.reuse, R75, R28 ;  /* 0x0000004b491c7223 */ /* 0x040fe2000000001c */
        /* <DEDUP_REMOVED lines=16> */
[----:B------:R-:W-:Y:S01]  /*74f0*/  HADD2.F32 R72, -RZ, R113.H1_H1 ;  /* 0x30000071ff487230 */ /* 0x000fe20000004100 */
[----:B------:R1:W-:Y:S01]  /*7500*/  STS.128 [R169+0x400], R92 ;  /* 0x0004005ca9007388 */ /* 0x0003e20000000c00 */
[C---:B------:R-:W-:Y:S01]  /*7510*/  FMUL R39, R70.reuse, R39 ;  /* 0x0000002746277220 */ /* 0x040fe20000400000 */
[----:B--2---:R-:W-:Y:S01]  /*7520*/  F2FP.F16.F32.PACK_AB R108, R33, R32 ;  /* 0x00000020216c723e */ /* 0x004fe200000000ff */
[C---:B------:R-:W-:Y:S01]  /*7530*/  FFMA R34, R73.reuse, R75, R34 ;  /* 0x0000004b49227223 */ /* 0x040fe20000000022 */
[--C-:B------:R-:W-:Y:S02]  /*7540*/  HADD2.F32 R75, -RZ, R114.reuse.H0_H0 ;  /* 0x20000072ff4b7230 */ /* 0x100fe40000004100 */
        /* <DEDUP_REMOVED lines=26> */
[----:B---3--:R-:W-:Y:S01]  /*76f0*/  F2FP.F16.F32.PACK_AB R116, R41, R40 ;  /* 0x000000282974723e */ /* 0x008fe200000000ff */
        /* <DEDUP_REMOVED lines=9> */
[C---:B------:R-:W-:Y:S01]  /*7790*/  FFMA R45, R73.reuse, R74, R45 ;  /* 0x0000004a492d7223 */ /* 0x040fe2000000002d */
[C---:B------:R-:W-:Y:S01]  /*77a0*/  FMUL R46, R70.reuse, R50 ;  /* 0x00000032462e7220 */ /* 0x040fe20000400000 */
[----:B------:R-:W-:Y:S02]  /*77b0*/  HADD2.F32 R72, -RZ, R123.H1_H1 ;  /* 0x3000007bff487230 */ /* 0x000fe40000004100 */
[C---:B------:R-:W-:Y:S01]  /*77c0*/  FMUL R51, R70.reuse, R51 ;  /* 0x0000003346337220 */ /* 0x040fe20000400000 */
[C---:B------:R-:W-:Y:S01]  /*77d0*/  FMUL R48, R70.reuse, R52 ;  /* 0x0000003446307220 */ /* 0x040fe20000400000 */
[C---:B------:R-:W-:Y:S01]  /*77e0*/  FFMA R46, R73.reuse, R75, R46 ;  /* 0x0000004b492e7223 */ /* 0x040fe2000000002e */
[--C-:B------:R-:W-:Y:S02]  /*77f0*/  HADD2.F32 R75, -RZ, R128.reuse.H0_H0 ;  /* 0x20000080ff4b7230 */ /* 0x100fe40000004100 */
[C---:B------:R-:W-:Y:S01]  /*7800*/  FFMA R51, R73.reuse, R72, R51 ;  /* 0x0000004849337223 */ /* 0x040fe20000000033 */
[----:B------:R-:W-:Y:S02]  /*7810*/  HADD2.F32 R74, -RZ, R128.H1_H1 ;  /* 0x30000080ff4a7230 */ /* 0x000fe40000004100 */
[C---:B------:R-:W-:Y:S01]  /*7820*/  FMUL R49, R70.reuse, R53 ;  /* 0x0000003546317220 */ /* 0x040fe20000400000 */
[--C-:B------:R-:W-:Y:S02]  /*7830*/  HADD2.F32 R77, -RZ, R129.reuse.H0_H0 ;  /* 0x20000081ff4d7230 */ /* 0x100fe40000004100 */
[C---:B------:R-:W-:Y:S01]  /*7840*/  FMUL R50, R70.reuse, R54 ;  /* 0x0000003646327220 */ /* 0x040fe20000400000 */
[----:B------:R-:W-:Y:S02]  /*7850*/  HADD2.F32 R72, -RZ, R129.H1_H1 ;  /* 0x30000081ff487230 */ /* 0x000fe40000004100 */
[C---:B------:R-:W-:Y:S01]  /*7860*/  FMUL R55, R70.reuse, R55 ;  /* 0x0000003746377220 */ /* 0x040fe20000400000 */
[C---:B------:R-:W-:Y:S01]  /*7870*/  FFMA R48, R73.reuse, R75, R48 ;  /* 0x0000004b49307223 */ /* 0x040fe20000000030 */
[C---:B------:R-:W-:Y:S01]  /*7880*/  FFMA R49, R73.reuse, R74, R49 ;  /* 0x0000004a49317223 */ /* 0x040fe20000000031 */
[C---:B------:R-:W-:Y:S01]  /*7890*/  FFMA R50, R73.reuse, R77, R50 ;  /* 0x0000004d49327223 */ /* 0x040fe20000000032 */
[C---:B------:R-:W-:Y:S01]  /*78a0*/  FFMA R55, R73.reuse, R72, R55 ;  /* 0x0000004849377223 */ /* 0x040fe20000000037 */
[--C-:B------:R-:W-:Y:S02]  /*78b0*/  HADD2.F32 R75, -RZ, R130.reuse.H0_H0 ;  /* 0x20000082ff4b7230 */ /* 0x100fe40000004100 */
[C---:B------:R-:W-:Y:S01]  /*78c0*/  FMUL R52, R70.reuse, R56 ;  /* 0x0000003846347220 */ /* 0x040fe20000400000 */
        /* <DEDUP_REMOVED lines=9> */
[----:B------:R-:W-:Y:S01]  /*7960*/  FFMA R59, R73, R74, R59 ;  /* 0x0000004a493b7223 */ /* 0x000fe2000000003b */
[--C-:B------:R-:W-:Y:S02]  /*7970*/  HADD2.F32 R72, -RZ, R136.reuse.H0_H0 ;  /* 0x20000088ff487230 */ /* 0x100fe40000004100 */
[C---:B------:R-:W-:Y:S01]  /*7980*/  FMUL R56, R70.reuse, R60 ;  /* 0x0000003c46387220 */ /* 0x040fe20000400000 */
[----:B------:R-:W-:Y:S02]  /*7990*/  HADD2.F32 R74, -RZ, R136.H1_H1 ;  /* 0x30000088ff4a7230 */ /* 0x000fe40000004100 */
[C---:B------:R-:W-:Y:S01]  /*79a0*/  FMUL R57, R70.reuse, R61 ;  /* 0x0000003d46397220 */ /* 0x040fe20000400000 */
[--C-:B------:R-:W-:Y:S02]  /*79b0*/  HADD2.F32 R75, -RZ, R137.reuse.H0_H0 ;  /* 0x20000089ff4b7230 */ /* 0x100fe40000004100 */
[C---:B------:R-:W-:Y:S01]  /*79c0*/  FMUL R58, R70.reuse, R62 ;  /* 0x0000003e463a7220 */ /* 0x040fe20000400000 */
[----:B------:R-:W-:Y:S01]  /*79d0*/  F2FP.F16.F32.PACK_AB R118, R45, R44 ;  /* 0x0000002c2d76723e */ /* 0x000fe200000000ff */
[----:B------:R-:W-:Y:S01]  /*79e0*/  FFMA R56, R73, R72, R56 ;  /* 0x0000004849387223 */ /* 0x000fe20000000038 */
[----:B------:R-:W-:Y:S01]  /*79f0*/  F2FP.F16.F32.PACK_AB R119, R51, R46 ;  /* 0x0000002e3377723e */ /* 0x000fe200000000ff */
[C---:B------:R-:W-:Y:S01]  /*7a00*/  FFMA R57, R73.reuse, R74, R57 ;  /* 0x0000004a49397223 */ /* 0x040fe20000000039 */
[C---:B------:R-:W-:Y:S01]  /*7a10*/  FFMA R58, R73.reuse, R75, R58 ;  /* 0x0000004b493a7223 */ /* 0x040fe2000000003a */
[----:B------:R-:W-:Y:S02]  /*7a20*/  HADD2.F32 R72, -RZ, R137.H1_H1 ;  /* 0x30000089ff487230 */ /* 0x000fe40000004100 */
[C---:B------:R-:W-:Y:S01]  /*7a30*/  FMUL R63, R70.reuse, R63 ;  /* 0x0000003f463f7220 */ /* 0x040fe20000400000 */
[----:B------:R1:W-:Y:S01]  /*7a40*/  STS.128 [R171+0x400], R116 ;  /* 0x00040074ab007388 */ /* 0x0003e20000000c00 */
[--C-:B------:R-:W-:Y:S02]  /*7a50*/  HADD2.F32 R75, -RZ, R138.reuse.H0_H0 ;  /* 0x2000008aff4b7230 */ /* 0x100fe40000004100 */
[C---:B------:R-:W-:Y:S01]  /*7a60*/  FMUL R60, R70.reuse, R64 ;  /* 0x00000040463c7220 */ /* 0x040fe20000400000 */
[----:B------:R-:W-:Y:S02]  /*7a70*/  HADD2.F32 R74, -RZ, R138.H1_H1 ;  /* 0x3000008aff4a7230 */ /* 0x000fe40000004100 */
[C---:B------:R-:W-:Y:S01]  /*7a80*/  FMUL R61, R70.reuse, R65 ;  /* 0x00000041463d7220 */ /* 0x040fe20000400000 */
[--C-:B------:R-:W-:Y:S02]  /*7a90*/  HADD2.F32 R77, -RZ, R139.reuse.H0_H0 ;  /* 0x2000008bff4d7230 */ /* 0x100fe40000004100 */
[C---:B------:R-:W-:Y:S01]  /*7aa0*/  FMUL R62, R70.reuse, R66 ;  /* 0x00000042463e7220 */ /* 0x040fe20000400000 */
[----:B------:R-:W-:Y:S02]  /*7ab0*/  HADD2.F32 R76, -RZ, R139.H1_H1 ;  /* 0x3000008bff4c7230 */ /* 0x000fe40000004100 */
[----:B------:R-:W-:Y:S01]  /*7ac0*/  FFMA R63, R73, R72, R63 ;  /* 0x00000048493f7223 */ /* 0x000fe2000000003f */
[----:B------:R-:W-:Y:S01]  /*7ad0*/  FMUL R67, R70, R67 ;  /* 0x0000004346437220 */ /* 0x000fe20000400000 */
[----:B------:R-:W-:Y:S01]  /*7ae0*/  F2FP.F16.F32.PACK_AB R124, R49, R48 ;  /* 0x00000030317c723e */ /* 0x000fe200000000ff */
[----:B------:R-:W-:Y:S01]  /*7af0*/  FFMA R60, R73, R75, R60 ;  /* 0x0000004b493c7223 */ /* 0x000fe2000000003c */
[----:B------:R-:W-:Y:S01]  /*7b00*/  F2FP.F16.F32.PACK_AB R125, R55, R50 ;  /* 0x00000032377d723e */ /* 0x000fe200000000ff */
[----:B------:R-:W-:Y:S01]  /*7b10*/  FFMA R61, R73, R74, R61 ;  /* 0x0000004a493d7223 */ /* 0x000fe2000000003d */
[----:B------:R-:W-:Y:S01]  /*7b20*/  F2FP.F16.F32.PACK_AB R126, R53, R52 ;  /* 0x00000034357e723e */ /* 0x000fe200000000ff */
[----:B------:R-:W-:Y:S01]  /*7b30*/  FFMA R62, R73, R77, R62 ;  /* 0x0000004d493e7223 */ /* 0x000fe2000000003e */
[----:B------:R-:W-:Y:S01]  /*7b40*/  F2FP.F16.F32.PACK_AB R127, R59, R54 ;  /* 0x000000363b7f723e */ /* 0x000fe200000000ff */
[----:B------:R-:W-:Y:S01]  /*7b50*/  FFMA R67, R73, R76, R67 ;  /* 0x0000004c49437223 */ /* 0x000fe20000000043 */
[----:B------:R-:W-:Y:S02]  /*7b60*/  F2FP.F16.F32.PACK_AB R132, R57, R56 ;  /* 0x000000383984723e */ /* 0x000fe400000000ff */
[----:B------:R-:W-:Y:S01]  /*7b70*/  F2FP.F16.F32.PACK_AB R133, R63, R58 ;  /* 0x0000003a3f85723e */ /* 0x000fe200000000ff */
[----:B------:R1:W-:Y:S01]  /*7b80*/  STS.128 [R156+0x400], R124 ;  /* 0x0004007c9c007388 */ /* 0x0003e20000000c00 */
[----:B------:R-:W-:Y:S02]  /*7b90*/  F2FP.F16.F32.PACK_AB R134, R61, R60 ;  /* 0x0000003c3d86723e */ /* 0x000fe400000000ff */
[----:B------:R-:W-:Y:S05]  /*7ba0*/  F2FP.F16.F32.PACK_AB R135, R67, R62 ;  /* 0x0000003e4387723e */ /* 0x000fea00000000ff */
[----:B------:R1:W-:Y:S01]  /*7bb0*/  STS.128 [R170+0x400], R132 ;  /* 0x00040084aa007388 */ /* 0x0003e20000000c00 */
[----:B------:R-:W-:Y:S01]  /*7bc0*/  @!PT LDS RZ, [RZ] ;  /* 0x00000000fffff984 */ /* 0x000fe20000000800 */
[----:B------:R-:W-:Y:S01]  /*7bd0*/  @!PT LDS RZ, [RZ] ;  /* 0x00000000fffff984 */ /* 0x000fe20000000800 */
[----:B------:R-:W-:Y:S01]  /*7be0*/  @!PT LDS RZ, [RZ] ;  /* 0x00000000fffff984 */ /* 0x000fe20000000800 */
[----:B------:R-:W-:Y:S01]  /*7bf0*/  @!PT LDS RZ, [RZ] ;  /* 0x00000000fffff984 */ /* 0x000fe20000000800 */
[----:B------:R2:W-:Y:S07]  /*7c00*/  MEMBAR.ALL.CTA ;  /* 0x0000000000007992 */ /* 0x0005ee0000008000 */
[----:B--2---:R-:W2:Y:S02]  /*7c10*/  FENCE.VIEW.ASYNC.S ;  /* 0x00000000000073c6 */ /* 0x004ea40000000000 */
[----:B--2---:R-:W-:Y:S06]  /*7c20*/  BAR.SYNC.DEFER_BLOCKING 0x1, 0x80 ;  /* 0x0042000000007b1d */ /* 0x004fec0000010000 */
[----:B------:R-:W-:Y:S05]  /*7c30*/  @P0 BRA `(.L_x_116) ;  /* 0x0000000000280947 */ /* 0x000fea0003800000 */
[----:B------:R-:W2:Y:S01]  /*7c40*/  LDCU.64 UR6, c[0x0][0x348] ;  /* 0x00006900ff0677ac */ /* 0x000ea20008000a00 */
[----:B------:R-:W-:Y:S01]  /*7c50*/  UIADD3 UR4, UPT, UPT, UR44, 0x400, URZ ;  /* 0x000004002c047890 */ /* 0x000fe2000fffe0ff */
[----:B------:R-:W-:Y:S05]  /*7c60*/  UMOV UR51, UR36 ;  /* 0x0000002400337c82 */ /* 0x000fea0008000000 */
[----:B------:R-:W-:Y:S04]  /*7c70*/  MOV R153, UR4 ;  /* 0x0000000400997c02 */ /* 0x000fe80008000f00 */
[----:B------:R-:W-:Y:S01]  /*7c80*/  R2UR UR48, R153 ;  /* 0x00000000993072ca */ /* 0x000fe200000e0000 */
[----:B--2---:R-:W-:Y:S04]  /*7c90*/  UIADD3 UR4, UP0, UPT, UR6, 0x680, URZ ;  /* 0x0000068006047890 */ /* 0x004fe8000ff1e0ff */
[----:B------:R-:W-:Y:S09]  /*7ca0*/  UIADD3.X UR5, UPT, UPT, URZ, UR7, URZ, UP0, !UPT ;  /* 0x00000007ff057290 */ /* 0x000ff200087fe4ff */
[----:B------:R2:W-:Y:S01]  /*7cb0*/  UTMASTG.3D [UR48], [UR4] ;  /* 0x00000030040073b5 */ /* 0x0005e20008010000 */
[----:B------:R0:W-:Y:S01]  /*7cc0*/  UTMACMDFLUSH ;  /* 0x00000000000079b7 */ /* 0x0001e20000000000 */
[----:B--2---:R-:W-:Y:S04]  /*7cd0*/  DEPBAR.LE SB0, 0x1 ;  /* 0x000080400000791a */ /* 0x004fe80000000000 */
.L_x_116:
[----:B------:R-:W-:Y:S05]  /*7ce0*/  BSYNC.RECONVERGENT B0 ;  /* 0x0000000000007941 */ /* 0x000fea0003800200 */
.L_x_115:
[----:B------:R-:W-:Y:S01]  /*7cf0*/  BAR.SYNC.DEFER_BLOCKING 0x1, 0x80 ;  /* 0x0042000000007b1d */ /* 0x000fe20000010000 */
[----:B------:R-:W-:Y:S01]  /*7d00*/  ISETP.NE.AND P1, PT, R164, RZ, PT ;  /* 0x000000ffa400720c */ /* 0x000fe20003f25270 */
[----:B------:R-:W-:Y:S01]  /*7d10*/  UISETP.NE.AND UP0, UPT, UR52, URZ, UPT ;  /* 0x000000ff3400728c */ /* 0x000fe2000bf05270 */
[----:B------:R-:W-:Y:S11]  /*7d20*/  LEA R3, R79, UR44, 0x3 ;  /* 0x0000002c4f037c11 */ /* 0x000ff6000f8e18ff */
[----:B------:R-:W-:Y:S01]  /*7d30*/  @P1 SHF.L.U32 R2, R160, 0x1f, RZ ;  /* 0x0000001fa0021819 */ /* 0x000fe200000006ff */
[----:B------:R-:W-:Y:S06]  /*7d40*/  BRA.U !UP0, `(.L_x_117) ;  /* 0x0000000108247547 */ /* 0x000fec000b800000 */
[----:B------:R-:W-:Y:S01]  /*7d50*/  IMAD.U32 R5, RZ, RZ, UR46 ;  /* 0x0000002eff057e24 */ /* 0x000fe2000f8e00ff */
[----:B------:R-:W-:Y:S01]  /*7d60*/  MOV R0, UR47 ;  /* 0x0000002f00007c02 */ /* 0x000fe20008000f00 */
[----:B------:R-:W-:Y:S03]  /*7d70*/  UIADD3 UR4, UPT, UPT, UR46, 0x1, URZ ;  /* 0x000000012e047890 */ /* 0x000fe6000fffe0ff */
[----:B------:R-:W-:Y:S01]  /*7d80*/  @P1 LEA R5, R5, UR44, 0x3 ;  /* 0x0000002c05051c11 */ /* 0x000fe2000f8e18ff */
[----:B------:R-:W-:Y:S04]  /*7d90*/  UISETP.NE.AND UP0, UPT, UR4, 0x4, UPT ;  /* 0x000000040400788c */ /* 0x000fe8000bf05270 */
[----:B------:R-:W-:Y:S01]  /*7da0*/  @P1 VIADD R5, R5, 0x70 ;  /* 0x0000007005051836 */ /* 0x000fe20000000000 */
[----:B------:R-:W-:Y:S04]  /*7db0*/  USEL UR46, UR4, URZ, UP0 ;  /* 0x000000ff042e7287 */ /* 0x000fe80008000000 */
[----:B------:R-:W-:Y:S04]  /*7dc0*/  @P1 PRMT R0, R0, 0x654, R5 ;  /* 0x0000065400001816 */ /* 0x000fe80000000005 */
[----:B------:R2:W-:Y:S04]  /*7dd0*/  @P1 SYNCS.ARRIVE.TRANS64.RED.A1T0 RZ, [R0+URZ], RZ ;  /* 0x000000ff00ff19a7 */ /* 0x0005e800081004ff */
.L_x_117:
[----:B------:R-:W3:Y:S01]  /*7de0*/  @P1 SYNCS.PHASECHK.TRANS64.TRYWAIT P0, [R3+URZ+0x50], R2 ;  /* 0x00005002030015a7 */ /* 0x000ee200080011ff */
[----:B------:R-:W-:Y:S01]  /*7df0*/  BSSY B1, `(.L_x_118) ;  /* 0x000001f000017945 */ /* 0x000fe20003800000 */
[----:B---3--:R-:W-:Y:S03]  /*7e00*/  @P1 SEL R85, RZ, 0x1, !P0 ;  /* 0x00000001ff551807 */ /* 0x008fe60004000000 */
[----:B------:R-:W-:Y:S05]  /*7e10*/  @!P1 BRA `(.L_x_119) ;  /* 0x0000000000709947 */ /* 0x000fea0003800000 */
[----:B------:R-:W-:Y:S01]  /*7e20*/  ISETP.NE.AND P1, PT, R86, RZ, PT ;  /* 0x000000ff5600720c */ /* 0x000fe20003f25270 */
[----:B------:R-:W-:Y:S01]  /*7e30*/  BSSY B0, `(.L_x_120) ;  /* 0x000000b000007945 */ /* 0x000fe20003800000 */
[----:B------:R-:W-:Y:S11]  /*7e40*/  ISETP.NE.AND P0, PT, R85, RZ, PT ;  /* 0x000000ff5500720c */ /* 0x000ff60003f05270 */
[----:B------:R-:W-:Y:S05]  /*7e50*/  @P1 IMAD R4, R79, 0x4000, R166 ;  /* 0x000040004f041824 */ /* 0x000fea00078e02a6 */
[----:B------:R-:W-:Y:S04]  /*7e60*/  @P1 IADD3 R9, PT, PT, R4, UR44, RZ ;  /* 0x0000002c04091c10 */ /* 0x000fe8000fffe0ff */
[----:B------:R-:W-:Y:S01]  /*7e70*/  @P1 IADD3 R7, PT, PT, R84, R9, RZ ;  /* 0x0000000954071210 */ /* 0x000fe20007ffe0ff */
[--C-:B------:R-:W-:Y:S02]  /*7e80*/  @P1 IMAD.IADD R5, R78, 0x1, R9.reuse ;  /* 0x000000014e051824 */ /* 0x100fe400078e0209 */
[----:B------:R-:W-:Y:S01]  /*7e90*/  @P1 IMAD.IADD R2, R100, 0x1, R9 ;  /* 0x0000000164021824 */ /* 0x000fe200078e0209 */
[----:B------:R-:W-:Y:S06]  /*7ea0*/  @P0 BRA `(.L_x_121) ;  /* 0x00000000000c0947 */ /* 0x000fec0003800000 */
[----:B--2---:R-:W-:Y:S04]  /*7eb0*/  SHF.L.U32 R0, R160, 0x1f, RZ ;  /* 0x0000001fa0007819 */ /* 0x004fe800000006ff */
[----:B------:R-:W2:Y:S02]  /*7ec0*/  SYNCS.PHASECHK.TRANS64.TRYWAIT P0, [R3+URZ+0x50], R0 ;  /* 0x00005000030075a7 */ /* 0x000ea400080011ff */
[----:B--2---:R-:W-:Y:S05]  /*7ed0*/  @!P0 BRA `(.L_x_122) ;  /* 0x0000004800888947 */ /* 0x004fea0003800000 */
.L_x_121:
[----:B------:R-:W-:Y:S05]  /*7ee0*/  BSYNC B0 ;  /* 0x0000000000007941 */ /* 0x000fea0003800000 */
.L_x_120:
[----:B------:R-:W-:Y:S01]  /*7ef0*/  ISETP.NE.AND P0, PT, R86, RZ, PT ;  /* 0x000000ff5600720c */ /* 0x000fe20003f05270 */
[----:B------:R-:W-:Y:S11]  /*7f00*/  VIADD R79, R79, 0x1 ;  /* 0x000000014f4f7836 */ /* 0x000ff60000000000 */
[----:B------:R-:W-:Y:S01]  /*7f10*/  @!UPT UIADD3 URZ, UPT, UPT, URZ, URZ, URZ ;  /* 0x000000fffffff290 */ /* 0x000fe2000fffe0ff */
[----:B------:R3:W4:Y:S01]  /*7f20*/  @P0 LDS.128 R80, [R4+UR44+0x400] ;  /* 0x0004002c04500984 */ /* 0x0007220008000c00 */
[--C-:B--2---:R-:W-:Y:S01]  /*7f30*/  @P0 IMAD.IADD R3, R84, 0x1, R5.reuse ;  /* 0x0000000154030824 */ /* 0x104fe200078e0205 */
[C---:B------:R-:W-:Y:S01]  /*7f40*/  @P0 IADD3 R0, PT, PT, R100.reuse, R7, RZ ;  /* 0x0000000764000210 */ /* 0x040fe20007ffe0ff */
[C---:B------:R-:W-:Y:S01]  /*7f50*/  @P0 IMAD.IADD R6, R100.reuse, 0x1, R5 ;  /* 0x0000000164060824 */ /* 0x040fe200078e0205 */
[----:B------:R3:W2:Y:S02]  /*7f60*/  @P0 LDS.128 R88, [R2+0x400] ;  /* 0x0004000002580984 */ /* 0x0006a40000000c00 */
[----:B------:R-:W-:Y:S02]  /*7f70*/  @P0 IADD3 R8, PT, PT, R100, R3, RZ ;  /* 0x0000000364080210 */ /* 0x000fe40007ffe0ff */
[----:B------:R3:W1:Y:S04]  /*7f80*/  @P0 LDS.128 R96, [R7+0x400] ;  /* 0x0004000007600984 */ /* 0x0006680000000c00 */
[----:B------:R3:W1:Y:S04]  /*7f90*/  @P0 LDS.128 R104, [R0+0x400] ;  /* 0x0004000000680984 */ /* 0x0006680000000c00 */
[----:B------:R3:W1:Y:S04]  /*7fa0*/  @P0 LDS.128 R112, [R5+0x400] ;  /* 0x0004000005700984 */ /* 0x0006680000000c00 */
[----:B------:R3:W1:Y:S04]  /*7fb0*/  @P0 LDS.128 R120, [R6+0x400] ;  /* 0x0004000006780984 */ /* 0x0006680000000c00 */
[----:B------:R3:W1:Y:S04]  /*7fc0*/  @P0 LDS.128 R128, [R3+0x400] ;  /* 0x0004000003800984 */ /* 0x0006680000000c00 */
[----:B------:R3:W1:Y:S02]  /*7fd0*/  @P0 LDS.128 R136, [R8+0x400] ;  /* 0x0004000008880984 */ /* 0x0006640000000c00 */
.L_x_119:
[----:B------:R-:W-:Y:S05]  /*7fe0*/  BSYNC B1 ;  /* 0x0000000000017941 */ /* 0x000fea0003800000 */
.L_x_118:
[----:B--23--:R-:W-:Y:S05]  /*7ff0*/  VIADD R0, R71, 0x40 ;  /* 0x0000004047007836 */ /* 0x00cfea0000000000 */
[----:B------:R-:W-:Y:S04]  /*8000*/  SHF.R.U32.HI R0, RZ, 0x15, R0 ;  /* 0x00000015ff007819 */ /* 0x000fe80000011600 */
[----:B------:R-:W-:Y:S11]  /*8010*/  LOP3.LUT P0, RZ, R0, 0x3, R151, 0x48, !PT ;  /* 0x0000000300ff7812 */ /* 0x000ff60007804897 */
[----:B------:R-:W-:Y:S02]  /*8020*/  @!UPT UIADD3 URZ, UPT, UPT, URZ, URZ, URZ ;  /* 0x000000fffffff290 */ /* 0x000fe4000fffe0ff */
[----:B------:R-:W-:Y:S05]  /*8030*/  @!P0 BRA `(.L_x_123) ;  /* 0x0000000000408947 */ /* 0x000fea0003800000 */
[----:B------:R-:W2:Y:S01]  /*8040*/  LDCU.64 UR8, c[0x4][0x70] ;  /* 0x01000e00ff0877ac */ /* 0x000ea20008000a00 */
[----:B------:R-:W-:Y:S01]  /*8050*/  MOV R3, 0x0 ;  /* 0x0000000000037802 */ /* 0x000fe20000000f00 */
[----:B------:R-:W-:Y:S02]  /*8060*/  HFMA2 R12, -RZ, RZ, 0, 5.9604644775390625e-08 ;  /* 0x00000001ff0c7431 */ /* 0x000fe400000001ff */
[----:B------:R-:W-:Y:S02]  /*8070*/  IMAD.MOV.U32 R8, RZ, RZ, 0x192 ;  /* 0x00000192ff087424 */ /* 0x000fe400078e00ff */
[----:B------:R-:W-:Y:S01]  /*8080*/  IMAD.MOV.U32 R13, RZ, RZ, RZ ;  /* 0x000000ffff0d7224 */ /* 0x000fe200078e00ff */
[----:B------:R-:W3:Y:S01]  /*8090*/  LDCU.64 UR6, c[0x4][0x78] ;  /* 0x01000f00ff0677ac */ /* 0x000ee20008000a00 */
[----:B------:R-:W1:Y:S01]  /*80a0*/  LDC.64 R2, c[0x4][R3] ;  /* 0x0100000003027b82 */ /* 0x000e620000000a00 */
[----:B------:R-:W5:Y:S01]  /*80b0*/  LDCU.64 UR4, c[0x4][0x10] ;  /* 0x01000200ff0477ac */ /* 0x000f620008000a00 */
[----:B--2---:R-:W-:Y:S01]  /*80c0*/  MOV R5, UR9 ;  /* 0x0000000900057c02 */ /* 0x004fe20008000f00 */
[----:B------:R-:W-:Y:S01]  /*80d0*/  IMAD.U32 R4, RZ, RZ, UR8 ;  /* 0x00000008ff047e24 */ /* 0x000fe2000f8e00ff */
[----:B---3--:R-:W-:Y:S01]  /*80e0*/  MOV R7, UR7 ;  /* 0x0000000700077c02 */ /* 0x008fe20008000f00 */
[----:B------:R-:W-:Y:S01]  /*80f0*/  IMAD.U32 R6, RZ, RZ, UR6 ;  /* 0x00000006ff067e24 */ /* 0x000fe2000f8e00ff */
[----:B-----5:R-:W-:Y:S01]  /*8100*/  MOV R11, UR5 ;  /* 0x00000005000b7c02 */ /* 0x020fe20008000f00 */
[----:B------:R-:W-:Y:S02]  /*8110*/  IMAD.U32 R10, RZ, RZ, UR4 ;  /* 0x00000004ff0a7e24 */ /* 0x000fe4000f8e00ff */
[----:B------:R-:W-:Y:S07]  /*8120*/  LEPC R20, `(.L_x_123) ;  /* 0x000000001014794e */ /* 0x000fee0000000000 */
[----:B-1--4-:R-:W-:Y:S05]  /*8130*/  CALL.ABS.NOINC R2 ;  /* 0x0000000002007343 */ /* 0x012fea0003c00000 */
.L_x_123:
[----:B------:R-:W-:Y:S05]  /*8140*/  WARPSYNC.ALL ;  /* 0x0000000000007948 */ /* 0x000fea0003800000 */
[----:B------:R-:W-:Y:S01]  /*8150*/  R2UR UR4, R71 ;  /* 0x00000000470472ca */ /* 0x000fe200000e0000 */
[--C-:B----4-:R-:W-:Y:S01]  /*8160*/  HADD2.F32 R72, -RZ, R80.reuse.H0_H0 ;  /* 0x20000050ff487230 */ /* 0x110fe20000004100 */
[----:B------:R-:W-:Y:S01]  /*8170*/  ISETP.NE.AND P6, PT, R164, RZ, PT ;  /* 0x000000ffa400720c */ /* 0x000fe20003fc5270 */
[----:B------:R-:W-:Y:S01]  /*8180*/  HADD2.F32 R75, -RZ, R80.H1_H1 ;  /* 0x30000050ff4b7230 */ /* 0x000fe20000004100 */
[----:B------:R-:W-:Y:S01]  /*8190*/  MOV R0, UR46 ;  /* 0x0000002e00007c02 */ /* 0x000fe20008000f00 */
[--C-:B------:R-:W-:Y:S01]  /*81a0*/  HADD2.F32 R74, -RZ, R81.reuse.H0_H0 ;  /* 0x20000051ff4a7230 */ /* 0x100fe20000004100 */
[----:B------:R-:W-:Y:S01]  /*81b0*/  MOV R77, UR47 ;  /* 0x0000002f004d7c02 */ /* 0x000fe20008000f00 */
[----:B------:R-:W-:Y:S01]  /*81c0*/  HADD2.F32 R76, -RZ, R81.H1_H1 ;  /* 0x30000051ff4c7230 */ /* 0x000fe20000004100 */
[----:B------:R-:W-:Y:S01]  /*81d0*/  ISETP.NE.AND P0, PT, R163, RZ, PT ;  /* 0x000000ffa300720c */ /* 0x000fe20003f05270 */
[----:B------:R-:W-:Y:S04]  /*81e0*/  BSSY.RECONVERGENT B0, `(.L_x_124) ;  /* 0x00000fd000007945 */ /* 0x000fe80003800200 */
[----:B------:R-:W2:Y:S02]  /*81f0*/  LDTM.x64 R4, tmem[UR4+0x40] ;  /* 0x00004004000479ee */ /* 0x000ea40008340000 */
[----:B------:R-:W-:Y:S04]  /*8200*/  @P6 LEA R0, R0, UR44, 0x3 ;  /* 0x0000002c00006c11 */ /* 0x000fe8000f8e18ff */
[----:B------:R-:W-:Y:S04]  /*8210*/  @P6 IADD3 R0, PT, PT, R0, 0x70, RZ ;  /* 0x0000007000006810 */ /* 0x000fe80007ffe0ff */
[----:B------:R-:W-:Y:S01]  /*8220*/  @P6 PRMT R77, R77, 0x654, R0 ;  /* 0x000006544d4d6816 */ /* 0x000fe20000000000 */
[C---:B--2---:R-:W-:Y:S01]  /*8230*/  FMUL R0, R70.reuse, R4 ;  /* 0x0000000446007220 */ /* 0x044fe20000400000 */
[C---:B------:R-:W-:Y:S01]  /*8240*/  FMUL R2, R70.reuse, R5 ;  /* 0x0000000546027220 */ /* 0x040fe20000400000 */
[C---:B------:R-:W-:Y:S01]  /*8250*/  FMUL R3, R70.reuse, R6 ;  /* 0x0000000646037220 */ /* 0x040fe20000400000 */
[C---:B------:R-:W-:Y:S01]  /*8260*/  FMUL R7, R70.reuse, R7 ;  /* 0x0000000746077220 */ /* 0x040fe20000400000 */
[C---:B------:R-:W-:Y:S01]  /*8270*/  FFMA R0, R73.reuse, R72, R0 ;  /* 0x0000004849007223 */ /* 0x040fe20000000000 */
[C---:B------:R-:W-:Y:S01]  /*8280*/  FFMA R2, R73.reuse, R75, R2 ;  /* 0x0000004b49027223 */ /* 0x040fe20000000002 */
[--C-:B------:R-:W-:Y:S02]  /*8290*/  HADD2.F32 R75, -RZ, R82.reuse.H0_H0 ;  /* 0x20000052ff4b7230 */ /* 0x100fe40000004100 */
[C---:B------:R-:W-:Y:S01]  /*82a0*/  FFMA R3, R73.reuse, R74, R3 ;  /* 0x0000004a49037223 */ /* 0x040fe20000000003 */
[----:B------:R-:W-:Y:S01]  /*82b0*/  FFMA R7, R73, R76, R7 ;  /* 0x0000004c49077223 */ /* 0x000fe20000000007 */
[----:B------:R-:W-:Y:S01]  /*82c0*/  FMUL R4, R70, R8 ;  /* 0x0000000846047220 */ /* 0x000fe20000400000 */
[----:B-1----:R-:W-:Y:S01]  /*82d0*/  F2FP.F16.F32.PACK_AB R92, R2, R0 ;  /* 0x00000000025c723e */ /* 0x002fe200000000ff */
[----:B------:R-:W-:Y:S02]  /*82e0*/  HADD2.F32 R72, -RZ, R82.H1_H1 ;  /* 0x30000052ff487230 */ /* 0x000fe40000004100 */
[C---:B------:R-:W-:Y:S01]  /*82f0*/  FMUL R5, R70.reuse, R9 ;  /* 0x0000000946057220 */ /* 0x040fe20000400000 */
[----:B------:R-:W-:Y:S01]  /*8300*/  F2FP.F16.F32.PACK_AB R93, R7, R3 ;  /* 0x00000003075d723e */ /* 0x000fe200000000ff */
        /* <DEDUP_REMOVED lines=19> */
[----:B------:R1:W-:Y:S01]  /*8440*/  STS.128 [R166+UR44+0x4400], R92 ;  /* 0x0044005ca6007988 */ /* 0x0003e20008000c2c */
        /* <DEDUP_REMOVED lines=8> */
[C---:B------:R-:W-:Y:S01]  /*84d0*/  FMUL R14, R70.reuse, R18 ;  /* 0x00000012460e7220 */ /* 0x040fe20000400000 */
[----:B------:R-:W-:Y:S01]  /*84e0*/  F2FP.F16.F32.PACK_AB R109, R15, R10 ;  /* 0x0000000a0f6d723e */ /* 0x000fe200000000ff */
[C---:B------:R-:W-:Y:S01]  /*84f0*/  FFMA R12, R73.reuse, R3, R12 ;  /* 0x00000003490c7223 */ /* 0x040fe2000000000c */
[--C-:B------:R-:W-:Y:S02]  /*8500*/  HADD2.F32 R3, -RZ, R91.reuse.H0_H0 ;  /* 0x2000005bff037230 */ /* 0x100fe40000004100 */
[C---:B------:R-:W-:Y:S01]  /*8510*/  FFMA R13, R73.reuse, R0, R13 ;  /* 0x00000000490d7223 */ /* 0x040fe2000000000d */
[----:B------:R-:W-:Y:S02]  /*8520*/  HADD2.F32 R2, -RZ, R91.H1_H1 ;  /* 0x3000005bff027230 */ /* 0x000fe40000004100 */
[C---:B------:R-:W-:Y:S01]  /*8530*/  FMUL R19, R70.reuse, R19 ;  /* 0x0000001346137220 */ /* 0x040fe20000400000 */
[--C-:B------:R-:W-:Y:S02]  /*8540*/  HADD2.F32 R75, -RZ, R96.reuse.H0_H0 ;  /* 0x20000060ff4b7230 */ /* 0x100fe40000004100 */
[----:B------:R-:W-:Y:S01]  /*8550*/  FFMA R14, R73, R3, R14 ;  /* 0x00000003490e7223 */ /* 0x000fe2000000000e */
[----:B------:R-:W-:Y:S01]  /*8560*/  F2FP.F16.F32.PACK_AB R110, R13, R12 ;  /* 0x0000000c0d6e723e */ /* 0x000fe200000000ff */
        /* <DEDUP_REMOVED lines=38> */
[C---:B------:R-:W-:Y:S01]  /*87d0*/  FMUL R31, R70.reuse, R31 ;  /* 0x0000001f461f7220 */ /* 0x040fe20000400000 */
[----:B------:R3:W-:Y:S01]  /*87e0*/  STS.128 [R165+0x4400], R116 ;  /* 0x00440074a5007388 */ /* 0x0007e20000000c00 */
[--C-:B------:R-:W-:Y:S02]  /*87f0*/  HADD2.F32 R3, -RZ, R106.reuse.H0_H0 ;  /* 0x2000006aff037230 */ /* 0x100fe40000004100 */
[----:B------:R-:W-:Y:S01]  /*8800*/  FFMA R26, R73, R0, R26 ;  /* 0x00000000491a7223 */ /* 0x000fe2000000001a */
[----:B------:R-:W-:Y:S01]  /*8810*/  HADD2.F32 R0, -RZ, R105.H1_H1 ;  /* 0x30000069ff007230 */ /* 0x000fe20000004100 */
[----:B------:R-:W-:Y:S01]  /*8820*/  F2FP.F16.F32.PACK_AB R124, R25, R24 ;  /* 0x00000018197c723e */ /* 0x000fe200000000ff */
[C---:B------:R-:W-:Y:S01]  /*8830*/  FMUL R28, R70.reuse, R32 ;  /* 0x00000020461c7220 */ /* 0x040fe20000400000 */
[----:B------:R-:W-:Y:S02]  /*8840*/  HADD2.F32 R2, -RZ, R106.H1_H1 ;  /* 0x3000006aff027230 */ /* 0x000fe40000004100 */
[C---:B------:R-:W-:Y:S01]  /*8850*/  FMUL R29, R70.reuse, R33 ;  /* 0x00000021461d7220 */ /* 0x040fe20000400000 */
[--C-:B------:R-:W-:Y:S02]  /*8860*/  HADD2.F32 R75, -RZ, R107.reuse.H0_H0 ;  /* 0x2000006bff4b7230 */ /* 0x100fe40000004100 */
[C---:B------:R-:W-:Y:S01]  /*8870*/  FFMA R31, R73.reuse, R0, R31 ;  /* 0x00000000491f7223 */ /* 0x040fe2000000001f */
[C---:B------:R-:W-:Y:S01]  /*8880*/  FFMA R28, R73.reuse, R3, R28 ;  /* 0x00000003491c7223 */ /* 0x040fe2000000001c */
[----:B------:R-:W-:Y:S01]  /*8890*/  FFMA R29, R73, R2, R29 ;  /* 0x00000002491d7223 */ /* 0x000fe2000000001d */
[C---:B------:R-:W-:Y:S01]  /*88a0*/  FMUL R30, R70.reuse, R34 ;  /* 0x00000022461e7220 */ /* 0x040fe20000400000 */
[----:B------:R-:W-:Y:S01]  /*88b0*/  HADD2.F32 R72, -RZ, R107.H1_H1 ;  /* 0x3000006bff487230 */ /* 0x000fe20000004100 */
[----:B------:R-:W-:Y:S01]  /*88c0*/  F2FP.F16.F32.PACK_AB R125, R31, R26 ;  /* 0x0000001a1f7d723e */ /* 0x000fe200000000ff */
        /* <DEDUP_REMOVED lines=16> */
[----:B-1----:R-:W-:Y:S01]  /*89d0*/  F2FP.F16.F32.PACK_AB R92, R33, R32 ;  /* 0x00000020215c723e */ /* 0x002fe200000000ff */
        /* <DEDUP_REMOVED lines=42> */
[--C-:B------:R-:W-:Y:S02]  /*8c80*/  HADD2.F32 R3, -RZ, R128.reuse.H0_H0 ;  /* 0x20000080ff037230 */ /* 0x100fe40000004100 */
[C---:B------:R-:W-:Y:S01]  /*8c90*/  FFMA R46, R73.reuse, R75, R46 ;  /* 0x0000004b492e7223 */ /* 0x040fe2000000002e */
[C---:B------:R-:W-:Y:S01]  /*8ca0*/  FMUL R48, R70.reuse, R52 ;  /* 0x0000003446307220 */ /* 0x040fe20000400000 */
        /* <DEDUP_REMOVED lines=17> */
[C---:B------:R-:W-:Y:S01]  /*8dc0*/  FFMA R52, R73.reuse, R0, R52 ;  /* 0x0000000049347223 */ /* 0x040fe20000000034 */
[C---:B------:R-:W-:Y:S01]  /*8dd0*/  FFMA R53, R73.reuse, R2, R53 ;  /* 0x0000000249357223 */ /* 0x040fe20000000035 */
[----:B------:R-:W-:Y:S02]  /*8de0*/  HADD2.F32 R0, -RZ, R131.H1_H1 ;  /* 0x30000083ff007230 */ /* 0x000fe40000004100 */
[----:B------:R-:W-:Y:S01]  /*8df0*/  FFMA R54, R73, R3, R54 ;  /* 0x0000000349367223 */ /* 0x000fe20000000036 */
[C---:B------:R-:W-:Y:S01]  /*8e00*/  FMUL R59, R70.reuse, R59 ;  /* 0x0000003b463b7220 */ /* 0x040fe20000400000 */
[--C-:B------:R-:W-:Y:S02]  /*8e10*/  HADD2.F32 R3, -RZ, R136.reuse.H0_H0 ;  /* 0x20000088ff037230 */ /* 0x100fe40000004100 */
[C---:B------:R-:W-:Y:S01]  /*8e20*/  FMUL R56, R70.reuse, R60 ;  /* 0x0000003c46387220 */ /* 0x040fe20000400000 */
[----:B------:R-:W-:Y:S02]  /*8e30*/  HADD2.F32 R2, -RZ, R136.H1_H1 ;  /* 0x30000088ff027230 */ /* 0x000fe40000004100 */
[C---:B------:R-:W-:Y:S01]  /*8e40*/  FMUL R57, R70.reuse, R61 ;  /* 0x0000003d46397220 */ /* 0x040fe20000400000 */
[--C-:B------:R-:W-:Y:S01]  /*8e50*/  HADD2.F32 R75, -RZ, R137.reuse.H0_H0 ;  /* 0x20000089ff4b7230 */ /* 0x100fe20000004100 */
[----:B------:R-:W-:Y:S01]  /*8e60*/  F2FP.F16.F32.PACK_AB R110, R45, R44 ;  /* 0x0000002c2d6e723e */ /* 0x000fe200000000ff */
[C---:B------:R-:W-:Y:S01]  /*8e70*/  FMUL R58, R70.reuse, R62 ;  /* 0x0000003e463a7220 */ /* 0x040fe20000400000 */
[----:B------:R-:W-:Y:S01]  /*8e80*/  F2FP.F16.F32.PACK_AB R111, R51, R46 ;  /* 0x0000002e336f723e */ /* 0x000fe200000000ff */
[C---:B------:R-:W-:Y:S01]  /*8e90*/  FFMA R59, R73.reuse, R0, R59 ;  /* 0x00000000493b7223 */ /* 0x040fe2000000003b */
[C---:B------:R-:W-:Y:S01]  /*8ea0*/  FFMA R56, R73.reuse, R3, R56 ;  /* 0x0000000349387223 */ /* 0x040fe20000000038 */
[----:B------:R-:W-:Y:S02]  /*8eb0*/  HADD2.F32 R0, -RZ, R137.H1_H1 ;  /* 0x30000089ff007230 */ /* 0x000fe40000004100 */
[C---:B------:R-:W-:Y:S01]  /*8ec0*/  FFMA R57, R73.reuse, R2, R57 ;  /* 0x0000000249397223 */ /* 0x040fe20000000039 */
[----:B------:R1:W-:Y:S01]  /*8ed0*/  STS.128 [R171+0x4400], R108 ;  /* 0x0044006cab007388 */ /* 0x0003e20000000c00 */
[C---:B------:R-:W-:Y:S01]  /*8ee0*/  FMUL R63, R70.reuse, R63 ;  /* 0x0000003f463f7220 */ /* 0x040fe20000400000 */
[--C-:B------:R-:W-:Y:S02]  /*8ef0*/  HADD2.F32 R3, -RZ, R138.reuse.H0_H0 ;  /* 0x2000008aff037230 */ /* 0x100fe40000004100 */
[C---:B------:R-:W-:Y:S01]  /*8f00*/  FFMA R58, R73.reuse, R75, R58 ;  /* 0x0000004b493a7223 */ /* 0x040fe2000000003a */
        /* <DEDUP_REMOVED lines=8> */
[----:B---3--:R-:W-:Y:S01]  /*8f90*/  F2FP.F16.F32.PACK_AB R116, R49, R48 ;  /* 0x000000303174723e */ /* 0x008fe200000000ff */
[----:B------:R-:W-:Y:S01]  /*8fa0*/  FFMA R60, R73, R3, R60 ;  /* 0x00000003493c7223 */ /* 0x000fe2000000003c */
[----:B------:R-:W-:Y:S01]  /*8fb0*/  F2FP.F16.F32.PACK_AB R117, R55, R50 ;  /* 0x000000323775723e */ /* 0x000fe200000000ff */
[----:B------:R-:W-:Y:S01]  /*8fc0*/  FFMA R61, R73, R2, R61 ;  /* 0x00000002493d7223 */ /* 0x000fe2000000003d */
[----:B------:R-:W-:Y:S01]  /*8fd0*/  F2FP.F16.F32.PACK_AB R118, R53, R52 ;  /* 0x000000343576723e */ /* 0x000fe200000000ff */
[----:B------:R-:W-:Y:S01]  /*8fe0*/  FFMA R62, R73, R75, R62 ;  /* 0x0000004b493e7223 */ /* 0x000fe2000000003e */
[----:B------:R-:W-:Y:S01]  /*8ff0*/  F2FP.F16.F32.PACK_AB R119, R59, R54 ;  /* 0x000000363b77723e */ /* 0x000fe200000000ff */
[----:B------:R-:W-:Y:S01]  /*9000*/  FFMA R67, R73, R72, R67 ;  /* 0x0000004849437223 */ /* 0x000fe20000000043 */
[----:B----4-:R-:W-:Y:S02]  /*9010*/  F2FP.F16.F32.PACK_AB R124, R57, R56 ;  /* 0x00000038397c723e */ /* 0x010fe400000000ff */
[----:B------:R-:W-:Y:S01]  /*9020*/  F2FP.F16.F32.PACK_AB R125, R63, R58 ;  /* 0x0000003a3f7d723e */ /* 0x000fe200000000ff */
[----:B------:R1:W-:Y:S01]  /*9030*/  STS.128 [R156+0x4400], R116 ;  /* 0x004400749c007388 */ /* 0x0003e20000000c00 */
[----:B------:R-:W-:Y:S02]  /*9040*/  F2FP.F16.F32.PACK_AB R126, R61, R60 ;  /* 0x0000003c3d7e723e */ /* 0x000fe400000000ff */
[----:B------:R-:W-:Y:S02]  /*9050*/  F2FP.F16.F32.PACK_AB R127, R67, R62 ;  /* 0x0000003e437f723e */ /* 0x000fe400000000ff */
[----:B------:R-:W-:Y:S02]  /*9060*/  LEA R0, R79, UR44, 0x3 ;  /* 0x0000002c4f007c11 */ /* 0x000fe4000f8e18ff */
[----:B------:R-:W-:Y:S01]  /*9070*/  @P6 SHF.L.U32 R3, R160, 0x1f, RZ ;  /* 0x0000001fa0036819 */ /* 0x000fe200000006ff */
        /* <DEDUP_REMOVED lines=10> */
[----:B------:R-:W-:Y:S02]  /*9120*/  UIADD3 UR9, UPT, UPT, UR49, 0x40, URZ ;  /* 0x0000004031097890 */ /* 0x000fe4000fffe0ff */
[----:B------:R-:W-:Y:S01]  /*9130*/  UIADD3 UR8, UPT, UPT, UR44, 0x4400, URZ ;  /* 0x000044002c087890 */ /* 0x000fe2000fffe0ff */
[----:B------:R-:W-:Y:S01]  /*9140*/  UMOV UR10, UR50 ;  /* 0x00000032000a7c82 */ /* 0x000fe20008000000 */
[----:B------:R-:W-:Y:S01]  /*9150*/  UMOV UR11, UR36 ;  /* 0x00000024000b7c82 */ /* 0x000fe20008000000 */
[----:B--2---:R-:W-:Y:S04]  /*9160*/  UIADD3 UR4, UP0, UPT, UR6, 0x680, URZ ;  /* 0x0000068006047890 */ /* 0x004fe8000ff1e0ff */
[----:B------:R-:W-:Y:S09]  /*9170*/  UIADD3.X UR5, UPT, UPT, URZ, UR7, URZ, UP0, !UPT ;  /* 0x00000007ff057290 */ /* 0x000ff200087fe4ff */
[----:B------:R2:W-:Y:S01]  /*9180*/  UTMASTG.3D [UR8], [UR4] ;  /* 0x00000008040073b5 */ /* 0x0005e20008010000 */
[----:B------:R0:W-:Y:S01]  /*9190*/  UTMACMDFLUSH ;  /* 0x00000000000079b7 */ /* 0x0001e20000000000 */
[----:B--2---:R-:W-:Y:S04]  /*91a0*/  DEPBAR.LE SB0, 0x1 ;  /* 0x000080400000791a */ /* 0x004fe80000000000 */
.L_x_125:
[----:B------:R-:W-:Y:S05]  /*91b0*/  BSYNC.RECONVERGENT B0 ;  /* 0x0000000000007941 */ /* 0x000fea0003800200 */
.L_x_124:
[----:B------:R-:W-:Y:S01]  /*91c0*/  BAR.SYNC.DEFER_BLOCKING 0x1, 0x80 ;  /* 0x0042000000007b1d */ /* 0x000fe20000010000 */
[----:B------:R-:W-:Y:S04]  /*91d0*/  UIADD3 UR4, UPT, UPT, UR46, 0x1, URZ ;  /* 0x000000012e047890 */ /* 0x000fe8000fffe0ff */
[----:B------:R-:W-:Y:S04]  /*91e0*/  UISETP.NE.AND UP0, UPT, UR4, 0x4, UPT ;  /* 0x000000040400788c */ /* 0x000fe8000bf05270 */
[----:B------:R-:W-:Y:S01]  /*91f0*/  USEL UR45, UR4, URZ, UP0 ;  /* 0x000000ff042d7287 */ /* 0x000fe20008000000 */
[----:B------:R2:W-:Y:S01]  /*9200*/  @P6 SYNCS.ARRIVE.TRANS64.RED.A1T0 RZ, [R77+URZ], RZ ;  /* 0x000000ff4dff69a7 */ /* 0x0005e200081004ff */
[----:B------:R-:W-:Y:S01]  /*9210*/  BSSY B1, `(.L_x_126) ;  /* 0x0000020000017945 */ /* 0x000fe20003800000 */
[----:B------:R-:W3:Y:S02]  /*9220*/  @P6 SYNCS.PHASECHK.TRANS64.TRYWAIT P0, [R0+URZ+0x50], R3 ;  /* 0x00005003000065a7 */ /* 0x000ee400080011ff */
[----:B---3--:R-:W-:Y:S01]  /*9230*/  @P6 SEL R85, RZ, 0x1, !P0 ;  /* 0x00000001ff556807 */ /* 0x008fe20004000000 */
[----:B--2---:R-:W-:Y:S06]  /*9240*/  @!P6 BRA `(.L_x_127) ;  /* 0x000000000070e947 */ /* 0x004fec0003800000 */
        /* <DEDUP_REMOVED lines=9> */
[----:B------:R-:W-:Y:S04]  /*92e0*/  SHF.L.U32 R7, R160, 0x1f, RZ ;  /* 0x0000001fa0077819 */ /* 0x000fe800000006ff */
[----:B------:R-:W2:Y:S02]  /*92f0*/  SYNCS.PHASECHK.TRANS64.TRYWAIT P0, [R0+URZ+0x50], R7 ;  /* 0x00005007000075a7 */ /* 0x000ea400080011ff */
[----:B--2---:R-:W-:Y:S05]  /*9300*/  @!P0 BRA `(.L_x_130) ;  /* 0x0000003400908947 */ /* 0x004fea0003800000 */
.L_x_129:
[----:B------:R-:W-:Y:S05]  /*9310*/  BSYNC B0 ;  /* 0x0000000000007941 */ /* 0x000fea0003800000 */
.L_x_128:
        /* <DEDUP_REMOVED lines=15> */
.L_x_127:
[----:B------:R-:W-:Y:S05]  /*9410*/  BSYNC B1 ;  /* 0x0000000000017941 */ /* 0x000fea0003800000 */
.L_x_126:
[----:B---3--:R-:W-:Y:S05]  /*9420*/  VIADD R0, R71, 0x80 ;  /* 0x0000008047007836 */ /* 0x008fea0000000000 */
[----:B------:R-:W-:Y:S04]  /*9430*/  SHF.R.U32.HI R0, RZ, 0x15, R0 ;  /* 0x00000015ff007819 */ /* 0x000fe80000011600 */
[----:B------:R-:W-:Y:S11]  /*9440*/  LOP3.LUT P0, RZ, R0, 0x3, R151, 0x48, !PT ;  /* 0x0000000300ff7812 */ /* 0x000ff60007804897 */
[----:B------:R-:W-:Y:S02]  /*9450*/  @!UPT UIADD3 URZ, UPT, UPT, URZ, URZ, URZ ;  /* 0x000000fffffff290 */ /* 0x000fe4000fffe0ff */
[----:B------:R-:W-:Y:S05]  /*9460*/  @!P0 BRA `(.L_x_131) ;  /* 0x0000000000408947 */ /* 0x000fea0003800000 */
[----:B------:R-:W3:Y:S01]  /*9470*/  LDCU.64 UR8, c[0x4][0x70] ;  /* 0x01000e00ff0877ac */ /* 0x000ee20008000a00 */
[----:B------:R-:W-:Y:S01]  /*9480*/  MOV R3, 0x0 ;  /* 0x0000000000037802 */ /* 0x000fe20000000f00 */
[----:B------:R-:W-:Y:S02]  /*9490*/  HFMA2 R12, -RZ, RZ, 0, 5.9604644775390625e-08 ;  /* 0x00000001ff0c7431 */ /* 0x000fe400000001ff */
[----:B------:R-:W-:Y:S02]  /*94a0*/  IMAD.MOV.U32 R8, RZ, RZ, 0x192 ;  /* 0x00000192ff087424 */ /* 0x000fe400078e00ff */
[----:B------:R-:W-:Y:S01]  /*94b0*/  IMAD.MOV.U32 R13, RZ, RZ, RZ ;  /* 0x000000ffff0d7224 */ /* 0x000fe200078e00ff */
[----:B------:R-:W5:Y:S01]  /*94c0*/  LDCU.64 UR6, c[0x4][0x78] ;  /* 0x01000f00ff0677ac */ /* 0x000f620008000a00 */
[----:B------:R-:W1:Y:S01]  /*94d0*/  LDC.64 R2, c[0x4][R3] ;  /* 0x0100000003027b82 */ /* 0x000e620000000a00 */
[----:B------:R-:W2:Y:S01]  /*94e0*/  LDCU.64 UR4, c[0x4][0x10] ;  /* 0x01000200ff0477ac */ /* 0x000ea20008000a00 */
[----:B---3--:R-:W-:Y:S01]  /*94f0*/  MOV R5, UR9 ;  /* 0x0000000900057c02 */ /* 0x008fe20008000f00 */
[----:B------:R-:W-:Y:S01]  /*9500*/  IMAD.U32 R4, RZ, RZ, UR8 ;  /* 0x00000008ff047e24 */ /* 0x000fe2000f8e00ff */
[----:B-----5:R-:W-:Y:S01]  /*9510*/  MOV R7, UR7 ;  /* 0x0000000700077c02 */ /* 0x020fe20008000f00 */
[----:B------:R-:W-:Y:S01]  /*9520*/  IMAD.U32 R6, RZ, RZ, UR6 ;  /* 0x00000006ff067e24 */ /* 0x000fe2000f8e00ff */
[----:B--2---:R-:W-:Y:S01]  /*9530*/  MOV R11, UR5 ;  /* 0x00000005000b7c02 */ /* 0x004fe20008000f00 */
[----:B------:R-:W-:Y:S02]  /*9540*/  IMAD.U32 R10, RZ, RZ, UR4 ;  /* 0x00000004ff0a7e24 */ /* 0x000fe4000f8e00ff */
[----:B------:R-:W-:Y:S07]  /*9550*/  LEPC R20, `(.L_x_131) ;  /* 0x000000001014794e */ /* 0x000fee0000000000 */
[----:B-1--4-:R-:W-:Y:S05]  /*9560*/  CALL.ABS.NOINC R2 ;  /* 0x0000000002007343 */ /* 0x012fea0003c00000 */
.L_x_131:
[----:B------:R-:W-:Y:S05]  /*9570*/  WARPSYNC.ALL ;  /* 0x0000000000007948 */ /* 0x000fea0003800000 */
[----:B------:R-:W-:Y:S01]  /*9580*/  R2UR UR4, R71 ;  /* 0x00000000470472ca */ /* 0x000fe200000e0000 */
[--C-:B----4-:R-:W-:Y:S01]  /*9590*/  HADD2.F32 R72, -RZ, R80.reuse.H0_H0 ;  /* 0x20000050ff487230 */ /* 0x110fe20000004100 */
[----:B------:R-:W-:Y:S01]  /*95a0*/  ISETP.NE.AND P6, PT, R164, RZ, PT ;  /* 0x000000ffa400720c */ /* 0x000fe20003fc5270 */
[----:B------:R-:W-:Y:S01]  /*95b0*/  HADD2.F32 R75, -RZ, R80.H1_H1 ;  /* 0x30000050ff4b7230 */ /* 0x000fe20000004100 */
[----:B------:R-:W-:Y:S01]  /*95c0*/  MOV R3, UR45 ;  /* 0x0000002d00037c02 */ /* 0x000fe20008000f00 */
[----:B------:R-:W-:Y:S01]  /*95d0*/  BSSY.RECONVERGENT B0, `(.L_x_132) ;  /* 0x0000101000007945 */ /* 0x000fe20003800200 */
[----:B------:R-:W-:Y:S02]  /*95e0*/  MOV R74, UR47 ;  /* 0x0000002f004a7c02 */ /* 0x000fe40008000f00 */
[----:B------:R-:W-:Y:S05]  /*95f0*/  ISETP.NE.AND P0, PT, R163, RZ, PT ;  /* 0x000000ffa300720c */ /* 0x000fea0003f05270 */
[----:B------:R-:W3:Y:S02]  /*9600*/  LDTM.x64 R4, tmem[UR4+0x80] ;  /* 0x00008004000479ee */ /* 0x000ee40008340000 */
[----:B------:R-:W-:Y:S04]  /*9610*/  @P6 LEA R3, R3, UR44, 0x3 ;  /* 0x0000002c03036c11 */ /* 0x000fe8000f8e18ff */
[----:B------:R-:W-:Y:S04]  /*9620*/  @P6 IADD3 R3, PT, PT, R3, 0x70, RZ ;  /* 0x0000007003036810 */ /* 0x000fe80007ffe0ff */
[----:B------:R-:W-:Y:S01]  /*9630*/  @P6 PRMT R74, R74, 0x654, R3 ;  /* 0x000006544a4a6816 */ /* 0x000fe20000000003 */
[C---:B---3--:R-:W-:Y:S01]  /*9640*/  FMUL R0, R70.reuse, R4 ;  /* 0x0000000446007220 */ /* 0x048fe20000400000 */
[C---:B------:R-:W-:Y:S01]  /*9650*/  FMUL R3, R70.reuse, R6 ;  /* 0x0000000646037220 */ /* 0x040fe20000400000 */
[C---:B------:R-:W-:Y:S01]  /*9660*/  FMUL R4, R70.reuse, R8 ;  /* 0x0000000846047220 */ /* 0x040fe20000400000 */
[C---:B------:R-:W-:Y:S01]  /*9670*/  FMUL R6, R70.reuse, R10 ;  /* 0x0000000a46067220 */ /* 0x040fe20000400000 */
[C---:B------:R-:W-:Y:S01]  /*9680*/  FFMA R0, R73.reuse, R72, R0 ;  /* 0x0000004849007223 */ /* 0x040fe20000000000 */
[C---:B------:R-:W-:Y:S01]  /*9690*/  FMUL R8, R70.reuse, R12 ;  /* 0x0000000c46087220 */ /* 0x040fe20000400000 */
        /* <DEDUP_REMOVED lines=38> */
[--C-:B------:R-:W-:Y:S02]  /*9900*/  HADD2.F32 R64, -RZ, R81.reuse.H0_H0 ;  /* 0x20000051ff407230 */ /* 0x100fe40000004100 */
[C---:B------:R-:W-:Y:S01]  /*9910*/  FMUL R49, R70.reuse, R53 ;  /* 0x0000003546317220 */ /* 0x040fe20000400000 */
[C---:B------:R-:W-:Y:S01]  /*9920*/  FMUL R62, R70.reuse, R66 ;  /* 0x00000042463e7220 */ /* 0x040fe20000400000 */
[----:B------:R-:W-:Y:S02]  /*9930*/  HADD2.F32 R66, -RZ, R81.H1_H1 ;  /* 0x30000051ff427230 */ /* 0x000fe40000004100 */
[C---:B------:R-:W-:Y:S01]  /*9940*/  FMUL R53, R70.reuse, R57 ;  /* 0x0000003946357220 */ /* 0x040fe20000400000 */
[C---:B------:R-:W-:Y:S01]  /*9950*/  FMUL R7, R70.reuse, R7 ;  /* 0x0000000746077220 */ /* 0x040fe20000400000 */
[C---:B------:R-:W-:Y:S01]  /*9960*/  FMUL R57, R70.reuse, R61 ;  /* 0x0000003d46397220 */ /* 0x040fe20000400000 */
[----:B------:R-:W-:Y:S01]  /*9970*/  FMUL R61, R70, R65 ;  /* 0x00000041463d7220 */ /* 0x000fe20000400000 */
[--C-:B------:R-:W-:Y:S02]  /*9980*/  HADD2.F32 R65, -RZ, R82.reuse.H0_H0 ;  /* 0x20000052ff417230 */ /* 0x100fe40000004100 */
[C---:B------:R-:W-:Y:S01]  /*9990*/  FFMA R2, R73.reuse, R75, R2 ;  /* 0x0000004b49027223 */ /* 0x040fe20000000002 */
[C---:B------:R-:W-:Y:S01]  /*99a0*/  FFMA R3, R73.reuse, R64, R3 ;  /* 0x0000004049037223 */ /* 0x040fe20000000003 */
[----:B------:R-:W-:Y:S02]  /*99b0*/  HADD2.F32 R64, -RZ, R82.H1_H1 ;  /* 0x30000052ff407230 */ /* 0x000fe40000004100 */
[C---:B------:R-:W-:Y:S01]  /*99c0*/  FFMA R7, R73.reuse, R66, R7 ;  /* 0x0000004249077223 */ /* 0x040fe20000000007 */
[----:B------:R-:W-:Y:S01]  /*99d0*/  FFMA R4, R73, R65, R4 ;  /* 0x0000004149047223 */ /* 0x000fe20000000004 */
[--C-:B------:R-:W-:Y:S01]  /*99e0*/  HADD2.F32 R65, -RZ, R83.reuse.H0_H0 ;  /* 0x20000053ff417230 */ /* 0x100fe20000004100 */
[----:B-1----:R-:W-:Y:S01]  /*99f0*/  F2FP.F16.F32.PACK_AB R92, R2, R0 ;  /* 0x00000000025c723e */ /* 0x002fe200000000ff */
[----:B------:R-:W-:Y:S01]  /*9a00*/  HADD2.F32 R0, -RZ, R83.H1_H1 ;  /* 0x30000053ff007230 */ /* 0x000fe20000004100 */
[----:B------:R-:W-:Y:S01]  /*9a10*/  F2FP.F16.F32.PACK_AB R93, R7, R3 ;  /* 0x00000003075d723e */ /* 0x000fe200000000ff */
[--C-:B--2---:R-:W-:Y:S02]  /*9a20*/  HADD2.F32 R3, -RZ, R88.reuse.H0_H0 ;  /* 0x20000058ff037230 */ /* 0x104fe40000004100 */
[C---:B------:R-:W-:Y:S01]  /*9a30*/  FMUL R11, R70.reuse, R11 ;  /* 0x0000000b460b7220 */ /* 0x040fe20000400000 */
[----:B------:R-:W-:Y:S02]  /*9a40*/  HADD2.F32 R2, -RZ, R88.H1_H1 ;  /* 0x30000058ff027230 */ /* 0x000fe40000004100 */
[C---:B------:R-:W-:Y:S01]  /*9a50*/  FFMA R5, R73.reuse, R64, R5 ;  /* 0x0000004049057223 */ /* 0x040fe20000000005 */
[C---:B------:R-:W-:Y:S01]  /*9a60*/  FFMA R6, R73.reuse, R65, R6 ;  /* 0x0000004149067223 */ /* 0x040fe20000000006 */
[C---:B------:R-:W-:Y:S01]  /*9a70*/  FFMA R11, R73.reuse, R0, R11 ;  /* 0x00000000490b7223 */ /* 0x040fe2000000000b */
[--C-:B------:R-:W-:Y:S02]  /*9a80*/  HADD2.F32 R0, -RZ, R89.reuse.H0_H0 ;  /* 0x20000059ff007230 */ /* 0x100fe40000004100 */
[C---:B------:R-:W-:Y:S01]  /*9a90*/  FFMA R8, R73.reuse, R3, R8 ;  /* 0x0000000349087223 */ /* 0x040fe20000000008 */
[--C-:B------:R-:W-:Y:S02]  /*9aa0*/  HADD2.F32 R3, -RZ, R90.reuse.H0_H0 ;  /* 0x2000005aff037230 */ /* 0x100fe40000004100 */
[C---:B------:R-:W-:Y:S01]  /*9ab0*/  FFMA R9, R73.reuse, R2, R9 ;  /* 0x0000000249097223 */ /* 0x040fe20000000009 */
[----:B------:R-:W-:Y:S02]  /*9ac0*/  HADD2.F32 R2, -RZ, R89.H1_H1 ;  /* 0x30000059ff027230 */ /* 0x000fe40000004100 */
[C---:B------:R-:W-:Y:S01]  /*9ad0*/  FMUL R15, R70.reuse, R15 ;  /* 0x0000000f460f7220 */ /* 0x040fe20000400000 */
[----:B------:R-:W-:Y:S01]  /*9ae0*/  FFMA R10, R73, R0, R10 ;  /* 0x00000000490a7223 */ /* 0x000fe2000000000a */
[----:B------:R-:W-:Y:S01]  /*9af0*/  HADD2.F32 R0, -RZ, R90.H1_H1 ;  /* 0x3000005aff007230 */ /* 0x000fe20000004100 */
[----:B------:R-:W-:Y:S01]  /*9b00*/  F2FP.F16.F32.PACK_AB R94, R5, R4 ;  /* 0x00000004055e723e */ /* 0x000fe200000000ff */
[--C-:B------:R-:W-:Y:S02]  /*9b10*/  HADD2.F32 R5, -RZ, R96.reuse.H0_H0 ;  /* 0x20000060ff057230 */ /* 0x100fe40000004100 */
[C---:B------:R-:W-:Y:S01]  /*9b20*/  FFMA R15, R73.reuse, R2, R15 ;  /* 0x00000002490f7223 */ /* 0x040fe2000000000f */
[--C-:B------:R-:W-:Y:S02]  /*9b30*/  HADD2.F32 R2, -RZ, R91.reuse.H1_H1 ;  /* 0x3000005bff027230 */ /* 0x100fe40000004100 */
[C---:B------:R-:W-:Y:S01]  /*9b40*/  FFMA R12, R73.reuse, R3, R12 ;  /* 0x00000003490c7223 */ /* 0x040fe2000000000c */
[----:B------:R-:W-:Y:S02]  /*9b50*/  HADD2.F32 R3, -RZ, R91.H0_H0 ;  /* 0x2000005bff037230 */ /* 0x000fe40000004100 */
[C---:B------:R-:W-:Y:S01]  /*9b60*/  FMUL R19, R70.reuse, R19 ;  /* 0x0000001346137220 */ /* 0x040fe20000400000 */
[----:B------:R-:W-:Y:S02]  /*9b70*/  HADD2.F32 R4, -RZ, R99.H1_H1 ;  /* 0x30000063ff047230 */ /* 0x000fe40000004100 */
[C---:B------:R-:W-:Y:S01]  /*9b80*/  FFMA R13, R73.reuse, R0, R13 ;  /* 0x00000000490d7223 */ /* 0x040fe2000000000d */
[----:B------:R-:W-:Y:S02]  /*9b90*/  HADD2.F32 R0, -RZ, R96.H1_H1 ;  /* 0x30000060ff007230 */ /* 0x000fe40000004100 */
[C---:B------:R-:W-:Y:S01]  /*9ba0*/  FFMA R14, R73.reuse, R3, R14 ;  /* 0x00000003490e7223 */ /* 0x040fe2000000000e */
[--C-:B------:R-:W-:Y:S02]  /*9bb0*/  HADD2.F32 R3, -RZ, R98.reuse.H0_H0 ;  /* 0x20000062ff037230 */ /* 0x100fe40000004100 */
[C---:B------:R-:W-:Y:S01]  /*9bc0*/  FFMA R19, R73.reuse, R2, R19 ;  /* 0x0000000249137223 */ /* 0x040fe20000000013 */
[----:B------:R-:W-:Y:S02]  /*9bd0*/  HADD2.F32 R2, -RZ, R97.H0_H0 ;  /* 0x20000061ff027230 */ /* 0x000fe40000004100 */
[C---:B------:R-:W-:Y:S01]  /*9be0*/  FFMA R16, R73.reuse, R5, R16 ;  /* 0x0000000549107223 */ /* 0x040fe20000000010 */
[----:B------:R-:W-:Y:S02]  /*9bf0*/  HADD2.F32 R5, -RZ, R99.H0_H0 ;  /* 0x20000063ff057230 */ /* 0x000fe40000004100 */
[C---:B------:R-:W-:Y:S01]  /*9c00*/  FFMA R17, R73.reuse, R0, R17 ;  /* 0x0000000049117223 */ /* 0x040fe20000000011 */
[----:B------:R-:W-:Y:S02]  /*9c10*/  HADD2.F32 R0, -RZ, R97.H1_H1 ;  /* 0x30000061ff007230 */ /* 0x000fe40000004100 */
[C---:B------:R-:W-:Y:S01]  /*9c20*/  FMUL R23, R70.reuse, R23 ;  /* 0x0000001746177220 */ /* 0x040fe20000400000 */
[C---:B------:R-:W-:Y:S01]  /*9c30*/  FFMA R18, R73.reuse, R2, R18 ;  /* 0x0000000249127223 */ /* 0x040fe20000000012 */
[----:B------:R-:W-:Y:S02]  /*9c40*/  HADD2.F32 R2, -RZ, R98.H1_H1 ;  /* 0x30000062ff027230 */ /* 0x000fe40000004100 */
[C---:B------:R-:W-:Y:S01]  /*9c50*/  FMUL R27, R70.reuse, R27 ;  /* 0x0000001b461b7220 */ /* 0x040fe20000400000 */
[C---:B------:R-:W-:Y:S01]  /*9c60*/  FFMA R23, R73.reuse, R0, R23 ;  /* 0x0000000049177223 */ /* 0x040fe20000000017 */
[----:B------:R-:W-:Y:S02]  /*9c70*/  HADD2.F32 R0, -RZ, R104.H0_H0 ;  /* 0x20000068ff007230 */ /* 0x000fe40000004100 */
[C---:B------:R-:W-:Y:S01]  /*9c80*/  FFMA R20, R73.reuse, R3, R20 ;  /* 0x0000000349147223 */ /* 0x040fe20000000014 */
[----:B------:R-:W-:Y:S02]  /*9c90*/  HADD2.F32 R3, -RZ, R106.H0_H0 ;  /* 0x2000006aff037230 */ /* 0x000fe40000004100 */
[C---:B------:R-:W-:Y:S01]  /*9ca0*/  FFMA R21, R73.reuse, R2, R21 ;  /* 0x0000000249157223 */ /* 0x040fe20000000015 */
[C---:B------:R-:W-:Y:S01]  /*9cb0*/  FFMA R22, R73.reuse, R5, R22 ;  /* 0x0000000549167223 */ /* 0x040fe20000000016 */
[C---:B------:R-:W-:Y:S01]  /*9cc0*/  FFMA R27, R73.reuse, R4, R27 ;  /* 0x00000004491b7223 */ /* 0x040fe2000000001b */
[C---:B------:R-:W-:Y:S01]  /*9cd0*/  FFMA R24, R73.reuse, R0, R24 ;  /* 0x0000000049187223 */ /* 0x040fe20000000018 */
[----:B------:R-:W-:Y:S02]  /*9ce0*/  HADD2.F32 R2, -RZ, R104.H1_H1 ;  /* 0x30000068ff027230 */ /* 0x000fe40000004100 */
[C---:B------:R-:W-:Y:S01]  /*9cf0*/  FMUL R31, R70.reuse, R31 ;  /* 0x0000001f461f7220 */ /* 0x040fe20000400000 */
[----:B------:R-:W-:Y:S02]  /*9d00*/  HADD2.F32 R0, -RZ, R105.H0_H0 ;  /* 0x20000069ff007230 */ /* 0x000fe40000004100 */
[C---:B------:R-:W-:Y:S01]  /*9d10*/  FMUL R35, R70.reuse, R35 ;  /* 0x0000002346237220 */ /* 0x040fe20000400000 */
[----:B------:R-:W-:Y:S02]  /*9d20*/  HADD2.F32 R5, -RZ, R107.H0_H0 ;  /* 0x2000006bff057230 */ /* 0x000fe40000004100 */
[C---:B------:R-:W-:Y:S01]  /*9d30*/  FFMA R25, R73.reuse, R2, R25 ;  /* 0x0000000249197223 */ /* 0x040fe20000000019 */
[----:B------:R-:W-:Y:S02]  /*9d40*/  HADD2.F32 R2, -RZ, R106.H1_H1 ;  /* 0x3000006aff027230 */ /* 0x000fe40000004100 */
[----:B------:R-:W-:Y:S01]  /*9d50*/  FFMA R26, R73, R0, R26 ;  /* 0x00000000491a7223 */ /* 0x000fe2000000001a */
[----:B------:R-:W-:Y:S02]  /*9d60*/  HADD2.F32 R0, -RZ, R105.H1_H1 ;  /* 0x30000069ff007230 */ /* 0x000fe40000004100 */
[C---:B------:R-:W-:Y:S01]  /*9d70*/  FMUL R39, R70.reuse, R39 ;  /* 0x0000002746277220 */ /* 0x040fe20000400000 */
[----:B------:R-:W-:Y:S01]  /*9d80*/  HADD2.F32 R4, -RZ, R107.H1_H1 ;  /* 0x3000006bff047230 */ /* 0x000fe20000004100 */
[----:B------:R-:W-:Y:S01]  /*9d90*/  F2FP.F16.F32.PACK_AB R95, R11, R6 ;  /* 0x000000060b5f723e */ /* 0x000fe200000000ff */
[C---:B------:R-:W-:Y:S01]  /*9da0*/  FMUL R43, R70.reuse, R43 ;  /* 0x0000002b462b7220 */ /* 0x040fe20000400000 */
[C---:B------:R-:W-:Y:S01]  /*9db0*/  FFMA R31, R73.reuse, R0, R31 ;  /* 0x00000000491f7223 */ /* 0x040fe2000000001f */
[--C-:B------:R-:W-:Y:S02]  /*9dc0*/  HADD2.F32 R0, -RZ, R112.reuse.H0_H0 ;  /* 0x20000070ff007230 */ /* 0x100fe40000004100 */
[C---:B------:R-:W-:Y:S01]  /*9dd0*/  FFMA R28, R73.reuse, R3, R28 ;  /* 0x00000003491c7223 */ /* 0x040fe2000000001c */
[----:B------:R1:W-:Y:S01]  /*9de0*/  STS.128 [R166+UR44+0x8400], R92 ;  /* 0x0084005ca6007988 */ /* 0x0003e20008000c2c */
[C---:B------:R-:W-:Y:S01]  /*9df0*/  FFMA R29, R73.reuse, R2, R29 ;  /* 0x00000002491d7223 */ /* 0x040fe2000000001d */
[C---:B------:R-:W-:Y:S01]  /*9e00*/  FFMA R30, R73.reuse, R5, R30 ;  /* 0x00000005491e7223 */ /* 0x040fe2000000001e */
[C---:B------:R-:W-:Y:S01]  /*9e10*/  FFMA R35, R73.reuse, R4, R35 ;  /* 0x0000000449237223 */ /* 0x040fe20000000023 */
[----:B------:R-:W-:Y:S02]  /*9e20*/  HADD2.F32 R2, -RZ, R112.H1_H1 ;  /* 0x30000070ff027230 */ /* 0x000fe40000004100 */
[----:B------:R-:W-:Y:S01]  /*9e30*/  FFMA R32, R73, R0, R32 ;  /* 0x0000000049207223 */ /* 0x000fe20000000020 */
[--C-:B------:R-:W-:Y:S01]  /*9e40*/  HADD2.F32 R3, -RZ, R113.reuse.H0_H0 ;  /* 0x20000071ff037230 */ /* 0x100fe20000004100 */
[----:B------:R-:W-:Y:S01]  /*9e50*/  F2FP.F16.F32.PACK_AB R8, R9, R8 ;  /* 0x000000080908723e */ /* 0x000fe200000000ff */
[----:B------:R-:W-:Y:S02]  /*9e60*/  HADD2.F32 R0, -RZ, R113.H1_H1 ;  /* 0x30000071ff007230 */ /* 0x000fe40000004100 */
[C---:B------:R-:W-:Y:S01]  /*9e70*/  FFMA R33, R73.reuse, R2, R33 ;  /* 0x0000000249217223 */ /* 0x040fe20000000021 */
[--C-:B------:R-:W-:Y:S02]  /*9e80*/  HADD2.F32 R5, -RZ, R115.reuse.H0_H0 ;  /* 0x20000073ff057230 */ /* 0x100fe40000004100 */
[C---:B------:R-:W-:Y:S01]  /*9e90*/  FFMA R34, R73.reuse, R3, R34 ;  /* 0x0000000349227223 */ /* 0x040fe20000000022 */
[--C-:B------:R-:W-:Y:S02]  /*9ea0*/  HADD2.F32 R3, -RZ, R114.reuse.H0_H0 ;  /* 0x20000072ff037230 */ /* 0x100fe40000004100 */
[----:B------:R-:W-:Y:S01]  /*9eb0*/  FFMA R39, R73, R0, R39 ;  /* 0x0000000049277223 */ /* 0x000fe20000000027 */
[----:B------:R-:W-:Y:S01]  /*9ec0*/  HADD2.F32 R0, -RZ, R114.H1_H1 ;  /* 0x30000072ff007230 */ /* 0x000fe20000004100 */
[----:B------:R-:W-:Y:S01]  /*9ed0*/  F2FP.F16.F32.PACK_AB R9, R15, R10 ;  /* 0x0000000a0f09723e */ /* 0x000fe200000000ff */
[----:B------:R-:W-:Y:S02]  /*9ee0*/  HADD2.F32 R2, -RZ, R115.H1_H1 ;  /* 0x30000073ff027230 */ /* 0x000fe40000004100 */
[C---:B------:R-:W-:Y:S01]  /*9ef0*/  FFMA R36, R73.reuse, R3, R36 ;  /* 0x0000000349247223 */ /* 0x040fe20000000024 */
[--C-:B------:R-:W-:Y:S02]  /*9f00*/  HADD2.F32 R3, -RZ, R121.reuse.H0_H0 ;  /* 0x20000079ff037230 */ /* 0x100fe40000004100 */
[C---:B------:R-:W-:Y:S01]  /*9f10*/  FFMA R37, R73.reuse, R0, R37 ;  /* 0x0000000049257223 */ /* 0x040fe20000000025 */
[C---:B------:R-:W-:Y:S01]  /*9f20*/  FFMA R38, R73.reuse, R5, R38 ;  /* 0x0000000549267223 */ /* 0x040fe20000000026 */
[--C-:B------:R-:W-:Y:S02]  /*9f30*/  HADD2.F32 R0, -RZ, R120.reuse.H0_H0 ;  /* 0x20000078ff007230 */ /* 0x100fe40000004100 */
[----:B------:R-:W-:Y:S01]  /*9f40*/  FFMA R43, R73, R2, R43 ;  /* 0x00000002492b7223 */ /* 0x000fe2000000002b */
[----:B------:R-:W-:Y:S01]  /*9f50*/  HADD2.F32 R2, -RZ, R120.H1_H1 ;  /* 0x30000078ff027230 */ /* 0x000fe20000004100 */
[----:B------:R-:W-:Y:S01]  /*9f60*/  F2FP.F16.F32.PACK_AB R10, R13, R12 ;  /* 0x0000000c0d0a723e */ /* 0x000fe200000000ff */
[C---:B------:R-:W-:Y:S01]  /*9f70*/  FMUL R47, R70.reuse, R47 ;  /* 0x0000002f462f7220 */ /* 0x040fe20000400000 */
[----:B------:R-:W-:Y:S01]  /*9f80*/  F2FP.F16.F32.PACK_AB R11, R19, R14 ;  /* 0x0000000e130b723e */ /* 0x000fe200000000ff */
[C---:B------:R-:W-:Y:S01]  /*9f90*/  FFMA R40, R73.reuse, R0, R40 ;  /* 0x0000000049287223 */ /* 0x040fe20000000028 */
[----:B------:R-:W-:Y:S02]  /*9fa0*/  HADD2.F32 R0, -RZ, R121.H1_H1 ;  /* 0x30000079ff007230 */ /* 0x000fe40000004100 */
[C---:B------:R-:W-:Y:S01]  /*9fb0*/  FFMA R41, R73.reuse, R2, R41 ;  /* 0x0000000249297223 */ /* 0x040fe20000000029 */
[----:B------:R-:W-:Y:S01]  /*9fc0*/  FFMA R42, R73, R3, R42 ;  /* 0x00000003492a7223 */ /* 0x000fe2000000002a */
[----:B------:R1:W-:Y:S01]  /*9fd0*/  STS.128 [R168+0x8400], R8 ;  /* 0x00840008a8007388 */ /* 0x0003e20000000c00 */
[--C-:B------:R-:W-:Y:S01]  /*9fe0*/  HADD2.F32 R3, -RZ, R122.reuse.H0_H0 ;  /* 0x2000007aff037230 */ /* 0x100fe20000004100 */
[----:B------:R-:W-:Y:S01]  /*9ff0*/  F2FP.F16.F32.PACK_AB R16, R17, R16 ;  /* 0x000000101110723e */ /* 0x000fe200000000ff */
[----:B------:R-:W-:Y:S01]  /*a000*/  HADD2.F32 R2, -RZ, R122.H1_H1 ;  /* 0x3000007aff027230 */ /* 0x000fe20000004100 */
[----:B------:R-:W-:Y:S01]  /*a010*/  F2FP.F16.F32.PACK_AB R17, R23, R18 ;  /* 0x000000121711723e */ /* 0x000fe200000000ff */
[----:B------:R-:W-:Y:S01]  /*a020*/  FFMA R47, R73, R0, R47 ;  /* 0x00000000492f7223 */ /* 0x000fe2000000002f */
[--C-:B------:R-:W-:Y:S01]  /*a030*/  HADD2.F32 R5, -RZ, R123.reuse.H0_H0 ;  /* 0x2000007bff057230 */ /* 0x100fe20000004100 */
[----:B------:R-:W-:Y:S01]  /*a040*/  F2FP.F16.F32.PACK_AB R18, R21, R20 ;  /* 0x000000141512723e */ /* 0x000fe200000000ff */
[----:B------:R-:W-:Y:S01]  /*a050*/  HADD2.F32 R0, -RZ, R123.H1_H1 ;  /* 0x3000007bff007230 */ /* 0x000fe20000004100 */
[----:B------:R-:W-:Y:S01]  /*a060*/  F2FP.F16.F32.PACK_AB R19, R27, R22 ;  /* 0x000000161b13723e */ /* 0x000fe200000000ff */
[C---:B------:R-:W-:Y:S01]  /*a070*/  FMUL R51, R70.reuse, R51 ;  /* 0x0000003346337220 */ /* 0x040fe20000400000 */
[C---:B------:R-:W-:Y:S01]  /*a080*/  FFMA R44, R73.reuse, R3, R44 ;  /* 0x00000003492c7223 */ /* 0x040fe2000000002c */
[C---:B------:R-:W-:Y:S01]  /*a090*/  FFMA R45, R73.reuse, R2, R45 ;  /* 0x00000002492d7223 */ /* 0x040fe2000000002d */
[C---:B------:R-:W-:Y:S01]  /*a0a0*/  FFMA R46, R73.reuse, R5, R46 ;  /* 0x00000005492e7223 */ /* 0x040fe2000000002e */
[----:B------:R1:W-:Y:S01]  /*a0b0*/  STS.128 [R165+0x8400], R16 ;  /* 0x00840010a5007388 */ /* 0x0003e20000000c00 */
[----:B------:R-:W-:Y:S01]  /*a0c0*/  FFMA R51, R73, R0, R51 ;  /* 0x0000000049337223 */ /* 0x000fe20000000033 */
[--C-:B------:R-:W-:Y:S01]  /*a0d0*/  HADD2.F32 R3, -RZ, R128.reuse.H0_H0 ;  /* 0x20000080ff037230 */ /* 0x100fe20000004100 */
[----:B------:R-:W-:Y:S01]  /*a0e0*/  F2FP.F16.F32.PACK_AB R24, R25, R24 ;  /* 0x000000181918723e */ /* 0x000fe200000000ff */
[----:B------:R-:W-:Y:S01]  /*a0f0*/  HADD2.F32 R0, -RZ, R128.H1_H1 ;  /* 0x30000080ff007230 */ /* 0x000fe20000004100 */
[----:B------:R-:W-:Y:S01]  /*a100*/  F2FP.F16.F32.PACK_AB R25, R31, R26 ;  /* 0x0000001a1f19723e */ /* 0x000fe200000000ff */
        /* <DEDUP_REMOVED lines=16> */
[----:B------:R-:W-:Y:S01]  /*a210*/  FFMA R52, R73, R0, R52 ;  /* 0x0000000049347223 */ /* 0x000fe20000000034 */
[----:B------:R-:W-:Y:S01]  /*a220*/  F2FP.F16.F32.PACK_AB R35, R43, R38 ;  /* 0x000000262b23723e */ /* 0x000fe200000000ff */
[C---:B------:R-:W-:Y:S01]  /*a230*/  FFMA R53, R73.reuse, R2, R53 ;  /* 0x0000000249357223 */ /* 0x040fe20000000035 */
[----:B------:R-:W-:Y:S01]  /*a240*/  FFMA R54, R73, R3, R54 ;  /* 0x0000000349367223 */ /* 0x000fe20000000036 */
[----:B------:R-:W-:Y:S01]  /*a250*/  HADD2.F32 R0, -RZ, R131.H1_H1 ;  /* 0x30000083ff007230 */ /* 0x000fe20000004100 */
[----:B------:R-:W-:Y:S01]  /*a260*/  F2FP.F16.F32.PACK_AB R40, R41, R40 ;  /* 0x000000282928723e */ /* 0x000fe200000000ff */
[----:B------:R1:W-:Y:S01]  /*a270*/  STS.128 [R157+0x8400], R32 ;  /* 0x008400209d007388 */ /* 0x0003e20000000c00 */
[C---:B------:R-:W-:Y:S01]  /*a280*/  FMUL R59, R70.reuse, R59 ;  /* 0x0000003b463b7220 */ /* 0x040fe20000400000 */
[--C-:B------:R-:W-:Y:S01]  /*a290*/  HADD2.F32 R3, -RZ, R136.reuse.H0_H0 ;  /* 0x20000088ff037230 */ /* 0x100fe20000004100 */
[----:B------:R-:W-:Y:S01]  /*a2a0*/  F2FP.F16.F32.PACK_AB R41, R47, R42 ;  /* 0x0000002a2f29723e */ /* 0x000fe200000000ff */
[----:B------:R-:W-:Y:S01]  /*a2b0*/  HADD2.F32 R2, -RZ, R136.H1_H1 ;  /* 0x30000088ff027230 */ /* 0x000fe20000004100 */
[----:B------:R-:W-:Y:S01]  /*a2c0*/  F2FP.F16.F32.PACK_AB R42, R45, R44 ;  /* 0x0000002c2d2a723e */ /* 0x000fe200000000ff */
[--C-:B------:R-:W-:Y:S01]  /*a2d0*/  HADD2.F32 R5, -RZ, R137.reuse.H0_H0 ;  /* 0x20000089ff057230 */ /* 0x100fe20000004100 */
        /* <DEDUP_REMOVED lines=8> */
[----:B------:R-:W-:Y:S01]  /*a360*/  FFMA R58, R73, R5, R58 ;  /* 0x00000005493a7223 */ /* 0x000fe2000000003a */
[----:B------:R-:W-:Y:S01]  /*a370*/  HADD2.F32 R2, -RZ, R138.H1_H1 ;  /* 0x3000008aff027230 */ /* 0x000fe20000004100 */
[----:B------:R-:W-:Y:S01]  /*a380*/  F2FP.F16.F32.PACK_AB R48, R49, R48 ;  /* 0x000000303130723e */ /* 0x000fe200000000ff */
[--C-:B------:R-:W-:Y:S01]  /*a390*/  HADD2.F32 R5, -RZ, R139.reuse.H0_H0 ;  /* 0x2000008bff057230 */ /* 0x100fe20000004100 */
[----:B------:R-:W-:Y:S01]  /*a3a0*/  F2FP.F16.F32.PACK_AB R49, R55, R50 ;  /* 0x000000323731723e */ /* 0x000fe200000000ff */
[----:B------:R-:W-:Y:S02]  /*a3b0*/  HADD2.F32 R4, -RZ, R139.H1_H1 ;  /* 0x3000008bff047230 */ /* 0x000fe40000004100 */
[----:B------:R-:W-:Y:S01]  /*a3c0*/  FFMA R63, R73, R0, R63 ;  /* 0x00000000493f7223 */ /* 0x000fe2000000003f */
[----:B------:R-:W-:Y:S01]  /*a3d0*/  FMUL R67, R70, R67 ;  /* 0x0000004346437220 */ /* 0x000fe20000400000 */
[----:B------:R-:W-:Y:S01]  /*a3e0*/  F2FP.F16.F32.PACK_AB R50, R53, R52 ;  /* 0x000000343532723e */ /* 0x000fe200000000ff */
[----:B------:R-:W-:Y:S01]  /*a3f0*/  FFMA R60, R73, R3, R60 ;  /* 0x00000003493c7223 */ /* 0x000fe2000000003c */
[----:B------:R-:W-:Y:S01]  /*a400*/  F2FP.F16.F32.PACK_AB R51, R59, R54 ;  /* 0x000000363b33723e */ /* 0x000fe200000000ff */
[C---:B------:R-:W-:Y:S01]  /*a410*/  FFMA R61, R73.reuse, R2, R61 ;  /* 0x00000002493d7223 */ /* 0x040fe2000000003d */
[C---:B------:R-:W-:Y:S01]  /*a420*/  FFMA R62, R73.reuse, R5, R62 ;  /* 0x00000005493e7223 */ /* 0x040fe2000000003e */
[----:B------:R-:W-:Y:S01]  /*a430*/  FFMA R67, R73, R4, R67 ;  /* 0x0000000449437223 */ /* 0x000fe20000000043 */
[----:B------:R-:W-:Y:S01]  /*a440*/  F2FP.F16.F32.PACK_AB R56, R57, R56 ;  /* 0x000000383938723e */ /* 0x000fe200000000ff */
[----:B------:R1:W-:Y:S01]  /*a450*/  STS.128 [R156+0x8400], R48 ;  /* 0x008400309c007388 */ /* 0x0003e20000000c00 */
[----:B------:R-:W-:Y:S02]  /*a460*/  F2FP.F16.F32.PACK_AB R57, R63, R58 ;  /* 0x0000003a3f39723e */ /* 0x000fe400000000ff */
        /* <DEDUP_REMOVED lines=23> */
.L_x_133:
[----:B------:R-:W-:Y:S05]  /*a5e0*/  BSYNC.RECONVERGENT B0 ;  /* 0x0000000000007941 */ /* 0x000fea0003800200 */
.L_x_132:
        /* <DEDUP_REMOVED lines=13> */
[----:B-1----:R-:W-:Y:S04]  /*a6c0*/  @P1 IADD3 R9, PT, PT, R79, UR44, RZ ;  /* 0x0000002c4f091c10 */ /* 0x002fe8000fffe0ff */
[----:B------:R-:W-:Y:S01]  /*a6d0*/  @P1 IADD3 R7, PT, PT, R84, R9, RZ ;  /* 0x0000000954071210 */ /* 0x000fe20007ffe0ff */
[--C-:B------:R-:W-:Y:S02]  /*a6e0*/  @P1 IMAD.IADD R5, R78, 0x1, R9.reuse ;  /* 0x000000014e051824 */ /* 0x100fe400078e0209 */
[----:B------:R-:W-:Y:S01]  /*a6f0*/  @P1 IMAD.IADD R2, R100, 0x1, R9 ;  /* 0x0000000164021824 */ /* 0x000fe200078e0209 */
[----:B------:R-:W-:Y:S06]  /*a700*/  @P0 BRA `(.L_x_137) ;  /* 0x00000000000c0947 */ /* 0x000fec0003800000 */
[----:B------:R-:W-:Y:S04]  /*a710*/  SHF.L.U32 R0, R160, 0x1f, RZ ;  /* 0x0000001fa0007819 */ /* 0x000fe800000006ff */
[----:B------:R-:W1:Y:S02]  /*a720*/  SYNCS.PHASECHK.TRANS64.TRYWAIT P0, [R3+URZ+0x50], R0 ;  /* 0x00005000030075a7 */ /* 0x000e6400080011ff */
[----:B-1----:R-:W-:Y:S05]  /*a730*/  @!P0 BRA `(.L_x_138) ;  /* 0x0000002000988947 */ /* 0x002fea0003800000 */
.L_x_137:
[----:B------:R-:W-:Y:S05]  /*a740*/  BSYNC B0 ;  /* 0x0000000000007941 */ /* 0x000fea0003800000 */
.L_x_136:
[----:B------:R-:W-:Y:S11]  /*a750*/  ISETP.NE.AND P0, PT, R86, RZ, PT ;  /* 0x000000ff5600720c */ /* 0x000ff60003f05270 */
[----:B------:R-:W-:Y:S02]  /*a760*/  @!UPT UIADD3 URZ, UPT, UPT, URZ, URZ, URZ ;  /* 0x000000fffffff290 */ /* 0x000fe4000fffe0ff */
[----:B------:R2:W3:Y:S01]  /*a770*/  @P0 LDS.128 R80, [R79+UR44+0x400] ;  /* 0x0004002c4f500984 */ /* 0x0004e20008000c00 */
[----:B-1----:R-:W-:Y:S01]  /*a780*/  @P0 IMAD.IADD R3, R84, 0x1, R5 ;  /* 0x0000000154030824 */ /* 0x002fe200078e0205 */
[C---:B------:R-:W-:Y:S01]  /*a790*/  @P0 IADD3 R4, PT, PT, R100.reuse, R5, RZ ;  /* 0x0000000564040210 */ /* 0x040fe20007ffe0ff */
[C---:B------:R-:W-:Y:S01]  /*a7a0*/  @P0 IMAD.IADD R0, R100.reuse, 0x1, R7 ;  /* 0x0000000164000824 */ /* 0x040fe200078e0207 */
[----:B------:R2:W4:Y:S02]  /*a7b0*/  @P0 LDS.128 R88, [R2+0x400] ;  /* 0x0004000002580984 */ /* 0x0005240000000c00 */
[----:B------:R-:W-:Y:S02]  /*a7c0*/  @P0 IADD3 R100, PT, PT, R100, R3, RZ ;  /* 0x0000000364640210 */ /* 0x000fe40007ffe0ff */
[----:B------:R2:W1:Y:S04]  /*a7d0*/  @P0 LDS.128 R96, [R7+0x400] ;  /* 0x0004000007600984 */ /* 0x0004680000000c00 */
[----:B------:R2:W1:Y:S04]  /*a7e0*/  @P0 LDS.128 R104, [R0+0x400] ;  /* 0x0004000000680984 */ /* 0x0004680000000c00 */
[----:B------:R2:W1:Y:S04]  /*a7f0*/  @P0 LDS.128 R112, [R5+0x400] ;  /* 0x0004000005700984 */ /* 0x0004680000000c00 */
[----:B------:R2:W1:Y:S04]  /*a800*/  @P0 LDS.128 R120, [R4+0x400] ;  /* 0x0004000004780984 */ /* 0x0004680000000c00 */
[----:B------:R2:W1:Y:S04]  /*a810*/  @P0 LDS.128 R128, [R3+0x400] ;  /* 0x0004000003800984 */ /* 0x0004680000000c00 */
[----:B------:R2:W1:Y:S02]  /*a820*/  @P0 LDS.128 R136, [R100+0x400] ;  /* 0x0004000064880984 */ /* 0x0004640000000c00 */
.L_x_135:
[----:B------:R-:W-:Y:S05]  /*a830*/  BSYNC B1 ;  /* 0x0000000000017941 */ /* 0x000fea0003800000 */
.L_x_134:
[----:B--2---:R-:W-:Y:S05]  /*a840*/  VIADD R0, R71, 0xc0 ;  /* 0x000000c047007836 */ /* 0x004fea0000000000 */
[----:B------:R-:W-:Y:S04]  /*a850*/  SHF.R.U32.HI R0, RZ, 0x15, R0 ;  /* 0x00000015ff007819 */ /* 0x000fe80000011600 */
[----:B------:R-:W-:Y:S11]  /*a860*/  LOP3.LUT P0, RZ, R0, 0x3, R151, 0x48, !PT ;  /* 0x0000000300ff7812 */ /* 0x000ff60007804897 */
[----:B------:R-:W-:Y:S02]  /*a870*/  @!UPT UIADD3 URZ, UPT, UPT, URZ, URZ, URZ ;  /* 0x000000fffffff290 */ /* 0x000fe4000fffe0ff */
[----:B------:R-:W-:Y:S05]  /*a880*/  @!P0 BRA `(.L_x_139) ;  /* 0x0000000000408947 */ /* 0x000fea0003800000 */
[----:B------:R-:W2:Y:S01]  /*a890*/  LDCU.64 UR8, c[0x4][0x70] ;  /* 0x01000e00ff0877ac */ /* 0x000ea20008000a00 */
[----:B------:R-:W-:Y:S01]  /*a8a0*/  MOV R3, 0x0 ;  /* 0x0000000000037802 */ /* 0x000fe20000000f00 */
[----:B------:R-:W-:Y:S02]  /*a8b0*/  HFMA2 R12, -RZ, RZ, 0, 5.9604644775390625e-08 ;  /* 0x00000001ff0c7431 */ /* 0x000fe400000001ff */
[----:B-1----:R-:W-:Y:S02]  /*a8c0*/  IMAD.MOV.U32 R8, RZ, RZ, 0x192 ;  /* 0x00000192ff087424 */ /* 0x002fe400078e00ff */
[----:B------:R-:W-:Y:S01]  /*a8d0*/  IMAD.MOV.U32 R13, RZ, RZ, RZ ;  /* 0x000000ffff0d7224 */ /* 0x000fe200078e00ff */
[----:B------:R-:W1:Y:S01]  /*a8e0*/  LDCU.64 UR6, c[0x4][0x78] ;  /* 0x01000f00ff0677ac */ /* 0x000e620008000a00 */
[----:B------:R-:W3:Y:S01]  /*a8f0*/  LDC.64 R2, c[0x4][R3] ;  /* 0x0100000003027b82 */ /* 0x000ee20000000a00 */
[----:B------:R-:W5:Y:S01]  /*a900*/  LDCU.64 UR4, c[0x4][0x10] ;  /* 0x01000200ff0477ac */ /* 0x000f620008000a00 */
[----:B--2---:R-:W-:Y:S01]  /*a910*/  MOV R5, UR9 ;  /* 0x0000000900057c02 */ /* 0x004fe20008000f00 */
[----:B------:R-:W-:Y:S01]  /*a920*/  IMAD.U32 R4, RZ, RZ, UR8 ;  /* 0x00000008ff047e24 */ /* 0x000fe2000f8e00ff */
[----:B-1----:R-:W-:Y:S01]  /*a930*/  MOV R7, UR7 ;  /* 0x0000000700077c02 */ /* 0x002fe20008000f00 */
[----:B------:R-:W-:Y:S01]  /*a940*/  IMAD.U32 R6, RZ, RZ, UR6 ;  /* 0x00000006ff067e24 */ /* 0x000fe2000f8e00ff */
[----:B-----5:R-:W-:Y:S01]  /*a950*/  MOV R11, UR5 ;  /* 0x00000005000b7c02 */ /* 0x020fe20008000f00 */
[----:B------:R-:W-:Y:S02]  /*a960*/  IMAD.U32 R10, RZ, RZ, UR4 ;  /* 0x00000004ff0a7e24 */ /* 0x000fe4000f8e00ff */
[----:B------:R-:W-:Y:S07]  /*a970*/  LEPC R20, `(.L_x_139) ;  /* 0x000000001014794e */ /* 0x000fee0000000000 */
[----:B---34-:R-:W-:Y:S05]  /*a980*/  CALL.ABS.NOINC R2 ;  /* 0x0000000002007343 */ /* 0x018fea0003c00000 */
.L_x_139:
[----:B------:R-:W-:Y:S01]  /*a990*/  ISETP.NE.AND P0, PT, R163, RZ, PT ;  /* 0x000000ffa300720c */ /* 0x000fe20003f05270 */
[----:B------:R-:W-:Y:S05]  /*a9a0*/  WARPSYNC.ALL ;  /* 0x0000000000007948 */ /* 0x000fea0003800000 */
[----:B------:R-:W-:Y:S01]  /*a9b0*/  R2UR UR4, R71 ;  /* 0x00000000470472ca */ /* 0x000fe200000e0000 */
[--C-:B---3--:R-:W-:Y:S01]  /*a9c0*/  HADD2.F32 R72, -RZ, R80.reuse.H0_H0 ;  /* 0x20000050ff487230 */ /* 0x108fe20000004100 */
[----:B------:R-:W-:Y:S01]  /*a9d0*/  IADD3 R167, PT, PT, R167, 0xd0, RZ ;  /* 0x000000d0a7a77810 */ /* 0x000fe20007ffe0ff */
[----:B------:R-:W-:Y:S01]  /*a9e0*/  HADD2.F32 R74, -RZ, R80.H1_H1 ;  /* 0x30000050ff4a7230 */ /* 0x000fe20000004100 */
[----:B------:R-:W-:Y:S01]  /*a9f0*/  BSSY.RECONVERGENT B0, `(.L_x_140) ;  /* 0x00000fd000007945 */ /* 0x000fe20003800200 */
[--C-:B------:R-:W-:Y:S01]  /*aa00*/  HADD2.F32 R75, -RZ, R81.reuse.H0_H0 ;  /* 0x20000051ff4b7230 */ /* 0x100fe20000004100 */
[----:B------:R-:W-:Y:S01]  /*aa10*/  LOP3.LUT R167, R167, 0xfefffff8, RZ, 0xc0, !PT ;  /* 0xfefffff8a7a77812 */ /* 0x000fe200078ec0ff */
[----:B------:R-:W-:Y:S02]  /*aa20*/  HADD2.F32 R76, -RZ, R81.H1_H1 ;  /* 0x30000051ff4c7230 */ /* 0x000fe40000004100 */
[--C-:B------:R-:W-:Y:S02]  /*aa30*/  HADD2.F32 R77, -RZ, R82.reuse.H0_H0 ;  /* 0x20000052ff4d7230 */ /* 0x100fe40000004100 */
[----:B------:R-:W-:Y:S02]  /*aa40*/  HADD2.F32 R78, -RZ, R82.H1_H1 ;  /* 0x30000052ff4e7230 */ /* 0x000fe40000004100 */
[----:B-1----:R-:W1:Y:S01]  /*aa50*/  LDTM.x64 R4, tmem[UR4+0xc0] ;  /* 0x0000c004000479ee */ /* 0x002e620008340000 */
[----:B------:R-:W-:Y:S01]  /*aa60*/  NOP ;  /* 0x0000000000007918 */ /* 0x000fe20000000000 */
[----:B-1----:R1:W-:Y:S01]  /*aa70*/  SYNCS.ARRIVE.TRANS64.RED.A1T0 RZ, [R167+URZ], RZ ;  /* 0x000000ffa7ff79a7 */ /* 0x0023e200081004ff */
[--C-:B------:R-:W-:Y:S02]  /*aa80*/  HADD2.F32 R79, -RZ, R83.reuse.H0_H0 ;  /* 0x20000053ff4f7230 */ /* 0x100fe40000004100 */
[----:B------:R-:W-:Y:S02]  /*aa90*/  HADD2.F32 R80, -RZ, R83.H1_H1 ;  /* 0x30000053ff507230 */ /* 0x000fe40000004100 */
[--C-:B----4-:R-:W-:Y:S02]  /*aaa0*/  HADD2.F32 R81, -RZ, R88.reuse.H0_H0 ;  /* 0x20000058ff517230 */ /* 0x110fe40000004100 */
[----:B------:R-:W-:Y:S02]  /*aab0*/  HADD2.F32 R83, -RZ, R88.H1_H1 ;  /* 0x30000058ff537230 */ /* 0x000fe40000004100 */
[--C-:B------:R-:W-:Y:S02]  /*aac0*/  HADD2.F32 R82, -RZ, R89.reuse.H0_H0 ;  /* 0x20000059ff527230 */ /* 0x100fe40000004100 */
[----:B------:R-:W-:Y:S02]  /*aad0*/  HADD2.F32 R84, -RZ, R89.H1_H1 ;  /* 0x30000059ff547230 */ /* 0x000fe40000004100 */
[--C-:B------:R-:W-:Y:S02]  /*aae0*/  HADD2.F32 R85, -RZ, R90.reuse.H0_H0 ;  /* 0x2000005aff557230 */ /* 0x100fe40000004100 */
[----:B------:R-:W-:Y:S02]  /*aaf0*/  HADD2.F32 R86, -RZ, R90.H1_H1 ;  /* 0x3000005aff567230 */ /* 0x000fe40000004100 */
[--C-:B------:R-:W-:Y:S02]  /*ab00*/  HADD2.F32 R87, -RZ, R91.reuse.H0_H0 ;  /* 0x2000005bff577230 */ /* 0x100fe40000004100 */
[----:B------:R-:W-:Y:S02]  /*ab10*/  HADD2.F32 R88, -RZ, R91.H1_H1 ;  /* 0x3000005bff587230 */ /* 0x000fe40000004100 */
[--C-:B------:R-:W-:Y:S02]  /*ab20*/  HADD2.F32 R89, -RZ, R96.reuse.H0_H0 ;  /* 0x20000060ff597230 */ /* 0x100fe40000004100 */
[C---:B------:R-:W-:Y:S01]  /*ab30*/  FMUL R4, R70.reuse, R4 ;  /* 0x0000000446047220 */ /* 0x040fe20000400000 */
[C---:B------:R-:W-:Y:S01]  /*ab40*/  FMUL R5, R70.reuse, R5 ;  /* 0x0000000546057220 */ /* 0x040fe20000400000 */
[C---:B------:R-:W-:Y:S01]  /*ab50*/  FMUL R6, R70.reuse, R6 ;  /* 0x0000000646067220 */ /* 0x040fe20000400000 */
[C---:B------:R-:W-:Y:S01]  /*ab60*/  FMUL R7, R70.reuse, R7 ;  /* 0x0000000746077220 */ /* 0x040fe20000400000 */
[C---:B------:R-:W-:Y:S01]  /*ab70*/  FFMA R4, R73.reuse, R72, R4 ;  /* 0x0000004849047223 */ /* 0x040fe20000000004 */
[C---:B------:R-:W-:Y:S01]  /*ab80*/  FFMA R5, R73.reuse, R74, R5 ;  /* 0x0000004a49057223 */ /* 0x040fe20000000005 */
[C---:B------:R-:W-:Y:S01]  /*ab90*/  FFMA R6, R73.reuse, R75, R6 ;  /* 0x0000004b49067223 */ /* 0x040fe20000000006 */
[----:B------:R-:W-:Y:S01]  /*aba0*/  FFMA R7, R73, R76, R7 ;  /* 0x0000004c49077223 */ /* 0x000fe20000000007 */
[C---:B------:R-:W-:Y:S01]  /*abb0*/  FMUL R8, R70.reuse, R8 ;  /* 0x0000000846087220 */ /* 0x040fe20000400000 */
[C---:B------:R-:W-:Y:S01]  /*abc0*/  FMUL R9, R70.reuse, R9 ;  /* 0x0000000946097220 */ /* 0x040fe20000400000 */
[----:B------:R-:W-:Y:S01]  /*abd0*/  F2FP.F16.F32.PACK_AB R4, R5, R4 ;  /* 0x000000040504723e */ /* 0x000fe200000000ff */
[C---:B------:R-:W-:Y:S01]  /*abe0*/  FMUL R10, R70.reuse, R10 ;  /* 0x0000000a460a7220 */ /* 0x040fe20000400000 */
[----:B------:R-:W-:Y:S01]  /*abf0*/  F2FP.F16.F32.PACK_AB R5, R7, R6 ;  /* 0x000000060705723e */ /* 0x000fe200000000ff */
[C---:B------:R-:W-:Y:S01]  /*ac00*/  FFMA R8, R73.reuse, R77, R8 ;  /* 0x0000004d49087223 */ /* 0x040fe20000000008 */
[C---:B------:R-:W-:Y:S01]  /*ac10*/  FFMA R9, R73.reuse, R78, R9 ;  /* 0x0000004e49097223 */ /* 0x040fe20000000009 */
[----:B------:R-:W-:Y:S01]  /*ac20*/  FFMA R10, R73, R79, R10 ;  /* 0x0000004f490a7223 */ /* 0x000fe2000000000a */
[C---:B------:R-:W-:Y:S01]  /*ac30*/  FMUL R11, R70.reuse, R11 ;  /* 0x0000000b460b7220 */ /* 0x040fe20000400000 */
[C---:B------:R-:W-:Y:S01]  /*ac40*/  FMUL R0, R70.reuse, R12 ;  /* 0x0000000c46007220 */ /* 0x040fe20000400000 */
[C---:B------:R-:W-:Y:S01]  /*ac50*/  FMUL R2, R70.reuse, R13 ;  /* 0x0000000d46027220 */ /* 0x040fe20000400000 */
[----:B------:R-:W-:Y:S01]  /*ac60*/  F2FP.F16.F32.PACK_AB R6, R9, R8 ;  /* 0x000000080906723e */ /* 0x000fe200000000ff */
[C---:B------:R-:W-:Y:S01]  /*ac70*/  FFMA R11, R73.reuse, R80, R11 ;  /* 0x00000050490b7223 */ /* 0x040fe2000000000b */
[C---:B------:R-:W-:Y:S01]  /*ac80*/  FFMA R0, R73.reuse, R81, R0 ;  /* 0x0000005149007223 */ /* 0x040fe20000000000 */
[----:B------:R-:W-:Y:S01]  /*ac90*/  FFMA R2, R73, R83, R2 ;  /* 0x0000005349027223 */ /* 0x000fe20000000002 */
[C---:B------:R-:W-:Y:S01]  /*aca0*/  FMUL R3, R70.reuse, R14 ;  /* 0x0000000e46037220 */ /* 0x040fe20000400000 */
[C---:B------:R-:W-:Y:S01]  /*acb0*/  FMUL R15, R70.reuse, R15 ;  /* 0x0000000f460f7220 */ /* 0x040fe20000400000 */
[----:B------:R-:W-:Y:S01]  /*acc0*/  F2FP.F16.F32.PACK_AB R7, R11, R10 ;  /* 0x0000000a0b07723e */ /* 0x000fe200000000ff */
[----:B------:R-:W-:Y:S01]  /*acd0*/  FMUL R12, R70, R16 ;  /* 0x00000010460c7220 */ /* 0x000fe20000400000 */
[----:B------:R-:W-:Y:S01]  /*ace0*/  F2FP.F16.F32.PACK_AB R8, R2, R0 ;  /* 0x000000000208723e */ /* 0x000fe200000000ff */
[C---:B------:R-:W-:Y:S01]  /*acf0*/  FFMA R3, R73.reuse, R82, R3 ;  /* 0x0000005249037223 */ /* 0x040fe20000000003 */
[C---:B------:R-:W-:Y:S01]  /*ad00*/  FFMA R15, R73.reuse, R84, R15 ;  /* 0x00000054490f7223 */ /* 0x040fe2000000000f */
[----:B------:R1:W-:Y:S01]  /*ad10*/  STS.128 [R166+UR44+0xc400], R4 ;  /* 0x00c40004a6007988 */ /* 0x0003e20008000c2c */
[----:B------:R-:W-:Y:S01]  /*ad20*/  FFMA R12, R73, R85, R12 ;  /* 0x00000055490c7223 */ /* 0x000fe2000000000c */
[C---:B------:R-:W-:Y:S01]  /*ad30*/  FMUL R13, R70.reuse, R17 ;  /* 0x00000011460d7220 */ /* 0x040fe20000400000 */
[C---:B------:R-:W-:Y:S01]  /*ad40*/  FMUL R14, R70.reuse, R18 ;  /* 0x00000012460e7220 */ /* 0x040fe20000400000 */
[----:B------:R-:W-:Y:S01]  /*ad50*/  F2FP.F16.F32.PACK_AB R9, R15, R3 ;  /* 0x000000030f09723e */ /* 0x000fe200000000ff */
[C---:B------:R-:W-:Y:S01]  /*ad60*/  FMUL R19, R70.reuse, R19 ;  /* 0x0000001346137220 */ /* 0x040fe20000400000 */
[C---:B------:R-:W-:Y:S01]  /*ad70*/  FFMA R13, R73.reuse, R86, R13 ;  /* 0x00000056490d7223 */ /* 0x040fe2000000000d */
[C---:B------:R-:W-:Y:S01]  /*ad80*/  FFMA R14, R73.reuse, R87, R14 ;  /* 0x00000057490e7223 */ /* 0x040fe2000000000e */
[----:B------:R-:W-:Y:S02]  /*ad90*/  HADD2.F32 R90, -RZ, R96.H1_H1 ;  /* 0x30000060ff5a7230 */ /* 0x000fe40000004100 */
[----:B------:R-:W-:Y:S01]  /*ada0*/  FFMA R19, R73, R88, R19 ;  /* 0x0000005849137223 */ /* 0x000fe20000000013 */
[C---:B------:R-:W-:Y:S01]  /*adb0*/  FMUL R16, R70.reuse, R20 ;  /* 0x0000001446107220 */ /* 0x040fe20000400000 */
[----:B------:R-:W-:Y:S01]  /*adc0*/  F2FP.F16.F32.PACK_AB R10, R13, R12 ;  /* 0x0000000c0d0a723e */ /* 0x000fe200000000ff */
[--C-:B------:R-:W-:Y:S02]  /*add0*/  HADD2.F32 R91, -RZ, R97.reuse.H0_H0 ;  /* 0x20000061ff5b7230 */ /* 0x100fe40000004100 */
[C---:B------:R-:W-:Y:S01]  /*ade0*/  FMUL R17, R70.reuse, R21 ;  /* 0x0000001546117220 */ /* 0x040fe20000400000 */
[----:B------:R-:W-:Y:S01]  /*adf0*/  F2FP.F16.F32.PACK_AB R11, R19, R14 ;  /* 0x0000000e130b723e */ /* 0x000fe200000000ff */
[C---:B------:R-:W-:Y:S01]  /*ae00*/  FFMA R16, R73.reuse, R89, R16 ;  /* 0x0000005949107223 */ /* 0x040fe20000000010 */
[----:B------:R-:W-:Y:S02]  /*ae10*/  HADD2.F32 R92, -RZ, R97.H1_H1 ;  /* 0x30000061ff5c7230 */ /* 0x000fe40000004100 */
[----:B------:R-:W-:Y:S01]  /*ae20*/  FFMA R17, R73, R90, R17 ;  /* 0x0000005a49117223 */ /* 0x000fe20000000011 */
[C---:B------:R-:W-:Y:S01]  /*ae30*/  FMUL R18, R70.reuse, R22 ;  /* 0x0000001646127220 */ /* 0x040fe20000400000 */
[----:B------:R1:W-:Y:S01]  /*ae40*/  STS.128 [R168+0xc400], R8 ;  /* 0x00c40008a8007388 */ /* 0x0003e20000000c00 */
[--C-:B------:R-:W-:Y:S02]  /*ae50*/  HADD2.F32 R93, -RZ, R98.reuse.H0_H0 ;  /* 0x20000062ff5d7230 */ /* 0x100fe40000004100 */
[C---:B------:R-:W-:Y:S01]  /*ae60*/  FMUL R23, R70.reuse, R23 ;  /* 0x0000001746177220 */ /* 0x040fe20000400000 */
[----:B------:R-:W-:Y:S01]  /*ae70*/  F2FP.F16.F32.PACK_AB R16, R17, R16 ;  /* 0x000000101110723e */ /* 0x000fe200000000ff */
[C---:B------:R-:W-:Y:S01]  /*ae80*/  FFMA R18, R73.reuse, R91, R18 ;  /* 0x0000005b49127223 */ /* 0x040fe20000000012 */
[----:B------:R-:W-:Y:S02]  /*ae90*/  HADD2.F32 R94, -RZ, R98.H1_H1 ;  /* 0x30000062ff5e7230 */ /* 0x000fe40000004100 */
[----:B------:R-:W-:Y:S01]  /*aea0*/  FFMA R23, R73, R92, R23 ;  /* 0x0000005c49177223 */ /* 0x000fe20000000017 */
[C---:B------:R-:W-:Y:S01]  /*aeb0*/  FMUL R20, R70.reuse, R24 ;  /* 0x0000001846147220 */ /* 0x040fe20000400000 */
[--C-:B------:R-:W-:Y:S02]  /*aec0*/  HADD2.F32 R95, -RZ, R99.reuse.H0_H0 ;  /* 0x20000063ff5f7230 */ /* 0x100fe40000004100 */
[C---:B------:R-:W-:Y:S01]  /*aed0*/  FMUL R21, R70.reuse, R25 ;  /* 0x0000001946157220 */ /* 0x040fe20000400000 */
[----:B------:R-:W-:Y:S01]  /*aee0*/  HADD2.F32 R96, -RZ, R99.H1_H1 ;  /* 0x30000063ff607230 */ /* 0x000fe20000004100 */
[----:B------:R-:W-:Y:S01]  /*aef0*/  F2FP.F16.F32.PACK_AB R17, R23, R18 ;  /* 0x000000121711723e */ /* 0x000fe200000000ff */
[C---:B------:R-:W-:Y:S01]  /*af00*/  FFMA R20, R73.reuse, R93, R20 ;  /* 0x0000005d49147223 */ /* 0x040fe20000000014 */
        /* <DEDUP_REMOVED lines=16> */
[--C-:B------:R-:W-:Y:S01]  /*b010*/  HADD2.F32 R101, -RZ, R106.reuse.H0_H0 ;  /* 0x2000006aff657230 */ /* 0x100fe20000004100 */
[----:B------:R1:W-:Y:S01]  /*b020*/  STS.128 [R165+0xc400], R16 ;  /* 0x00c40010a5007388 */ /* 0x0003e20000000c00 */
        /* <DEDUP_REMOVED lines=69> */
[C---:B------:R-:W-:Y:S01]  /*b480*/  FFMA R45, R73.reuse, R118, R45 ;  /* 0x00000076492d7223 */ /* 0x040fe2000000002d */
[C---:B------:R-:W-:Y:S01]  /*b490*/  FMUL R46, R70.reuse, R50 ;  /* 0x00000032462e7220 */ /* 0x040fe20000400000 */
[--C-:B------:R-:W-:Y:S02]  /*b4a0*/  HADD2.F32 R121, -RZ, R128.reuse.H0_H0 ;  /* 0x20000080ff797230 */ /* 0x100fe40000004100 */
[C---:B------:R-:W-:Y:S01]  /*b4b0*/  FMUL R51, R70.reuse, R51 ;  /* 0x0000003346337220 */ /* 0x040fe20000400000 */
[----:B------:R-:W-:Y:S02]  /*b4c0*/  HADD2.F32 R122, -RZ, R128.H1_H1 ;  /* 0x30000080ff7a7230 */ /* 0x000fe40000004100 */
[C---:B------:R-:W-:Y:S01]  /*b4d0*/  FMUL R48, R70.reuse, R52 ;  /* 0x0000003446307220 */ /* 0x040fe20000400000 */
[--C-:B------:R-:W-:Y:S02]  /*b4e0*/  HADD2.F32 R123, -RZ, R129.reuse.H0_H0 ;  /* 0x20000081ff7b7230 */ /* 0x100fe40000004100 */
[C---:B------:R-:W-:Y:S01]  /*b4f0*/  FMUL R49, R70.reuse, R53 ;  /* 0x0000003546317220 */ /* 0x040fe20000400000 */
[C---:B------:R-:W-:Y:S01]  /*b500*/  FFMA R46, R73.reuse, R119, R46 ;  /* 0x00000077492e7223 */ /* 0x040fe2000000002e */
[----:B------:R-:W-:Y:S02]  /*b510*/  HADD2.F32 R124, -RZ, R129.H1_H1 ;  /* 0x30000081ff7c7230 */ /* 0x000fe40000004100 */
[C---:B------:R-:W-:Y:S01]  /*b520*/  FMUL R50, R70.reuse, R54 ;  /* 0x0000003646327220 */ /* 0x040fe20000400000 */
[C---:B------:R-:W-:Y:S01]  /*b530*/  FFMA R51, R73.reuse, R120, R51 ;  /* 0x0000007849337223 */ /* 0x040fe20000000033 */
        /* <DEDUP_REMOVED lines=11> */
[----:B------:R-:W-:Y:S01]  /*b5f0*/  FFMA R55, R73, R124, R55 ;  /* 0x0000007c49377223 */ /* 0x000fe20000000037 */
[--C-:B------:R-:W-:Y:S02]  /*b600*/  HADD2.F32 R129, -RZ, R136.reuse.H0_H0 ;  /* 0x20000088ff817230 */ /* 0x100fe40000004100 */
[C---:B------:R-:W-:Y:S01]  /*b610*/  FMUL R59, R70.reuse, R59 ;  /* 0x0000003b463b7220 */ /* 0x040fe20000400000 */
[----:B------:R-:W-:Y:S01]  /*b620*/  F2FP.F16.F32.PACK_AB R42, R45, R44 ;  /* 0x0000002c2d2a723e */ /* 0x000fe200000000ff */
[----:B------:R-:W-:Y:S01]  /*b630*/  FFMA R52, R73, R125, R52 ;  /* 0x0000007d49347223 */ /* 0x000fe20000000034 */
[----:B------:R-:W-:Y:S01]  /*b640*/  F2FP.F16.F32.PACK_AB R43, R51, R46 ;  /* 0x0000002e332b723e */ /* 0x000fe200000000ff */
[----:B------:R-:W-:Y:S02]  /*b650*/  HADD2.F32 R130, -RZ, R136.H1_H1 ;  /* 0x30000088ff827230 */ /* 0x000fe40000004100 */
[C---:B------:R-:W-:Y:S01]  /*b660*/  FMUL R56, R70.reuse, R60 ;  /* 0x0000003c46387220 */ /* 0x040fe20000400000 */
[C---:B------:R-:W-:Y:S01]  /*b670*/  FFMA R53, R73.reuse, R126, R53 ;  /* 0x0000007e49357223 */ /* 0x040fe20000000035 */
[--C-:B------:R-:W-:Y:S01]  /*b680*/  HADD2.F32 R131, -RZ, R137.reuse.H0_H0 ;  /* 0x20000089ff837230 */ /* 0x100fe20000004100 */
[----:B------:R1:W-:Y:S01]  /*b690*/  STS.128 [R171+0xc400], R40 ;  /* 0x00c40028ab007388 */ /* 0x0003e20000000c00 */
        /* <DEDUP_REMOVED lines=15> */
[----:B------:R-:W-:Y:S02]  /*b790*/  HADD2.F32 R136, -RZ, R139.H1_H1 ;  /* 0x3000008bff887230 */ /* 0x000fe40000004100 */
[C---:B------:R-:W-:Y:S01]  /*b7a0*/  FMUL R62, R70.reuse, R66 ;  /* 0x00000042463e7220 */ /* 0x040fe20000400000 */
[----:B------:R-:W-:Y:S01]  /*b7b0*/  F2FP.F16.F32.PACK_AB R49, R55, R50 ;  /* 0x000000323731723e */ /* 0x000fe200000000ff */
        /* <DEDUP_REMOVED lines=32> */
.L_x_141:
[----:B------:R-:W-:Y:S05]  /*b9c0*/  BSYNC.RECONVERGENT B0 ;  /* 0x0000000000007941 */ /* 0x000fea0003800200 */
.L_x_140:
[----:B------:R-:W-:Y:S01]  /*b9d0*/  BAR.SYNC.DEFER_BLOCKING 0x1, 0x80 ;  /* 0x0042000000007b1d */ /* 0x000fe20000010000 */
[----:B------:R-:W-:Y:S01]  /*b9e0*/  UISETP.NE.AND UP0, UPT, UR52, -0x4, UPT ;  /* 0xfffffffc3400788c */ /* 0x000fe2000bf05270 */
[----:B------:R-:W-:Y:S08]  /*b9f0*/  IADD3 R68, PT, PT, R68, 0x1, RZ ;  /* 0x0000000144447810 */ /* 0x000ff00007ffe0ff */
[----:B------:R-:W-:Y:S05]  /*ba00*/  BRA.U !UP0, `(.L_x_142) ;  /* 0x0000000108287547 */ /* 0x000fea000b800000 */
[----:B------:R-:W-:Y:S01]  /*ba10*/  ISETP.NE.AND P0, PT, R164, RZ, PT ;  /* 0x000000ffa400720c */ /* 0x000fe20003f05270 */
[----:B------:R-:W-:Y:S01]  /*ba20*/  IMAD.U32 R3, RZ, RZ, UR46 ;  /* 0x0000002eff037e24 */ /* 0x000fe2000f8e00ff */
[----:B------:R-:W-:Y:S01]  /*ba30*/  UIADD3 UR4, UPT, UPT, UR46, 0x1, URZ ;  /* 0x000000012e047890 */ /* 0x000fe2000fffe0ff */
[----:B------:R-:W-:Y:S03]  /*ba40*/  IMAD.U32 R0, RZ, RZ, UR47 ;  /* 0x0000002fff007e24 */ /* 0x000fe6000f8e00ff */
[----:B------:R-:W-:Y:S04]  /*ba50*/  UISETP.NE.AND UP0, UPT, UR4, 0x4, UPT ;  /* 0x000000040400788c */ /* 0x000fe8000bf05270 */
[----:B------:R-:W-:Y:S03]  /*ba60*/  USEL UR46, UR4, URZ, UP0 ;  /* 0x000000ff042e7287 */ /* 0x000fe60008000000 */
[----:B------:R-:W-:Y:S05]  /*ba70*/  @P0 LEA R3, R3, UR44, 0x3 ;  /* 0x0000002c03030c11 */ /* 0x000fea000f8e18ff */
[----:B------:R-:W-:Y:S05]  /*ba80*/  @P0 VIADD R3, R3, 0x70 ;  /* 0x0000007003030836 */ /* 0x000fea0000000000 */
[----:B------:R-:W-:Y:S04]  /*ba90*/  @P0 PRMT R0, R0, 0x654, R3 ;  /* 0x0000065400000816 */ /* 0x000fe80000000003 */
[----:B------:R2:W-:Y:S03]  /*baa0*/  @P0 SYNCS.ARRIVE.TRANS64.RED.A1T0 RZ, [R0+URZ], RZ ;  /* 0x000000ff00ff09a7 */ /* 0x0005e600081004ff */
.L_x_142:
[----:B------:R-:W-:Y:S01]  /*bab0*/  R2UR UR4, R152 ;  /* 0x00000000980472ca */ /* 0x000fe200000e0000 */
[----:B------:R-:W-:Y:S01]  /*bac0*/  UISETP.NE.AND UP0, UPT, UR62, URZ, UPT ;  /* 0x000000ff3e00728c */ /* 0x000fe2000bf05270 */
[----:B------:R-:W-:Y:S01]  /*bad0*/  ISETP.NE.AND P0, PT, R155, 0x2, PT ;  /* 0x000000029b00780c */ /* 0x000fe20003f05270 */
[----:B------:R-:W-:Y:S01]  /*bae0*/  UIADD3 UR16, UPT, UPT, UR38, UR63, URZ ;  /* 0x0000003f26107290 */ /* 0x000fe2000fffe0ff */
[----:B------:R-:W-:Y:S01]  /*baf0*/  ISETP.NE.AND P1, PT, R68, 0x2, PT ;  /* 0x000000024400780c */ /* 0x000fe20003f25270 */
[----:B------:R-:W-:Y:S01]  /*bb00*/  UIADD3 UR52, UPT, UPT, UR52, 0x4, URZ ;  /* 0x0000000434347890 */ /* 0x000fe2000fffe0ff */
[----:B------:R-:W-:Y:S01]  /*bb10*/  SEL R3, RZ, 0x1, P0 ;  /* 0x00000001ff037807 */ /* 0x000fe20000000000 */
[----:B------:R-:W-:Y:S01]  /*bb20*/  UMOV UR36, UR61 ;  /* 0x0000003d00247c82 */ /* 0x000fe20008000000 */
[----:B--2---:R-:W-:Y:S02]  /*bb30*/  SEL R0, RZ, 0x1, P1 ;  /* 0x00000001ff007807 */ /* 0x004fe40000800000 */
[----:B------:R-:W-:Y:S02]  /*bb40*/  LOP3.LUT R158, R158, R3, RZ, 0x3c, !PT ;  /* 0x000000039e9e7212 */ /* 0x000fe400078e3cff */
[----:B------:R-:W-:Y:S01]  /*bb50*/  LOP3.LUT R159, R159, R0, RZ, 0x3c, !PT ;  /* 0x000000009f9f7212 */ /* 0x000fe200078e3cff */
[----:B------:R-:W-:Y:S01]  /*bb60*/  UIADD3 UR20, UPT, UPT, UR37, UR4, URZ ;  /* 0x0000000425147290 */ /* 0x000fe2000fffe0ff */
[----:B------:R-:W-:Y:S02]  /*bb70*/  SEL R155, R155, RZ, P0 ;  /* 0x000000ff9b9b7207 */ /* 0x000fe40000000000 */
[----:B------:R-:W-:Y:S01]  /*bb80*/  SEL R68, R68, RZ, P1 ;  /* 0x000000ff44447207 */ /* 0x000fe20000800000 */
[----:B------:R-:W-:Y:S08]  /*bb90*/  BRA.U UP0, `(.L_x_143) ;  /* 0xffffff9d00b87547 */ /* 0x000ff0000b83ffff */
[----:B------:R-:W2:Y:S01]  /*bba0*/  LDCU.64 UR4, c[0x0][0x888] ;  /* 0x00011100ff0477ac */ /* 0x000ea20008000a00 */
[----:B------:R-:W3:Y:S01]  /*bbb0*/  LDCU.64 UR6, c[0x0][0x890] ;  /* 0x00011200ff0677ac */ /* 0x000ee20008000a00 */
[----:B--2---:R-:W-:Y:S02]  /*bbc0*/  ISETP.NE.U32.AND P2, PT, RZ, UR4, PT ;  /* 0x00000004ff007c0c */ /* 0x004fe4000bf45070 */
[----:B---3--:R-:W-:Y:S02]  /*bbd0*/  ISETP.NE.U32.AND P1, PT, RZ, UR6, PT ;  /* 0x00000006ff007c0c */ /* 0x008fe4000bf25070 */
[----:B------:R-:W-:Y:S02]  /*bbe0*/  ISETP.NE.AND.EX P2, PT, RZ, UR5, PT, P2 ;  /* 0x00000005ff007c0c */ /* 0x000fe4000bf45320 */
[----:B------:R-:W-:-:S13]  /*bbf0*/  ISETP.NE.AND.EX P0, PT, RZ, UR7, PT, P1 ;  /* 0x00000007ff007c0c */ /* 0x000fda000bf05310 */
[----:B------:R-:W-:Y:S05]  /*bc00*/  @P2 BRA P0, `(.L_x_144) ;  /* 0x00000000003c2947 */ /* 0x000fea0000000000 */
[----:B------:R-:W-:-:S13]  /*bc10*/  ISETP.NE.AND.EX P1, PT, RZ, UR7, PT, P1 ;  /* 0x00000007ff007c0c */ /* 0x000fda000bf25310 */
[----:B------:R-:W-:Y:S05]  /*bc20*/  @P1 BRA `(.L_x_145) ;  /* 0x00000000000c1947 */ /* 0x000fea0003800000 */
[----:B------:R-:W-:-:S13]  /*bc30*/  FSETP.NEU.AND P0, PT, R73, RZ, PT ;  /* 0x000000ff4900720b */ /* 0x000fda0003f0d000 */
[----:B------:R-:W-:Y:S05]  /*bc40*/  @!P0 EXIT ;  /* 0x000000000000894d */ /* 0x000fea0003800000 */
[----:B------:R-:W-:Y:S05]  /*bc50*/  BRA `(.L_x_144) ;  /* 0x0000000000287947 */ /* 0x000fea0003800000 */
.L_x_145:
[----:B------:R-:W-:Y:S01]  /*bc60*/  ISETP.NE.AND P0, PT, R154, RZ, PT ;  /* 0x000000ff9a00720c */ /* 0x000fe20003f05270 */
[----:B------:R-:W-:-:S12]  /*bc70*/  BSSY.RECONVERGENT B0, `(.L_x_144) ;  /* 0x0000008000007945 */ /* 0x000fd80003800200 */
[----:B------:R-:W-:Y:S05]  /*bc80*/  @P0 BRA `(.L_x_146) ;  /* 0x0000000000100947 */ /* 0x000fea0003800000 */
[----:B------:R-:W-:-:S04]  /*bc90*/  ISETP.NE.U32.AND P0, PT, RZ, UR4, PT ;  /* 0x00000004ff007c0c */ /* 0x000fc8000bf05070 */
[----:B------:R-:W-:-:S13]  /*bca0*/  ISETP.NE.AND.EX P0, PT, RZ, UR5, PT, P0 ;  /* 0x00000005ff007c0c */ /* 0x000fda000bf05300 */
[----:B------:R-:W-:Y:S05]  /*bcb0*/  @!P0 EXIT ;  /* 0x000000000000894d */ /* 0x000fea0003800000 */
[----:B------:R-:W-:Y:S05]  /*bcc0*/  BRA `(.L_x_147) ;  /* 0x0000000000087947 */ /* 0x000fea0003800000 */
.L_x_146:
[----:B------:R-:W-:-:S13]  /*bcd0*/  FSETP.NEU.AND P0, PT, R73, RZ, PT ;  /* 0x000000ff4900720b */ /* 0x000fda0003f0d000 */
[----:B------:R-:W-:Y:S05]  /*bce0*/  @!P0 EXIT ;  /* 0x000000000000894d */ /* 0x000fea0003800000 */
.L_x_147:
[----:B------:R-:W-:Y:S05]  /*bcf0*/  BSYNC.RECONVERGENT B0 ;  /* 0x0000000000007941 */ /* 0x000fea0003800200 */
.L_x_144:
[----:B------:R-:W-:Y:S01]  /*bd00*/  ULEA UR6, UR46, UR44, 0x3 ;  /* 0x0000002c2e067291 */ /* 0x000fe2000f8e18ff */
[----:B------:R-:W-:-:S04]  /*bd10*/  DEPBAR.LE SB0, 0x0 ;  /* 0x000080000000791a */ /* 0x000fc80000000000 */
[----:B------:R-:W-:-:S04]  /*bd20*/  UIADD3 UR6, UPT, UPT, UR6, 0x70, URZ ;  /* 0x0000007006067890 */ /* 0x000fc8000fffe0ff */
[----:B------:R-:W-:-:S09]  /*bd30*/  UPRMT UR6, UR47, 0x654, UR6 ;  /* 0x000006542f067896 */ /* 0x000fd20008000006 */
[----:B------:R-:W-:Y:S01]  /*bd40*/  SYNCS.ARRIVE.TRANS64.RED.A1T0 RZ, [UR6], RZ ;  /* 0x000000ffffff79a7 */ /* 0x000fe20008100406 */
[----:B------:R-:W-:Y:S05]  /*bd50*/  EXIT ;  /* 0x000000000000794d */ /* 0x000fea0003800000 */
.L_x_24:
[----:B--2---:R2:W3:Y:S02]  /*bd60*/  SYNCS.PHASECHK.TRANS64.TRYWAIT P0, [R3+URZ+0xf0], R2 ;  /* 0x0000f002030075a7 */ /* 0x0044e400080011ff */
[----:B---3--:R-:W-:Y:S05]  /*bd70*/  @!P0 NANOSLEEP.SYNCS 0x989680 ;  /* 0x009896800000895d */ /* 0x008fea0003900000 */
[----:B------:R-:W3:Y:S02]  /*bd80*/  @!P0 SYNCS.PHASECHK.TRANS64 P0, [R3+URZ+0xf0], R2 ;  /* 0x0000f002030085a7 */ /* 0x000ee400080010ff */
[----:B---3--:R-:W-:Y:S05]  /*bd90*/  @!P0 BRA `(.L_x_24) ;  /* 0xfffffffc00f08947 */ /* 0x008fea000383ffff */
[----:B------:R-:W-:Y:S05]  /*bda0*/  BRA `(.L_x_148) ;  /* 0xffffff5c00c07947 */ /* 0x000fea000383ffff */
.L_x_27:
[----:B-1----:R-:W-:-:S07]  /*bdb0*/  MOV R0, UR33 ;  /* 0x0000002100007c02 */ /* 0x002fce0008000f00 */
.L_x_149:
[----:B-1----:R1:W2:Y:S02]  /*bdc0*/  SYNCS.PHASECHK.TRANS64.TRYWAIT P0, [R0+URZ+0x28], R3 ;  /* 0x00002803000075a7 */ /* 0x0022a400080011ff */
[----:B--2---:R-:W-:Y:S05]  /*bdd0*/  @!P0 NANOSLEEP.SYNCS 0x989680 ;  /* 0x009896800000895d */ /* 0x004fea0003900000 */
[----:B------:R-:W2:Y:S02]  /*bde0*/  @!P0 SYNCS.PHASECHK.TRANS64 P0, [R0+URZ+0x28], R3 ;  /* 0x00002803000085a7 */ /* 0x000ea400080010ff */
[----:B--2---:R-:W-:Y:S05]  /*bdf0*/  @!P0 BRA `(.L_x_149) ;  /* 0xfffffffc00f08947 */ /* 0x004fea000383ffff */
[----:B------:R-:W-:Y:S05]  /*be00*/  BRA `(.L_x_26) ;  /* 0xffffff6000187947 */ /* 0x000fea000383ffff */
.L_x_34:
[----:B-1----:R-:W-:-:S07]  /*be10*/  MOV R0, UR17 ;  /* 0x0000001100007c02 */ /* 0x002fce0008000f00 */
.L_x_150:
[----:B-1----:R1:W2:Y:S02]  /*be20*/  SYNCS.PHASECHK.TRANS64.TRYWAIT P0, [R0+URZ+0x28], R3 ;  /* 0x00002803000075a7 */ /* 0x0022a400080011ff */
[----:B--2---:R-:W-:Y:S05]  /*be30*/  @!P0 NANOSLEEP.SYNCS 0x989680 ;  /* 0x009896800000895d */ /* 0x004fea0003900000 */
[----:B------:R-:W2:Y:S02]  /*be40*/  @!P0 SYNCS.PHASECHK.TRANS64 P0, [R0+URZ+0x28], R3 ;  /* 0x00002803000085a7 */ /* 0x000ea400080010ff */
[----:B--2---:R-:W-:Y:S05]  /*be50*/  @!P0 BRA `(.L_x_150) ;  /* 0xfffffffc00f08947 */ /* 0x004fea000383ffff */
[----:B------:R-:W-:Y:S05]  /*be60*/  BRA `(.L_x_33) ;  /* 0xffffff6000e87947 */ /* 0x000fea000383ffff */
.L_x_39:
[----:B-1----:R1:W2:Y:S02]  /*be70*/  SYNCS.PHASECHK.TRANS64.TRYWAIT P0, [R3+URZ+0xa0], R0 ;  /* 0x0000a000030075a7 */ /* 0x0022a400080011ff */
[----:B--2---:R-:W-:Y:S05]  /*be80*/  @!P0 NANOSLEEP.SYNCS 0x989680 ;  /* 0x009896800000895d */ /* 0x004fea0003900000 */
[----:B------:R-:W2:Y:S02]  /*be90*/  @!P0 SYNCS.PHASECHK.TRANS64 P0, [R3+URZ+0xa0], R0 ;  /* 0x0000a000030085a7 */ /* 0x000ea400080010ff */
[----:B--2---:R-:W-:Y:S05]  /*bea0*/  @!P0 BRA `(.L_x_39) ;  /* 0xfffffffc00f08947 */ /* 0x004fea000383ffff */
[----:B------:R-:W-:Y:S05]  /*beb0*/  BRA `(.L_x_151) ;  /* 0xffffff6400a07947 */ /* 0x000fea000383ffff */
.L_x_43:
[----:B-1----:R-:W-:-:S07]  /*bec0*/  MOV R0, UR4 ;  /* 0x0000000400007c02 */ /* 0x002fce0008000f00 */
.L_x_152:
[----:B-1----:R1:W2:Y:S02]  /*bed0*/  SYNCS.PHASECHK.TRANS64.TRYWAIT P0, [R0+URZ], R3 ;  /* 0x00000003000075a7 */ /* 0x0022a400080011ff */
[----:B--2---:R-:W-:Y:S05]  /*bee0*/  @!P0 NANOSLEEP.SYNCS 0x989680 ;  /* 0x009896800000895d */ /* 0x004fea0003900000 */
[----:B------:R-:W2:Y:S02]  /*bef0*/  @!P0 SYNCS.PHASECHK.TRANS64 P0, [R0+URZ], R3 ;  /* 0x00000003000085a7 */ /* 0x000ea400080010ff */
[----:B--2---:R-:W-:Y:S05]  /*bf00*/  @!P0 BRA `(.L_x_152) ;  /* 0xfffffffc00f08947 */ /* 0x004fea000383ffff */
[----:B------:R-:W-:Y:S05]  /*bf10*/  BRA `(.L_x_153) ;  /* 0xffffff6c00487947 */ /* 0x000fea000383ffff */
.L_x_44:
[----:B------:R-:W-:-:S07]  /*bf20*/  MOV R0, UR5 ;  /* 0x0000000500007c02 */ /* 0x000fce0008000f00 */
.L_x_154:
[----:B-1----:R1:W2:Y:S02]  /*bf30*/  SYNCS.PHASECHK.TRANS64.TRYWAIT P0, [R0+URZ], R3 ;  /* 0x00000003000075a7 */ /* 0x0022a400080011ff */
[----:B--2---:R-:W-:Y:S05]  /*bf40*/  @!P0 NANOSLEEP.SYNCS 0x989680 ;  /* 0x009896800000895d */ /* 0x004fea0003900000 */
[----:B------:R-:W2:Y:S02]  /*bf50*/  @!P0 SYNCS.PHASECHK.TRANS64 P0, [R0+URZ], R3 ;  /* 0x00000003000085a7 */ /* 0x000ea400080010ff */
[----:B--2---:R-:W-:Y:S05]  /*bf60*/  @!P0 BRA `(.L_x_154) ;  /* 0xfffffffc00f08947 */ /* 0x004fea000383ffff */
[----:B------:R-:W-:Y:S05]  /*bf70*/  BRA `(.L_x_155) ;  /* 0xffffff6c00547947 */ /* 0x000fea000383ffff */
.L_x_45:
[----:B------:R-:W-:-:S07]  /*bf80*/  MOV R0, UR5 ;  /* 0x0000000500007c02 */ /* 0x000fce0008000f00 */
.L_x_156:
[----:B-1----:R1:W2:Y:S02]  /*bf90*/  SYNCS.PHASECHK.TRANS64.TRYWAIT P0, [R0+URZ], R3 ;  /* 0x00000003000075a7 */ /* 0x0022a400080011ff */
[----:B--2---:R-:W-:Y:S05]  /*bfa0*/  @!P0 NANOSLEEP.SYNCS 0x989680 ;  /* 0x009896800000895d */ /* 0x004fea0003900000 */
[----:B------:R-:W2:Y:S02]  /*bfb0*/  @!P0 SYNCS.PHASECHK.TRANS64 P0, [R0+URZ], R3 ;  /* 0x00000003000085a7 */ /* 0x000ea400080010ff */
[----:B--2---:R-:W-:Y:S05]  /*bfc0*/  @!P0 BRA `(.L_x_156) ;  /* 0xfffffffc00f08947 */ /* 0x004fea000383ffff */
[----:B------:R-:W-:Y:S05]  /*bfd0*/  BRA `(.L_x_157) ;  /* 0xffffff6c00607947 */ /* 0x000fea000383ffff */
.L_x_46:
[----:B------:R-:W-:-:S07]  /*bfe0*/  MOV R0, UR5 ;  /* 0x0000000500007c02 */ /* 0x000fce0008000f00 */
.L_x_158:
[----:B-1----:R1:W2:Y:S02]  /*bff0*/  SYNCS.PHASECHK.TRANS64.TRYWAIT P0, [R0+URZ], R3 ;  /* 0x00000003000075a7 */ /* 0x0022a400080011ff */
[----:B--2---:R-:W-:Y:S05]  /*c000*/  @!P0 NANOSLEEP.SYNCS 0x989680 ;  /* 0x009896800000895d */ /* 0x004fea0003900000 */
[----:B------:R-:W2:Y:S02]  /*c010*/  @!P0 SYNCS.PHASECHK.TRANS64 P0, [R0+URZ], R3 ;  /* 0x00000003000085a7 */ /* 0x000ea400080010ff */
[----:B--2---:R-:W-:Y:S05]  /*c020*/  @!P0 BRA `(.L_x_158) ;  /* 0xfffffffc00f08947 */ /* 0x004fea000383ffff */
[----:B------:R-:W-:Y:S05]  /*c030*/  BRA `(.L_x_159) ;  /* 0xffffff6c006c7947 */ /* 0x000fea000383ffff */
.L_x_49:
[----:B-1----:R1:W2:Y:S02]  /*c040*/  SYNCS.PHASECHK.TRANS64.TRYWAIT P0, [R2+URZ+0xe0], R5 ;  /* 0x0000e005020075a7 */ /* 0x0022a400080011ff */
[----:B--2---:R-:W-:Y:S05]  /*c050*/  @!P0 NANOSLEEP.SYNCS 0x989680 ;  /* 0x009896800000895d */ /* 0x004fea0003900000 */
[----:B------:R-:W2:Y:S02]  /*c060*/  @!P0 SYNCS.PHASECHK.TRANS64 P0, [R2+URZ+0xe0], R5 ;  /* 0x0000e005020085a7 */ /* 0x000ea400080010ff */
[----:B--2---:R-:W-:Y:S05]  /*c070*/  @!P0 BRA `(.L_x_49) ;  /* 0xfffffffc00f08947 */ /* 0x004fea000383ffff */
[----:B------:R-:W-:Y:S05]  /*c080*/  BRA `(.L_x_160) ;  /* 0xffffff6c00c87947 */ /* 0x000fea000383ffff */
.L_x_50:
[----:B------:R-:W-:-:S07]  /*c090*/  MOV R2, UR4 ;  /* 0x0000000400027c02 */ /* 0x000fce0008000f00 */
.L_x_161:
[----:B-1----:R1:W2:Y:S02]  /*c0a0*/  SYNCS.PHASECHK.TRANS64.TRYWAIT P0, [R2+URZ+0xb0], R5 ;  /* 0x0000b005020075a7 */ /* 0x0022a400080011ff */
[----:B--2---:R-:W-:Y:S05]  /*c0b0*/  @!P0 NANOSLEEP.SYNCS 0x989680 ;  /* 0x009896800000895d */ /* 0x004fea0003900000 */
[----:B------:R-:W2:Y:S02]  /*c0c0*/  @!P0 SYNCS.PHASECHK.TRANS64 P0, [R2+URZ+0xb0], R5 ;  /* 0x0000b005020085a7 */ /* 0x000ea400080010ff */
[----:B--2---:R-:W-:Y:S05]  /*c0d0*/  @!P0 BRA `(.L_x_161) ;  /* 0xfffffffc00f08947 */ /* 0x004fea000383ffff */
[----:B------:R-:W-:Y:S05]  /*c0e0*/  BRA `(.L_x_162) ;  /* 0xffffff6c00d87947 */ /* 0x000fea000383ffff */
.L_x_51:
[----:B-1----:R1:W2:Y:S02]  /*c0f0*/  SYNCS.PHASECHK.TRANS64.TRYWAIT P1, [R2+URZ+0xa0], R5 ;  /* 0x0000a005020075a7 */ /* 0x0022a400080211ff */
[----:B--2---:R-:W-:Y:S05]  /*c100*/  @!P1 NANOSLEEP.SYNCS 0x989680 ;  /* 0x009896800000995d */ /* 0x004fea0003900000 */
[----:B------:R-:W2:Y:S02]  /*c110*/  @!P1 SYNCS.PHASECHK.TRANS64 P1, [R2+URZ+0xa0], R5 ;  /* 0x0000a005020095a7 */ /* 0x000ea400080210ff */
[----:B--2---:R-:W-:Y:S05]  /*c120*/  @!P1 BRA `(.L_x_51) ;  /* 0xfffffffc00f09947 */ /* 0x004fea000383ffff */
[----:B------:R-:W-:Y:S05]  /*c130*/  BRA `(.L_x_163) ;  /* 0xffffff7000087947 */ /* 0x000fea000383ffff */
.L_x_54:
[----:B------:R-:W-:-:S07]  /*c140*/  MOV R0, UR4 ;  /* 0x0000000400007c02 */ /* 0x000fce0008000f00 */
.L_x_164:
[----:B-1----:R1:W2:Y:S02]  /*c150*/  SYNCS.PHASECHK.TRANS64.TRYWAIT P0, [R0+URZ+0xb0], R3 ;  /* 0x0000b003000075a7 */ /* 0x0022a400080011ff */
[----:B--2---:R-:W-:Y:S05]  /*c160*/  @!P0 NANOSLEEP.SYNCS 0x989680 ;  /* 0x009896800000895d */ /* 0x004fea0003900000 */
[----:B------:R-:W2:Y:S02]  /*c170*/  @!P0 SYNCS.PHASECHK.TRANS64 P0, [R0+URZ+0xb0], R3 ;  /* 0x0000b003000085a7 */ /* 0x000ea400080010ff */
[----:B--2---:R-:W-:Y:S05]  /*c180*/  @!P0 BRA `(.L_x_164) ;  /* 0xfffffffc00f08947 */ /* 0x004fea000383ffff */
[----:B------:R-:W-:Y:S05]  /*c190*/  BRA `(.L_x_53) ;  /* 0xffffff70005c7947 */ /* 0x000fea000383ffff */
.L_x_63:
[----:B-1----:R-:W-:-:S04]  /*c1a0*/  MOV R0, UR5 ;  /* 0x0000000500007c02 */ /* 0x002fc80008000f00 */
[----:B------:R1:W2:Y:S03]  /*c1b0*/  SYNCS.PHASECHK.TRANS64.TRYWAIT P0, [R0+URZ+0x8], R7 ;  /* 0x00000807000075a7 */ /* 0x0002a600080011ff */
[----:B--2---:R-:W-:Y:S05]  /*c1c0*/  @!P0 NANOSLEEP.SYNCS 0x989680 ;  /* 0x009896800000895d */ /* 0x004fea0003900000 */
[----:B------:R-:W2:Y:S02]  /*c1d0*/  @!P0 SYNCS.PHASECHK.TRANS64 P0, [R0+URZ+0x8], R7 ;  /* 0x00000807000085a7 */ /* 0x000ea400080010ff */
[----:B--2---:R-:W-:Y:S05]  /*c1e0*/  @!P0 BRA `(.L_x_63) ;  /* 0xfffffffc00ec8947 */ /* 0x004fea000383ffff */
[----:B------:R-:W-:Y:S05]  /*c1f0*/  BRA `(.L_x_62) ;  /* 0xffffff7400107947 */ /* 0x000fea000383ffff */
.L_x_65:
[----:B------:R-:W-:Y:S01]  /*c200*/  BSSY B0, `(.L_x_165) ;  /* 0x0000006000007945 */ /* 0x000fe20003800000 */
[----:B------:R-:W-:-:S07]  /*c210*/  MOV R15, 0xffffffff ;  /* 0xffffffff000f7802 */ /* 0x000fce0000000f00 */
[----:B-1---5:R-:W-:Y:S05]  /*c220*/  WARPSYNC.COLLECTIVE R15, `(.L_x_166) ;  /* 0x000000000f0c7348 */ /* 0x022fea0003c00000 */
[----:B------:R-:W-:Y:S02]  /*c230*/  ELECT P6, UR79, PT ;  /* 0x00000000004f782f */ /* 0x000fe400038c0000 */
[----:B------:R-:W-:Y:S01]  /*c240*/  MOV R14, UR79 ;  /* 0x0000004f000e7c02 */ /* 0x000fe20008000f00 */
[----:B-1---5:R-:W-:Y:S10]  /*c250*/  ENDCOLLECTIVE ;  /* 0x000000000000791b */ /* 0x022ff40003800000 */
.L_x_166:
[----:B------:R-:W-:Y:S05]  /*c260*/  BSYNC B0 ;  /* 0x0000000000007941 */ /* 0x000fea0003800000 */
.L_x_165:
[----:B------:R-:W-:Y:S05]  /*c270*/  BRA `(.L_x_167) ;  /* 0xffffff7400407947 */ /* 0x000fea000383ffff */
.L_x_67:
[----:B-1----:R-:W-:-:S04]  /*c280*/  MOV R0, UR5 ;  /* 0x0000000500007c02 */ /* 0x002fc80008000f00 */
[----:B------:R1:W2:Y:S03]  /*c290*/  SYNCS.PHASECHK.TRANS64.TRYWAIT P0, [R0+URZ+0x8], R5 ;  /* 0x00000805000075a7 */ /* 0x0002a600080011ff */
[----:B--2---:R-:W-:Y:S05]  /*c2a0*/  @!P0 NANOSLEEP.SYNCS 0x989680 ;  /* 0x009896800000895d */ /* 0x004fea0003900000 */
[----:B------:R-:W2:Y:S02]  /*c2b0*/  @!P0 SYNCS.PHASECHK.TRANS64 P0, [R0+URZ+0x8], R5 ;  /* 0x00000805000085a7 */ /* 0x000ea400080010ff */
[----:B--2---:R-:W-:Y:S05]  /*c2c0*/  @!P0 BRA `(.L_x_67) ;  /* 0xfffffffc00ec8947 */ /* 0x004fea000383ffff */
[----:B------:R-:W-:Y:S05]  /*c2d0*/  BRA `(.L_x_66) ;  /* 0xffffff7400447947 */ /* 0x000fea000383ffff */
.L_x_68:
[----:B-1----:R1:W2:Y:S02]  /*c2e0*/  SYNCS.PHASECHK.TRANS64.TRYWAIT P0, [R0+URZ+0xa0], R5 ;  /* 0x0000a005000075a7 */ /* 0x0022a400080011ff */
[----:B--2---:R-:W-:Y:S05]  /*c2f0*/  @!P0 NANOSLEEP.SYNCS 0x989680 ;  /* 0x009896800000895d */ /* 0x004fea0003900000 */
[----:B------:R-:W2:Y:S02]  /*c300*/  @!P0 SYNCS.PHASECHK.TRANS64 P0, [R0+URZ+0xa0], R5 ;  /* 0x0000a005000085a7 */ /* 0x000ea400080010ff */
[----:B--2---:R-:W-:Y:S05]  /*c310*/  @!P0 BRA `(.L_x_68) ;  /* 0xfffffffc00f08947 */ /* 0x004fea000383ffff */
[----:B------:R-:W-:Y:S05]  /*c320*/  BRA `(.L_x_168) ;  /* 0xffffff7800307947 */ /* 0x000fea000383ffff */
.L_x_70:
[----:B------:R-:W-:-:S07]  /*c330*/  MOV R0, UR31 ;  /* 0x0000001f00007c02 */ /* 0x000fce0008000f00 */
.L_x_169:
[----:B-1----:R1:W2:Y:S02]  /*c340*/  SYNCS.PHASECHK.TRANS64.TRYWAIT P0, [R0+URZ+0xd0], R5 ;  /* 0x0000d005000075a7 */ /* 0x0022a400080011ff */
[----:B--2---:R-:W-:Y:S05]  /*c350*/  @!P0 NANOSLEEP.SYNCS 0x989680 ;  /* 0x009896800000895d */ /* 0x004fea0003900000 */
[----:B------:R-:W2:Y:S02]  /*c360*/  @!P0 SYNCS.PHASECHK.TRANS64 P0, [R0+URZ+0xd0], R5 ;  /* 0x0000d005000085a7 */ /* 0x000ea400080010ff */
[----:B--2---:R-:W-:Y:S05]  /*c370*/  @!P0 BRA `(.L_x_169) ;  /* 0xfffffffc00f08947 */ /* 0x004fea000383ffff */
[----:B------:R-:W-:Y:S05]  /*c380*/  BRA `(.L_x_170) ;  /* 0xffffff78007c7947 */ /* 0x000fea000383ffff */
.L_x_73:
[----:B------:R-:W-:Y:S07]  /*c390*/  MOV R0, UR5 ;  /* 0x0000000500007c02 */ /* 0x000fee0008000f00 */
.L_x_171:
[----:B-1----:R1:W2:Y:S02]  /*c3a0*/  SYNCS.PHASECHK.TRANS64.TRYWAIT P0, [R0+URZ], R5 ;  /* 0x00000005000075a7 */ /* 0x0022a400080011ff */
[----:B--2---:R-:W-:Y:S05]  /*c3b0*/  @!P0 NANOSLEEP.SYNCS 0x989680 ;  /* 0x009896800000895d */ /* 0x004fea0003900000 */
[----:B------:R-:W2:Y:S02]  /*c3c0*/  @!P0 SYNCS.PHASECHK.TRANS64 P0, [R0+URZ], R5 ;  /* 0x00000005000085a7 */ /* 0x000ea400080010ff */
[----:B--2---:R-:W-:Y:S05]  /*c3d0*/  @!P0 BRA `(.L_x_171) ;  /* 0xfffffffc00f08947 */ /* 0x004fea000383ffff */
[----:B------:R-:W-:Y:S05]  /*c3e0*/  BRA `(.L_x_72) ;  /* 0xffffff7800907947 */ /* 0x000fea000383ffff */
.L_x_77:
[----:B-1----:R-:W-:-:S07]  /*c3f0*/  MOV R0, UR4 ;  /* 0x0000000400007c02 */ /* 0x002fce0008000f00 */
.L_x_172:
[----:B-1----:R1:W2:Y:S02]  /*c400*/  SYNCS.PHASECHK.TRANS64.TRYWAIT P0, [R0+URZ], R3 ;  /* 0x00000003000075a7 */ /* 0x0022a400080011ff */
[----:B--2---:R-:W-:Y:S05]  /*c410*/  @!P0 NANOSLEEP.SYNCS 0x989680 ;  /* 0x009896800000895d */ /* 0x004fea0003900000 */
[----:B------:R-:W2:Y:S02]  /*c420*/  @!P0 SYNCS.PHASECHK.TRANS64 P0, [R0+URZ], R3 ;  /* 0x00000003000085a7 */ /* 0x000ea400080010ff */
[----:B--2---:R-:W-:Y:S05]  /*c430*/  @!P0 BRA `(.L_x_172) ;  /* 0xfffffffc00f08947 */ /* 0x004fea000383ffff */
[----:B------:R-:W-:Y:S05]  /*c440*/  BRA `(.L_x_173) ;  /* 0xffffff7c00847947 */ /* 0x000fea000383ffff */
.L_x_80:
[----:B------:R-:W-:-:S07]  /*c450*/  MOV R0, UR26 ;  /* 0x0000001a00007c02 */ /* 0x000fce0008000f00 */
.L_x_174:
[----:B-1----:R1:W2:Y:S02]  /*c460*/  SYNCS.PHASECHK.TRANS64.TRYWAIT P1, [R0+URZ+0x100], R3 ;  /* 0x00010003000075a7 */ /* 0x0022a400080211ff */
[----:B--2---:R-:W-:Y:S05]  /*c470*/  @!P1 NANOSLEEP.SYNCS 0x989680 ;  /* 0x009896800000995d */ /* 0x004fea0003900000 */
[----:B------:R-:W2:Y:S02]  /*c480*/  @!P1 SYNCS.PHASECHK.TRANS64 P1, [R0+URZ+0x100], R3 ;  /* 0x00010003000095a7 */ /* 0x000ea400080210ff */
[----:B--2---:R-:W-:Y:S05]  /*c490*/  @!P1 BRA `(.L_x_174) ;  /* 0xfffffffc00f09947 */ /* 0x004fea000383ffff */
[----:B------:R-:W-:Y:S05]  /*c4a0*/  BRA `(.L_x_175) ;  /* 0xffffff7c00d07947 */ /* 0x000fea000383ffff */
.L_x_85:
[----:B--2---:R2:W3:Y:S02]  /*c4b0*/  SYNCS.PHASECHK.TRANS64.TRYWAIT P0, [R12+URZ+0xa0], R9 ;  /* 0x0000a0090c0075a7 */ /* 0x0044e400080011ff */
[----:B---3--:R-:W-:Y:S05]  /*c4c0*/  @!P0 NANOSLEEP.SYNCS 0x989680 ;  /* 0x009896800000895d */ /* 0x008fea0003900000 */
[----:B------:R-:W3:Y:S02]  /*c4d0*/  @!P0 SYNCS.PHASECHK.TRANS64 P0, [R12+URZ+0xa0], R9 ;  /* 0x0000a0090c0085a7 */ /* 0x000ee400080010ff */
[----:B---3--:R-:W-:Y:S05]  /*c4e0*/  @!P0 BRA `(.L_x_85) ;  /* 0xfffffffc00f08947 */ /* 0x008fea000383ffff */
[----:B------:R-:W-:Y:S05]  /*c4f0*/  BRA `(.L_x_176) ;  /* 0xffffff8000f87947 */ /* 0x000fea000383ffff */
.L_x_88:
[----:B------:R-:W-:Y:S07]  /*c500*/  MOV R0, UR21 ;  /* 0x0000001500007c02 */ /* 0x000fee0008000f00 */
.L_x_177:
[----:B--2---:R2:W3:Y:S02]  /*c510*/  SYNCS.PHASECHK.TRANS64.TRYWAIT P2, [R0+URZ+0x98], R11 ;  /* 0x0000980b000075a7 */ /* 0x0044e400080411ff */
[----:B---3--:R-:W-:Y:S05]  /*c520*/  @!P2 NANOSLEEP.SYNCS 0x989680 ;  /* 0x009896800000a95d */ /* 0x008fea0003900000 */
[----:B------:R-:W3:Y:S02]  /*c530*/  @!P2 SYNCS.PHASECHK.TRANS64 P2, [R0+URZ+0x98], R11 ;  /* 0x0000980b0000a5a7 */ /* 0x000ee400080410ff */
[----:B---3--:R-:W-:Y:S05]  /*c540*/  @!P2 BRA `(.L_x_177) ;  /* 0xfffffffc00f0a947 */ /* 0x008fea000383ffff */
[----:B------:R-:W-:Y:S05]  /*c550*/  BRA `(.L_x_87) ;  /* 0xffffff8800607947 */ /* 0x000fea000383ffff */
.L_x_91:
[----:B--2---:R-:W-:Y:S07]  /*c560*/  MOV R0, UR21 ;  /* 0x0000001500007c02 */ /* 0x004fee0008000f00 */
.L_x_178:
[----:B--2---:R2:W3:Y:S02]  /*c570*/  SYNCS.PHASECHK.TRANS64.TRYWAIT P0, [R0+URZ+0x70], R9 ;  /* 0x00007009000075a7 */ /* 0x0044e400080011ff */
[----:B---3--:R-:W-:Y:S05]  /*c580*/  @!P0 NANOSLEEP.SYNCS 0x989680 ;  /* 0x009896800000895d */ /* 0x008fea0003900000 */
[----:B------:R-:W3:Y:S02]  /*c590*/  @!P0 SYNCS.PHASECHK.TRANS64 P0, [R0+URZ+0x70], R9 ;  /* 0x00007009000085a7 */ /* 0x000ee400080010ff */
[----:B---3--:R-:W-:Y:S05]  /*c5a0*/  @!P0 BRA `(.L_x_178) ;  /* 0xfffffffc00f08947 */ /* 0x008fea000383ffff */
[----:B------:R-:W-:Y:S05]  /*c5b0*/  BRA `(.L_x_179) ;  /* 0xffffff8800bc7947 */ /* 0x000fea000383ffff */
.L_x_92:
[----:B------:R-:W-:Y:S07]  /*c5c0*/  MOV R0, UR21 ;  /* 0x0000001500007c02 */ /* 0x000fee0008000f00 */
.L_x_180:
[----:B--2---:R2:W3:Y:S02]  /*c5d0*/  SYNCS.PHASECHK.TRANS64.TRYWAIT P0, [R0+URZ+0x78], R9 ;  /* 0x00007809000075a7 */ /* 0x0044e400080011ff */
[----:B---3--:R-:W-:Y:S05]  /*c5e0*/  @!P0 NANOSLEEP.SYNCS 0x989680 ;  /* 0x009896800000895d */ /* 0x008fea0003900000 */
[----:B------:R-:W3:Y:S02]  /*c5f0*/  @!P0 SYNCS.PHASECHK.TRANS64 P0, [R0+URZ+0x78], R9 ;  /* 0x00007809000085a7 */ /* 0x000ee400080010ff */
[----:B---3--:R-:W-:Y:S05]  /*c600*/  @!P0 BRA `(.L_x_180) ;  /* 0xfffffffc00f08947 */ /* 0x008fea000383ffff */
[----:B------:R-:W-:Y:S05]  /*c610*/  BRA `(.L_x_181) ;  /* 0xffffff8800f87947 */ /* 0x000fea000383ffff */
.L_x_93:
[----:B------:R-:W-:Y:S07]  /*c620*/  MOV R0, UR21 ;  /* 0x0000001500007c02 */ /* 0x000fee0008000f00 */
.L_x_182:
[----:B--2---:R2:W3:Y:S02]  /*c630*/  SYNCS.PHASECHK.TRANS64.TRYWAIT P0, [R0+URZ+0x80], R9 ;  /* 0x00008009000075a7 */ /* 0x0044e400080011ff */
[----:B---3--:R-:W-:Y:S05]  /*c640*/  @!P0 NANOSLEEP.SYNCS 0x989680 ;  /* 0x009896800000895d */ /* 0x008fea0003900000 */
[----:B------:R-:W3:Y:S02]  /*c650*/  @!P0 SYNCS.PHASECHK.TRANS64 P0, [R0+URZ+0x80], R9 ;  /* 0x00008009000085a7 */ /* 0x000ee400080010ff */
[----:B---3--:R-:W-:Y:S05]  /*c660*/  @!P0 BRA `(.L_x_182) ;  /* 0xfffffffc00f08947 */ /* 0x008fea000383ffff */
[----:B------:R-:W-:Y:S05]  /*c670*/  BRA `(.L_x_183) ;  /* 0xffffff8c00407947 */ /* 0x000fea000383ffff */
.L_x_94:
[----:B------:R-:W-:Y:S07]  /*c680*/  MOV R0, UR21 ;  /* 0x0000001500007c02 */ /* 0x000fee0008000f00 */
.L_x_184:
[----:B--2---:R2:W3:Y:S02]  /*c690*/  SYNCS.PHASECHK.TRANS64.TRYWAIT P0, [R0+URZ+0x88], R9 ;  /* 0x00008809000075a7 */ /* 0x0044e400080011ff */
[----:B---3--:R-:W-:Y:S05]  /*c6a0*/  @!P0 NANOSLEEP.SYNCS 0x989680 ;  /* 0x009896800000895d */ /* 0x008fea0003900000 */
[----:B------:R-:W3:Y:S02]  /*c6b0*/  @!P0 SYNCS.PHASECHK.TRANS64 P0, [R0+URZ+0x88], R9 ;  /* 0x00008809000085a7 */ /* 0x000ee400080010ff */
[----:B---3--:R-:W-:Y:S05]  /*c6c0*/  @!P0 BRA `(.L_x_184) ;  /* 0xfffffffc00f08947 */ /* 0x008fea000383ffff */
[----:B------:R-:W-:Y:S05]  /*c6d0*/  BRA `(.L_x_185) ;  /* 0xffffff8c00847947 */ /* 0x000fea000383ffff */
.L_x_96:
[----:B------:R-:W-:-:S07]  /*c6e0*/  MOV R0, UR21 ;  /* 0x0000001500007c02 */ /* 0x000fce0008000f00 */
.L_x_186:
[----:B---3--:R3:W4:Y:S02]  /*c6f0*/  SYNCS.PHASECHK.TRANS64.TRYWAIT P0, [R0+URZ+0x70], R3 ;  /* 0x00007003000075a7 */ /* 0x00872400080011ff */
[----:B----4-:R-:W-:Y:S05]  /*c700*/  @!P0 NANOSLEEP.SYNCS 0x989680 ;  /* 0x009896800000895d */ /* 0x010fea0003900000 */
[----:B------:R-:W4:Y:S02]  /*c710*/  @!P0 SYNCS.PHASECHK.TRANS64 P0, [R0+URZ+0x70], R3 ;  /* 0x00007003000085a7 */ /* 0x000f2400080010ff */
[----:B----4-:R-:W-:Y:S05]  /*c720*/  @!P0 BRA `(.L_x_186) ;  /* 0xfffffffc00f08947 */ /* 0x010fea000383ffff */
[----:B------:R-:W-:Y:S05]  /*c730*/  BRA `(.L_x_187) ;  /* 0xffffff8c00f87947 */ /* 0x000fea000383ffff */
.L_x_97:
[----:B---3--:R-:W-:-:S07]  /*c740*/  MOV R0, UR21 ;  /* 0x0000001500007c02 */ /* 0x008fce0008000f00 */
.L_x_188:
[----:B---3--:R3:W4:Y:S02]  /*c750*/  SYNCS.PHASECHK.TRANS64.TRYWAIT P0, [R0+URZ+0x78], R3 ;  /* 0x00007803000075a7 */ /* 0x00872400080011ff */
[----:B----4-:R-:W-:Y:S05]  /*c760*/  @!P0 NANOSLEEP.SYNCS 0x989680 ;  /* 0x009896800000895d */ /* 0x010fea0003900000 */
[----:B------:R-:W4:Y:S02]  /*c770*/  @!P0 SYNCS.PHASECHK.TRANS64 P0, [R0+URZ+0x78], R3 ;  /* 0x00007803000085a7 */ /* 0x000f2400080010ff */
[----:B----4-:R-:W-:Y:S05]  /*c780*/  @!P0 BRA `(.L_x_188) ;  /* 0xfffffffc00f08947 */ /* 0x010fea000383ffff */
[----:B------:R-:W-:Y:S05]  /*c790*/  BRA `(.L_x_189) ;  /* 0xffffff8c00e87947 */ /* 0x000fea000383ffff */
.L_x_98:
[----:B---3--:R-:W-:-:S07]  /*c7a0*/  MOV R0, UR21 ;  /* 0x0000001500007c02 */ /* 0x008fce0008000f00 */
.L_x_190:
[----:B---3--:R3:W4:Y:S02]  /*c7b0*/  SYNCS.PHASECHK.TRANS64.TRYWAIT P0, [R0+URZ+0x80], R3 ;  /* 0x00008003000075a7 */ /* 0x00872400080011ff */
[----:B----4-:R-:W-:Y:S05]  /*c7c0*/  @!P0 NANOSLEEP.SYNCS 0x989680 ;  /* 0x009896800000895d */ /* 0x010fea0003900000 */
[----:B------:R-:W4:Y:S02]  /*c7d0*/  @!P0 SYNCS.PHASECHK.TRANS64 P0, [R0+URZ+0x80], R3 ;  /* 0x00008003000085a7 */ /* 0x000f2400080010ff */
[----:B----4-:R-:W-:Y:S05]  /*c7e0*/  @!P0 BRA `(.L_x_190) ;  /* 0xfffffffc00f08947 */ /* 0x010fea000383ffff */
[----:B------:R-:W-:Y:S05]  /*c7f0*/  BRA `(.L_x_191) ;  /* 0xffffff8c00d87947 */ /* 0x000fea000383ffff */
.L_x_100:
[----:B--2---:R2:W4:Y:S02]  /*c800*/  SYNCS.PHASECHK.TRANS64.TRYWAIT P0, [R3+URZ+0xa0], R0 ;  /* 0x0000a000030075a7 */ /* 0x00452400080011ff */
[----:B----4-:R-:W-:Y:S05]  /*c810*/  @!P0 NANOSLEEP.SYNCS 0x989680 ;  /* 0x009896800000895d */ /* 0x010fea0003900000 */
[----:B------:R-:W4:Y:S02]  /*c820*/  @!P0 SYNCS.PHASECHK.TRANS64 P0, [R3+URZ+0xa0], R0 ;  /* 0x0000a000030085a7 */ /* 0x000f2400080010ff */
[----:B----4-:R-:W-:Y:S05]  /*c830*/  @!P0 BRA `(.L_x_100) ;  /* 0xfffffffc00f08947 */ /* 0x010fea000383ffff */
[----:B------:R-:W-:Y:S05]  /*c840*/  BRA `(.L_x_192) ;  /* 0xffffff9000a07947 */ /* 0x000fea000383ffff */
.L_x_111:
[----:B-1----:R-:W-:Y:S04]  /*c850*/  MOV R3, UR44 ;  /* 0x0000002c00037c02 */ /* 0x002fe80008000f00 */
[----:B------:R1:W2:Y:S03]  /*c860*/  SYNCS.PHASECHK.TRANS64.TRYWAIT P0, [R3+URZ+0x50], R4 ;  /* 0x00005004030075a7 */ /* 0x0002a600080011ff */
[----:B--2---:R-:W-:Y:S05]  /*c870*/  @!P0 NANOSLEEP.SYNCS 0x989680 ;  /* 0x009896800000895d */ /* 0x004fea0003900000 */
[----:B------:R-:W2:Y:S02]  /*c880*/  @!P0 SYNCS.PHASECHK.TRANS64 P0, [R3+URZ+0x50], R4 ;  /* 0x00005004030085a7 */ /* 0x000ea400080010ff */
[----:B--2---:R-:W-:Y:S05]  /*c890*/  @!P0 BRA `(.L_x_111) ;  /* 0xfffffffc00ec8947 */ /* 0x004fea000383ffff */
[----:B------:R-:W-:Y:S05]  /*c8a0*/  BRA `(.L_x_110) ;  /* 0xffffffa0003c7947 */ /* 0x000fea000383ffff */
.L_x_113:
[----:B--2---:R2:W3:Y:S02]  /*c8b0*/  SYNCS.PHASECHK.TRANS64.TRYWAIT P1, [R167+URZ+0xc0], R0 ;  /* 0x0000c000a70075a7 */ /* 0x0044e400080211ff */
[----:B---3--:R-:W-:Y:S05]  /*c8c0*/  @!P1 NANOSLEEP.SYNCS 0x989680 ;  /* 0x009896800000995d */ /* 0x008fea0003900000 */
[----:B------:R-:W3:Y:S02]  /*c8d0*/  @!P1 SYNCS.PHASECHK.TRANS64 P1, [R167+URZ+0xc0], R0 ;  /* 0x0000c000a70095a7 */ /* 0x000ee400080210ff */
[----:B---3--:R-:W-:Y:S05]  /*c8e0*/  @!P1 BRA `(.L_x_113) ;  /* 0xfffffffc00f09947 */ /* 0x008fea000383ffff */
[----:B------:R-:W-:Y:S05]  /*c8f0*/  BRA `(.L_x_112) ;  /* 0xffffffa0009c7947 */ /* 0x000fea000383ffff */
.L_x_122:
[----:B--2---:R2:W3:Y:S02]  /*c900*/  SYNCS.PHASECHK.TRANS64.TRYWAIT P0, [R3+URZ+0x50], R0 ;  /* 0x00005000030075a7 */ /* 0x0044e400080011ff */
[----:B---3--:R-:W-:Y:S05]  /*c910*/  @!P0 NANOSLEEP.SYNCS 0x989680 ;  /* 0x009896800000895d */ /* 0x008fea0003900000 */
[----:B------:R-:W3:Y:S02]  /*c920*/  @!P0 SYNCS.PHASECHK.TRANS64 P0, [R3+URZ+0x50], R0 ;  /* 0x00005000030085a7 */ /* 0x000ee400080010ff */
[----:B---3--:R-:W-:Y:S05]  /*c930*/  @!P0 BRA `(.L_x_122) ;  /* 0xfffffffc00f08947 */ /* 0x008fea000383ffff */
[----:B------:R-:W-:Y:S05]  /*c940*/  BRA `(.L_x_121) ;  /* 0xffffffb400647947 */ /* 0x000fea000383ffff */
.L_x_130:
[----:B--2---:R2:W3:Y:S02]  /*c950*/  SYNCS.PHASECHK.TRANS64.TRYWAIT P0, [R0+URZ+0x50], R7 ;  /* 0x00005007000075a7 */ /* 0x0044e400080011ff */
[----:B---3--:R-:W-:Y:S05]  /*c960*/  @!P0 NANOSLEEP.SYNCS 0x989680 ;  /* 0x009896800000895d */ /* 0x008fea0003900000 */
[----:B------:R-:W3:Y:S02]  /*c970*/  @!P0 SYNCS.PHASECHK.TRANS64 P0, [R0+URZ+0x50], R7 ;  /* 0x00005007000085a7 */ /* 0x000ee400080010ff */
[----:B---3--:R-:W-:Y:S05]  /*c980*/  @!P0 BRA `(.L_x_130) ;  /* 0xfffffffc00f08947 */ /* 0x008fea000383ffff */
[----:B------:R-:W-:Y:S05]  /*c990*/  BRA `(.L_x_129) ;  /* 0xffffffc8005c7947 */ /* 0x000fea000383ffff */
.L_x_138:
[----:B-1----:R1:W2:Y:S02]  /*c9a0*/  SYNCS.PHASECHK.TRANS64.TRYWAIT P0, [R3+URZ+0x50], R0 ;  /* 0x00005000030075a7 */ /* 0x0022a400080011ff */
[----:B--2---:R-:W-:Y:S05]  /*c9b0*/  @!P0 NANOSLEEP.SYNCS 0x989680 ;  /* 0x009896800000895d */ /* 0x004fea0003900000 */
[----:B------:R-:W2:Y:S02]  /*c9c0*/  @!P0 SYNCS.PHASECHK.TRANS64 P0, [R3+URZ+0x50], R0 ;  /* 0x00005000030085a7 */ /* 0x000ea400080010ff */
[----:B--2---:R-:W-:Y:S05]  /*c9d0*/  @!P0 BRA `(.L_x_138) ;  /* 0xfffffffc00f08947 */ /* 0x004fea000383ffff */
[----:B------:R-:W-:Y:S05]  /*c9e0*/  BRA `(.L_x_137) ;  /* 0xffffffdc00547947 */ /* 0x000fea000383ffff */
        .weak           $__internal_0_$__cuda_sm10x_tcgen05_guardrail_trap_col_being_dealloced_not_returned_by_alloc
        .type           $__internal_0_$__cuda_sm10x_tcgen05_guardrail_trap_col_being_dealloced_not_returned_by_alloc,@function
        .size           $__internal_0_$__cuda_sm10x_tcgen05_guardrail_trap_col_being_dealloced_not_returned_by_alloc,($__internal_1_$__cuda_sm10x_tcgen05_guardrail_trap_phase_invalid_during_alloc - $__internal_0_$__cuda_sm10x_tcgen05_guardrail_trap_col_being_dealloced_not_returned_by_alloc)
$__internal_0_$__cuda_sm10x_tcgen05_guardrail_trap_col_being_dealloced_not_returned_by_alloc:
[----:B------:R-:W-:Y:S05]  /*c9f0*/  BPT.TRAP 0x1 ;  /* 0x000000040000795c */ /* 0x000fea0000300000 */
[----:B------:R-:W-:-:S04]  /*ca00*/  HFMA2 R3, -RZ, RZ, 0, 0 ;  /* 0x00000000ff037431 */ /* 0x000fc800000001ff */
[----:B------:R-:W-:Y:S05]  /*ca10*/  RET.REL.NODEC R2 `(_ZN7cutlass13device_kernelINS_4gemm6kernel13GemmUniversalIN4cute5tupleIJiiiiEEENS1_10collective13CollectiveMmaINS1_35MainloopSm100TmaUmmaWarpSpecializedILi5ELi2ELi2ENS5_IJNS4_1CILi4EEESB_NSA_ILi1EEEEEEEENS5_IJNSA_ILi256EEESF_NSA_ILi64EEEEEENS_6half_tENS5_IJlSC_lEEESI_SJ_NS4_8TiledMMAINS4_8MMA_AtomIJNS4_26SM100_MMA_F16BF16_2x1SM_SSISI_SI_fLi256ELi256ELNS4_4UMMA5MajorE0ELSO_0ELNSN_7ScaleInE0ELSP_0EEEEEENS4_6LayoutINS5_IJSC_SC_SC_EEENS5_IJNSA_ILi0EEESU_SU_EEEEENS5_IJNS4_10UnderscoreESX_SX_EEEEENS4_28SM100_TMA_2SM_LOAD_MULTICASTENS4_14ComposedLayoutINS4_7SwizzleILi3ELi4ELi3EEENS4_18smem_ptr_flag_bitsILi16EEENSS_INS5_IJNSA_ILi8EEESG_EEENS5_IJSG_SC_EEEEEEEvNS4_8identityES10_S1A_vS1B_EENS_8epilogue10collective18CollectiveEpilogueINS1D_23Sm100TmaWarpSpecializedILi4ELi2ELi64ELb1ELb0EEEJNS5_IJNSA_ILi128EEESF_SG_EEENS5_IJNSS_IS1I_SC_EENSS_ISG_SC_EEEEESI_SJ_SI_SJ_NS1D_6fusion15FusionCallbacksIS1H_NS1N_17LinearCombinationISI_fSI_fLNS_15FloatRoundStyleE2EEES1J_S1M_JEEENS4_5SM1004TMEM4LOAD26SM100_TMEM_LOAD_32dp32b64xENS4_13SM90_TMA_LOADES1A_NS4_39AutoVectorizingCopyWithAssumedAlignmentILi128EEENS4_14SM90_TMA_STOREES1A_S1Z_S1Z_EEEvvEEEEvNT_6ParamsE) ;  /* 0xffffff3402787950 */ /* 0x000fea0003c3ffff */
        .weak           $__internal_1_$__cuda_sm10x_tcgen05_guardrail_trap_phase_invalid_during_alloc
        .type           $__internal_1_$__cuda_sm10x_tcgen05_guardrail_trap_phase_invalid_during_alloc,@function
        .size           $__internal_1_$__cuda_sm10x_tcgen05_guardrail_trap_phase_invalid_during_alloc,($__internal_2_$__cuda_sm10x_tcgen05_guardrail_trap_unallocated_columns_being_dealloced - $__internal_1_$__cuda_sm10x_tcgen05_guardrail_trap_phase_invalid_during_alloc)
$__internal_1_$__cuda_sm10x_tcgen05_guardrail_trap_phase_invalid_during_alloc:
[----:B------:R-:W-:Y:S05]  /*ca20*/  BPT.TRAP 0x1 ;  /* 0x000000040000795c */ /* 0x000fea0000300000 */
[----:B------:R-:W-:-:S04]  /*ca30*/  MOV R5, 0x0 ;  /* 0x0000000000057802 */ /* 0x000fc80000000f00 */
[----:B------:R-:W-:Y:S05]  /*ca40*/  RET.REL.NODEC R4 `(_ZN7cutlass13device_kernelINS_4gemm6kernel13GemmUniversalIN4cute5tupleIJiiiiEEENS1_10collective13CollectiveMmaINS1_35MainloopSm100TmaUmmaWarpSpecializedILi5ELi2ELi2ENS5_IJNS4_1CILi4EEESB_NSA_ILi1EEEEEEEENS5_IJNSA_ILi256EEESF_NSA_ILi64EEEEEENS_6half_tENS5_IJlSC_lEEESI_SJ_NS4_8TiledMMAINS4_8MMA_AtomIJNS4_26SM100_MMA_F16BF16_2x1SM_SSISI_SI_fLi256ELi256ELNS4_4UMMA5MajorE0ELSO_0ELNSN_7ScaleInE0ELSP_0EEEEEENS4_6LayoutINS5_IJSC_SC_SC_EEENS5_IJNSA_ILi0EEESU_SU_EEEEENS5_IJNS4_10UnderscoreESX_SX_EEEEENS4_28SM100_TMA_2SM_LOAD_MULTICASTENS4_14ComposedLayoutINS4_7SwizzleILi3ELi4ELi3EEENS4_18smem_ptr_flag_bitsILi16EEENSS_INS5_IJNSA_ILi8EEESG_EEENS5_IJSG_SC_EEEEEEEvNS4_8identityES10_S1A_vS1B_EENS_8epilogue10collective18CollectiveEpilogueINS1D_23Sm100TmaWarpSpecializedILi4ELi2ELi64ELb1ELb0EEEJNS5_IJNSA_ILi128EEESF_SG_EEENS5_IJNSS_IS1I_SC_EENSS_ISG_SC_EEEEESI_SJ_SI_SJ_NS1D_6fusion15FusionCallbacksIS1H_NS1N_17LinearCombinationISI_fSI_fLNS_15FloatRoundStyleE2EEES1J_S1M_JEEENS4_5SM1004TMEM4LOAD26SM100_TMEM_LOAD_32dp32b64xENS4_13SM90_TMA_LOADES1A_NS4_39AutoVectorizingCopyWithAssumedAlignmentILi128EEENS4_14SM90_TMA_STOREES1A_S1Z_S1Z_EEEvvEEEEvNT_6ParamsE) ;  /* 0xffffff34046c7950 */ /* 0x000fea0003c3ffff */
        .weak           $__internal_2_$__cuda_sm10x_tcgen05_guardrail_trap_unallocated_columns_being_dealloced
        .type           $__internal_2_$__cuda_sm10x_tcgen05_guardrail_trap_unallocated_columns_being_dealloced,@function
        .size           $__internal_2_$__cuda_sm10x_tcgen05_guardrail_trap_unallocated_columns_being_dealloced,(.L_x_194 - $__internal_2_$__cuda_sm10x_tcgen05_guardrail_trap_unallocated_columns_being_dealloced)
$__internal_2_$__cuda_sm10x_tcgen05_guardrail_trap_unallocated_columns_being_dealloced:
[----:B------:R-:W-:Y:S05]  /*ca50*/  BPT.TRAP 0x1 ;  /* 0x000000040000795c */ /* 0x000fea0000300000 */
[----:B------:R-:W-:-:S04]  /*ca60*/  HFMA2 R3, -RZ, RZ, 0, 0 ;  /* 0x00000000ff037431 */ /* 0x000fc800000001ff */
[----:B------:R-:W-:Y:S05]  /*ca70*/  RET.REL.NODEC R2 `(_ZN7cutlass13device_kernelINS_4gemm6kernel13GemmUniversalIN4cute5tupleIJiiiiEEENS1_10collective13CollectiveMmaINS1_35MainloopSm100TmaUmmaWarpSpecializedILi5ELi2ELi2ENS5_IJNS4_1CILi4EEESB_NSA_ILi1EEEEEEEENS5_IJNSA_ILi256EEESF_NSA_ILi64EEEEEENS_6half_tENS5_IJlSC_lEEESI_SJ_NS4_8TiledMMAINS4_8MMA_AtomIJNS4_26SM100_MMA_F16BF16_2x1SM_SSISI_SI_fLi256ELi256ELNS4_4UMMA5MajorE0ELSO_0ELNSN_7ScaleInE0ELSP_0EEEEEENS4_6LayoutINS5_IJSC_SC_SC_EEENS5_IJNSA_ILi0EEESU_SU_EEEEENS5_IJNS4_10UnderscoreESX_SX_EEEEENS4_28SM100_TMA_2SM_LOAD_MULTICASTENS4_14ComposedLayoutINS4_7SwizzleILi3ELi4ELi3EEENS4_18smem_ptr_flag_bitsILi16EEENSS_INS5_IJNSA_ILi8EEESG_EEENS5_IJSG_SC_EEEEEEEvNS4_8identityES10_S1A_vS1B_EENS_8epilogue10collective18CollectiveEpilogueINS1D_23Sm100TmaWarpSpecializedILi4ELi2ELi64ELb1ELb0EEEJNS5_IJNSA_ILi128EEESF_SG_EEENS5_IJNSS_IS1I_SC_EENSS_ISG_SC_EEEEESI_SJ_SI_SJ_NS1D_6fusion15FusionCallbacksIS1H_NS1N_17LinearCombinationISI_fSI_fLNS_15FloatRoundStyleE2EEES1J_S1M_JEEENS4_5SM1004TMEM4LOAD26SM100_TMEM_LOAD_32dp32b64xENS4_13SM90_TMA_LOADES1A_NS4_39AutoVectorizingCopyWithAssumedAlignmentILi128EEENS4_14SM90_TMA_STOREES1A_S1Z_S1Z_EEEvvEEEEvNT_6ParamsE) ;  /* 0xffffff3402607950 */ /* 0x000fea0003c3ffff */
.L_x_193:
[----:B------:R-:W-:-:S00]  /*ca80*/  BRA `(.L_x_193) ;  /* 0xfffffffc00fc7947 */ /* 0x000fc0000383ffff */
[----:B------:R-:W-:-:S00]  /*ca90*/  NOP ;  /* 0x0000000000007918 */ /* 0x000fc00000000000 */
        /* <DEDUP_REMOVED lines=14> */
.L_x_194:


//--------------------- .nv.global.init           --------------------------
	.section	.nv.global.init,"aw",@progbits
.nv.global.init:
	.type		$str$27,@object
	.size		$str$27,($str$28 - $str$27)
$str$27:
        /*0000*/ 	.byte	0x28, 0x61, 0x64, 0x64, 0x72, 0x65, 0x73, 0x73, 0x20, 0x26, 0x20, 0x6d, 0x61, 0x73, 0x6b, 0x29
        /*0010*/ 	.byte	0x20, 0x3d, 0x3d, 0x20, 0x30, 0x00
	.type		$str$28,@object
	.size		$str$28,($str$26 - $str$28)
$str$28:
        /*0016*/ 	.byte	0x2f, 0x74, 0x6d, 0x70, 0x2f, 0x63, 0x75, 0x74, 0x6c, 0x61, 0x73, 0x73, 0x5f, 0x73, 0x77, 0x65
        /*0026*/ 	.byte	0x65, 0x70, 0x5f, 0x73, 0x72, 0x63, 0x2f, 0x69, 0x6e, 0x63, 0x6c, 0x75, 0x64, 0x65, 0x2f, 0x63
        /*0036*/ 	.byte	0x75, 0x74, 0x65, 0x2f, 0x70, 0x6f, 0x69, 0x6e, 0x74, 0x65, 0x72, 0x5f, 0x66, 0x6c, 0x61, 0x67
        /*0046*/ 	.byte	0x67, 0x65, 0x64, 0x2e, 0x68, 0x70, 0x70, 0x00
	.type		$str$26,@object
	.size		$str$26,($str$25 - $str$26)
$str$26:
        /*004e*/ 	.byte	0x2f, 0x74, 0x6d, 0x70, 0x2f, 0x63, 0x75, 0x74, 0x6c, 0x61, 0x73, 0x73, 0x5f, 0x73, 0x77, 0x65
        /*005e*/ 	.byte	0x65, 0x70, 0x5f, 0x73, 0x72, 0x63, 0x2f, 0x69, 0x6e, 0x63, 0x6c, 0x75, 0x64, 0x65, 0x2f, 0x63
        /*006e*/ 	.byte	0x75, 0x74, 0x65, 0x2f, 0x61, 0x74, 0x6f, 0x6d, 0x2f, 0x63, 0x6f, 0x70, 0x79, 0x5f, 0x74, 0x72
        /*007e*/ 	.byte	0x61, 0x69, 0x74, 0x73, 0x5f, 0x73, 0x6d, 0x31, 0x30, 0x30, 0x2e, 0x68, 0x70, 0x70, 0x00
	.type		$str$25,@object
	.size		$str$25,(__unnamed_1 - $str$25)
$str$25:
        /*008d*/ 	.byte	0x28, 0x28, 0x75, 0x69, 0x6e, 0x74, 0x33, 0x32, 0x5f, 0x74, 0x28, 0x74, 0x68, 0x72, 0x65, 0x61
        /*009d*/ 	.byte	0x64, 0x49, 0x64, 0x78, 0x2e, 0x78, 0x29, 0x20, 0x2f, 0x20, 0x33, 0x32, 0x29, 0x20, 0x25, 0x20
        /*00ad*/ 	.byte	0x34, 0x29, 0x20, 0x3d, 0x3d, 0x20, 0x28, 0x28, 0x28, 0x74, 0x6d, 0x65, 0x6d, 0x5f, 0x61, 0x64
        /*00bd*/ 	.byte	0x64, 0x72, 0x20, 0x3e, 0x3e, 0x20, 0x31, 0x36, 0x29, 0x20, 0x2f, 0x20, 0x33, 0x32, 0x29, 0x20
        /*00cd*/ 	.byte	0x25, 0x20, 0x34, 0x29, 0x00
	.type		__unnamed_1,@object
	.size		__unnamed_1,(__unnamed_2 - __unnamed_1)
__unnamed_1:
        /*00d2*/ 	.byte	0x61, 0x75, 0x74, 0x6f, 0x20, 0x63, 0x75, 0x74, 0x65, 0x3a, 0x3a, 0x61, 0x73, 0x5f, 0x70, 0x6f
        /* <DEDUP_REMOVED lines=24> */
        /*0262*/ 	.byte	0x3e, 0x3e, 0x3e, 0x3e, 0x5d, 0x00
	.type		__unnamed_2,@object
	.size		__unnamed_2,(.L_2 - __unnamed_2)
__unnamed_2:
        /* <DEDUP_REMOVED lines=43> */
        /*0518*/ 	.byte	0x74, 0x65, 0x3a, 0x3a, 0x43, 0x3c, 0x30, 0x3e, 0x3e, 0x3e, 0x3e, 0x5d, 0x00
.L_2:


//--------------------- .nv.shared._ZN7cutlass13device_kernelINS_4gemm6kernel13GemmUniversalIN4cute5tupleIJiiiiEEENS1_10collective13CollectiveMmaINS1_35MainloopSm100TmaUmmaWarpSpecializedILi5ELi2ELi2ENS5_IJNS4_1CILi4EEESB_NSA_ILi1EEEEEEEENS5_IJNSA_ILi256EEESF_NSA_ILi64EEEEEENS_6half_tENS5_IJlSC_lEEESI_SJ_NS4_8TiledMMAINS4_8MMA_AtomIJNS4_26SM100_MMA_F16BF16_2x1SM_SSISI_SI_fLi256ELi256ELNS4_4UMMA5MajorE0ELSO_0ELNSN_7ScaleInE0ELSP_0EEEEEENS4_6LayoutINS5_IJSC_SC_SC_EEENS5_IJNSA_ILi0EEESU_SU_EEEEENS5_IJNS4_10UnderscoreESX_SX_EEEEENS4_28SM100_TMA_2SM_LOAD_MULTICASTENS4_14ComposedLayoutINS4_7SwizzleILi3ELi4ELi3EEENS4_18smem_ptr_flag_bitsILi16EEENSS_INS5_IJNSA_ILi8EEESG_EEENS5_IJSG_SC_EEEEEEEvNS4_8identityES10_S1A_vS1B_EENS_8epilogue10collective18CollectiveEpilogueINS1D_23Sm100TmaWarpSpecializedILi4ELi2ELi64ELb1ELb0EEEJNS5_IJNSA_ILi128EEESF_SG_EEENS5_IJNSS_IS1I_SC_EENSS_ISG_SC_EEEEESI_SJ_SI_SJ_NS1D_6fusion15FusionCallbacksIS1H_NS1N_17LinearCombinationISI_fSI_fLNS_15FloatRoundStyleE2EEES1J_S1M_JEEENS4_5SM1004TMEM4LOAD26SM100_TMEM_LOAD_32dp32b64xENS4_13SM90_TMA_LOADES1A_NS4_39AutoVectorizingCopyWithAssumedAlignmentILi128EEENS4_14SM90_TMA_STOREES1A_S1Z_S1Z_EEEvvEEEEvNT_6ParamsE --------------------------
	.section	.nv.shared._ZN7cutlass13device_kernelINS_4gemm6kernel13GemmUniversalIN4cute5tupleIJiiiiEEENS1_10collective13CollectiveMmaINS1_35MainloopSm100TmaUmmaWarpSpecializedILi5ELi2ELi2ENS5_IJNS4_1CILi4EEESB_NSA_ILi1EEEEEEEENS5_IJNSA_ILi256EEESF_NSA_ILi64EEEEEENS_6half_tENS5_IJlSC_lEEESI_SJ_NS4_8TiledMMAINS4_8MMA_AtomIJNS4_26SM100_MMA_F16BF16_2x1SM_SSISI_SI_fLi256ELi256ELNS4_4UMMA5MajorE0ELSO_0ELNSN_7ScaleInE0ELSP_0EEEEEENS4_6LayoutINS5_IJSC_SC_SC_EEENS5_IJNSA_ILi0EEESU_SU_EEEEENS5_IJNS4_10UnderscoreESX_SX_EEEEENS4_28SM100_TMA_2SM_LOAD_MULTICASTENS4_14ComposedLayoutINS4_7SwizzleILi3ELi4ELi3EEENS4_18smem_ptr_flag_bitsILi16EEENSS_INS5_IJNSA_ILi8EEESG_EEENS5_IJSG_SC_EEEEEEEvNS4_8identityES10_S1A_vS1B_EENS_8epilogue10collective18CollectiveEpilogueINS1D_23Sm100TmaWarpSpecializedILi4ELi2ELi64ELb1ELb0EEEJNS5_IJNSA_ILi128EEESF_SG_EEENS5_IJNSS_IS1I_SC_EENSS_ISG_SC_EEEEESI_SJ_SI_SJ_NS1D_6fusion15FusionCallbacksIS1H_NS1N_17LinearCombinationISI_fSI_fLNS_15FloatRoundStyleE2EEES1J_S1M_JEEENS4_5SM1004TMEM4LOAD26SM100_TMEM_LOAD_32dp32b64xENS4_13SM90_TMA_LOADES1A_NS4_39AutoVectorizingCopyWithAssumedAlignmentILi128EEENS4_14SM90_TMA_STOREES1A_S1Z_S1Z_EEEvvEEEEvNT_6ParamsE,"aw",@nobits
	.sectionflags	@""
	.align	16
	.zero		1024


//--------------------- .nv.shared.reserved.0     --------------------------
	.section	.nv.shared.reserved.0,"aw",@nobits
	.weak		__nv_reservedSMEM_offset_0_alias
	.size		__nv_reservedSMEM_offset_0_alias, 0, 64
	.other		__nv_reservedSMEM_offset_0_alias,@"STO_CUDA_RESERVED_SHARED STV_DEFAULT"
__nv_reservedSMEM_offset_0_alias:
	.zero		0
.nv.shared.reserved.0:
	.zero		64
	.weak		__nv_reservedSMEM_tcgen05_partition
	.type		__nv_reservedSMEM_tcgen05_partition,@object
	.size		__nv_reservedSMEM_tcgen05_partition,(.L_0 - __nv_reservedSMEM_tcgen05_partition)
__nv_reservedSMEM_tcgen05_partition:
	.zero		32
.L_0:


//--------------------- .nv.global                --------------------------
	.section	.nv.global,"aw",@nobits
.nv.global:
	.type		_ZN40_INTERNAL_037ca600_4_k_cu_d0e22445_165994cute1_E,@object
	.size		_ZN40_INTERNAL_037ca600_4_k_cu_d0e22445_165994cute1_E,(_ZN40_INTERNAL_037ca600_4_k_cu_d0e22445_165994cuda3std3__45__cpo6cbeginE - _ZN40_INTERNAL_037ca600_4_k_cu_d0e22445_165994cute1_E)
_ZN40_INTERNAL_037ca600_4_k_cu_d0e22445_165994cute1_E:
	.zero		1
	.type		_ZN40_INTERNAL_037ca600_4_k_cu_d0e22445_165994cuda3std3__45__cpo6cbeginE,@object
	.size		_ZN40_INTERNAL_037ca600_4_k_cu_d0e22445_165994cuda3std3__45__cpo6cbeginE,(_ZN40_INTERNAL_037ca600_4_k_cu_d0e22445_165994cuda3std3__48in_placeE - _ZN40_INTERNAL_037ca600_4_k_cu_d0e22445_165994cuda3std3__45__cpo6cbeginE)
_ZN40_INTERNAL_037ca600_4_k_cu_d0e22445_165994cuda3std3__45__cpo6cbeginE:
	.zero		1
	.type		_ZN40_INTERNAL_037ca600_4_k_cu_d0e22445_165994cuda3std3__48in_placeE,@object
	.size		_ZN40_INTERNAL_037ca600_4_k_cu_d0e22445_165994cuda3std3__48in_placeE,(_ZN40_INTERNAL_037ca600_4_k_cu_d0e22445_165994cuda3std6ranges3__45__cpo9iter_moveE - _ZN40_INTERNAL_037ca600_4_k_cu_d0e22445_165994cuda3std3__48in_placeE)
_ZN40_INTERNAL_037ca600_4_k_cu_d0e22445_165994cuda3std3__48in_placeE:
	.zero		1
	.type		_ZN40_INTERNAL_037ca600_4_k_cu_d0e22445_165994cuda3std6ranges3__45__cpo9iter_moveE,@object
	.size		_ZN40_INTERNAL_037ca600_4_k_cu_d0e22445_165994cuda3std6ranges3__45__cpo9iter_moveE,(_ZN40_INTERNAL_037ca600_4_k_cu_d0e22445_165994cuda3std3__45__cpo5beginE - _ZN40_INTERNAL_037ca600_4_k_cu_d0e22445_165994cuda3std6ranges3__45__cpo9iter_moveE)
_ZN40_INTERNAL_037ca600_4_k_cu_d0e22445_165994cuda3std6ranges3__45__cpo9iter_moveE:
	.zero		1
	.type		_ZN40_INTERNAL_037ca600_4_k_cu_d0e22445_165994cuda3std3__45__cpo5beginE,@object
	.size		_ZN40_INTERNAL_037ca600_4_k_cu_d0e22445_165994cuda3std3__45__cpo5beginE,(_ZN40_INTERNAL_037ca600_4_k_cu_d0e22445_165994cuda3std3__442_GLOBAL__N__037ca600_4_k_cu_d0e22445_165996ignoreE - _ZN40_INTERNAL_037ca600_4_k_cu_d0e22445_165994cuda3std3__45__cpo5beginE)
_ZN40_INTERNAL_037ca600_4_k_cu_d0e22445_165994cuda3std3__45__cpo5beginE:
	.zero		1
	.type		_ZN40_INTERNAL_037ca600_4_k_cu_d0e22445_165994cuda3std3__442_GLOBAL__N__037ca600_4_k_cu_d0e22445_165996ignoreE,@object
	.size		_ZN40_INTERNAL_037ca600_4_k_cu_d0e22445_165994cuda3std3__442_GLOBAL__N__037ca600_4_k_cu_d0e22445_165996ignoreE,(_ZN40_INTERNAL_037ca600_4_k_cu_d0e22445_165994cute7productE - _ZN40_INTERNAL_037ca600_4_k_cu_d0e22445_165994cuda3std3__442_GLOBAL__N__037ca600_4_k_cu_d0e22445_165996ignoreE)
_ZN40_INTERNAL_037ca600_4_k_cu_d0e22445_165994cuda3std3__442_GLOBAL__N__037ca600_4_k_cu_d0e22445_165996ignoreE:
	.zero		1
	.type		_ZN40_INTERNAL_037ca600_4_k_cu_d0e22445_165994cute7productE,@object
	.size		_ZN40_INTERNAL_037ca600_4_k_cu_d0e22445_165994cute7productE,(_ZN40_INTERNAL_037ca600_4_k_cu_d0e22445_165994cuda3std3__45__cpo3endE - _ZN40_INTERNAL_037ca600_4_k_cu_d0e22445_165994cute7productE)
_ZN40_INTERNAL_037ca600_4_k_cu_d0e22445_165994cute7productE:
	.zero		1
	.type		_ZN40_INTERNAL_037ca600_4_k_cu_d0e22445_165994cuda3std3__45__cpo3endE,@object
	.size		_ZN40_INTERNAL_037ca600_4_k_cu_d0e22445_165994cuda3std3__45__cpo3endE,(_ZN40_INTERNAL_037ca600_4_k_cu_d0e22445_165994cuda3std3__419piecewise_constructE - _ZN40_INTERNAL_037ca600_4_k_cu_d0e22445_165994cuda3std3__45__cpo3endE)
_ZN40_INTERNAL_037ca600_4_k_cu_d0e22445_165994cuda3std3__45__cpo3endE:
	.zero		1
	.type		_ZN40_INTERNAL_037ca600_4_k_cu_d0e22445_165994cuda3std3__419piecewise_constructE,@object
	.size		_ZN40_INTERNAL_037ca600_4_k_cu_d0e22445_165994cuda3std3__419piecewise_constructE,(_ZN40_INTERNAL_037ca600_4_k_cu_d0e22445_165994cuda3std3__45__cpo4cendE - _ZN40_INTERNAL_037ca600_4_k_cu_d0e22445_165994cuda3std3__419piecewise_constructE)
_ZN40_INTERNAL_037ca600_4_k_cu_d0e22445_165994cuda3std3__419piecewise_constructE:
	.zero		1
	.type		_ZN40_INTERNAL_037ca600_4_k_cu_d0e22445_165994cuda3std3__45__cpo4cendE,@object
	.size		_ZN40_INTERNAL_037ca600_4_k_cu_d0e22445_165994cuda3std3__45__cpo4cendE,(_ZN40_INTERNAL_037ca600_4_k_cu_d0e22445_165994cuda3std6ranges3__45__cpo4swapE - _ZN40_INTERNAL_037ca600_4_k_cu_d0e22445_165994cuda3std3__45__cpo4cendE)
_ZN40_INTERNAL_037ca600_4_k_cu_d0e22445_165994cuda3std3__45__cpo4cendE:
	.zero		1
	.type		_ZN40_INTERNAL_037ca600_4_k_cu_d0e22445_165994cuda3std6ranges3__45__cpo4swapE,@object
	.size		_ZN40_INTERNAL_037ca600_4_k_cu_d0e22445_165994cuda3std6ranges3__45__cpo4swapE,(.L_10 - _ZN40_INTERNAL_037ca600_4_k_cu_d0e22445_165994cuda3std6ranges3__45__cpo4swapE)
_ZN40_INTERNAL_037ca600_4_k_cu_d0e22445_165994cuda3std6ranges3__45__cpo4swapE:
	.zero		1
.L_10:


//--------------------- .nv.constant0._ZN7cutlass13device_kernelINS_4gemm6kernel13GemmUniversalIN4cute5tupleIJiiiiEEENS1_10collective13CollectiveMmaINS1_35MainloopSm100TmaUmmaWarpSpecializedILi5ELi2ELi2ENS5_IJNS4_1CILi4EEESB_NSA_ILi1EEEEEEEENS5_IJNSA_ILi256EEESF_NSA_ILi64EEEEEENS_6half_tENS5_IJlSC_lEEESI_SJ_NS4_8TiledMMAINS4_8MMA_AtomIJNS4_26SM100_MMA_F16BF16_2x1SM_SSISI_SI_fLi256ELi256ELNS4_4UMMA5MajorE0ELSO_0ELNSN_7ScaleInE0ELSP_0EEEEEENS4_6LayoutINS5_IJSC_SC_SC_EEENS5_IJNSA_ILi0EEESU_SU_EEEEENS5_IJNS4_10UnderscoreESX_SX_EEEEENS4_28SM100_TMA_2SM_LOAD_MULTICASTENS4_14ComposedLayoutINS4_7SwizzleILi3ELi4ELi3EEENS4_18smem_ptr_flag_bitsILi16EEENSS_INS5_IJNSA_ILi8EEESG_EEENS5_IJSG_SC_EEEEEEEvNS4_8identityES10_S1A_vS1B_EENS_8epilogue10collective18CollectiveEpilogueINS1D_23Sm100TmaWarpSpecializedILi4ELi2ELi64ELb1ELb0EEEJNS5_IJNSA_ILi128EEESF_SG_EEENS5_IJNSS_IS1I_SC_EENSS_ISG_SC_EEEEESI_SJ_SI_SJ_NS1D_6fusion15FusionCallbacksIS1H_NS1N_17LinearCombinationISI_fSI_fLNS_15FloatRoundStyleE2EEES1J_S1M_JEEENS4_5SM1004TMEM4LOAD26SM100_TMEM_LOAD_32dp32b64xENS4_13SM90_TMA_LOADES1A_NS4_39AutoVectorizingCopyWithAssumedAlignmentILi128EEENS4_14SM90_TMA_STOREES1A_S1Z_S1Z_EEEvvEEEEvNT_6ParamsE --------------------------
	.section	.nv.constant0._ZN7cutlass13device_kernelINS_4gemm6kernel13GemmUniversalIN4cute5tupleIJiiiiEEENS1_10collective13CollectiveMmaINS1_35MainloopSm100TmaUmmaWarpSpecializedILi5ELi2ELi2ENS5_IJNS4_1CILi4EEESB_NSA_ILi1EEEEEEEENS5_IJNSA_ILi256EEESF_NSA_ILi64EEEEEENS_6half_tENS5_IJlSC_lEEESI_SJ_NS4_8TiledMMAINS4_8MMA_AtomIJNS4_26SM100_MMA_F16BF16_2x1SM_SSISI_SI_fLi256ELi256ELNS4_4UMMA5MajorE0ELSO_0ELNSN_7ScaleInE0ELSP_0EEEEEENS4_6LayoutINS5_IJSC_SC_SC_EEENS5_IJNSA_ILi0EEESU_SU_EEEEENS5_IJNS4_10UnderscoreESX_SX_EEEEENS4_28SM100_TMA_2SM_LOAD_MULTICASTENS4_14ComposedLayoutINS4_7SwizzleILi3ELi4ELi3EEENS4_18smem_ptr_flag_bitsILi16EEENSS_INS5_IJNSA_ILi8EEESG_EEENS5_IJSG_SC_EEEEEEEvNS4_8identityES10_S1A_vS1B_EENS_8epilogue10collective18CollectiveEpilogueINS1D_23Sm100TmaWarpSpecializedILi4ELi2ELi64ELb1ELb0EEEJNS5_IJNSA_ILi128EEESF_SG_EEENS5_IJNSS_IS1I_SC_EENSS_ISG_SC_EEEEESI_SJ_SI_SJ_NS1D_6fusion15FusionCallbacksIS1H_NS1N_17LinearCombinationISI_fSI_fLNS_15FloatRoundStyleE2EEES1J_S1M_JEEENS4_5SM1004TMEM4LOAD26SM100_TMEM_LOAD_32dp32b64xENS4_13SM90_TMA_LOADES1A_NS4_39AutoVectorizingCopyWithAssumedAlignmentILi128EEENS4_14SM90_TMA_STOREES1A_S1Z_S1Z_EEEvvEEEEvNT_6ParamsE,"a",@progbits
	.sectionflags	@""
	.align	4
.nv.constant0._ZN7cutlass13device_kernelINS_4gemm6kernel13GemmUniversalIN4cute5tupleIJiiiiEEENS1_10collective13CollectiveMmaINS1_35MainloopSm100TmaUmmaWarpSpecializedILi5ELi2ELi2ENS5_IJNS4_1CILi4EEESB_NSA_ILi1EEEEEEEENS5_IJNSA_ILi256EEESF_NSA_ILi64EEEEEENS_6half_tENS5_IJlSC_lEEESI_SJ_NS4_8TiledMMAINS4_8MMA_AtomIJNS4_26SM100_MMA_F16BF16_2x1SM_SSISI_SI_fLi256ELi256ELNS4_4UMMA5MajorE0ELSO_0ELNSN_7ScaleInE0ELSP_0EEEEEENS4_6LayoutINS5_IJSC_SC_SC_EEENS5_IJNSA_ILi0EEESU_SU_EEEEENS5_IJNS4_10UnderscoreESX_SX_EEEEENS4_28SM100_TMA_2SM_LOAD_MULTICASTENS4_14ComposedLayoutINS4_7SwizzleILi3ELi4ELi3EEENS4_18smem_ptr_flag_bitsILi16EEENSS_INS5_IJNSA_ILi8EEESG_EEENS5_IJSG_SC_EEEEEEEvNS4_8identityES10_S1A_vS1B_EENS_8epilogue10collective18CollectiveEpilogueINS1D_23Sm100TmaWarpSpecializedILi4ELi2ELi64ELb1ELb0EEEJNS5_IJNSA_ILi128EEESF_SG_EEENS5_IJNSS_IS1I_SC_EENSS_ISG_SC_EEEEESI_SJ_SI_SJ_NS1D_6fusion15FusionCallbacksIS1H_NS1N_17LinearCombinationISI_fSI_fLNS_15FloatRoundStyleE2EEES1J_S1M_JEEENS4_5SM1004TMEM4LOAD26SM100_TMEM_LOAD_32dp32b64xENS4_13SM90_TMA_LOADES1A_NS4_39AutoVectorizingCopyWithAssumedAlignmentILi128EEENS4_14SM90_TMA_STOREES1A_S1Z_S1Z_EEEvvEEEEvNT_6ParamsE:
	.zero		2944


//--------------------- SYMBOLS --------------------------

	.type		.nv.reservedSmem.offset0,@object
	.size		.nv.reservedSmem.offset0,0x4
	.type		.nv.reservedSmem.cap,@object
	.size		.nv.reservedSmem.cap,0x4
	.type		__assertfail,@function
